def matmul_kernel(
    a_ptr,
    b_ptr,
    c_ptr,
    M,
    N,
    K,
    stride_am,
    stride_ak,
    stride_bk,
    stride_bn,
    stride_cm,
    stride_cn,
    BLOCK_M: tl.constexpr,
    BLOCK_N: tl.constexpr,
    BLOCK_K: tl.constexpr,
    GROUP_M: tl.constexpr,
):
    pid = tl.program_id(axis=0)
    num_pid_m = tl.cdiv(M, BLOCK_M)
    num_pid_n = tl.cdiv(N, BLOCK_N)
    num_pid_in_group = GROUP_M * num_pid_n
    group_id = pid // num_pid_in_group
    first_pid_m = group_id * GROUP_M
    group_size_m = min(num_pid_m - first_pid_m, GROUP_M)
    pid_m = first_pid_m + ((pid % num_pid_in_group) % group_size_m)
    pid_n = (pid % num_pid_in_group) // group_size_m

    offs_am = (pid_m * BLOCK_M + tl.arange(0, BLOCK_M)) % M
    offs_bn = (pid_n * BLOCK_N + tl.arange(0, BLOCK_N)) % N
    offs_k = tl.arange(0, BLOCK_K)
    a_ptrs = a_ptr + offs_am[:, None] * stride_am + offs_k[None, :] * stride_ak
    b_ptrs = b_ptr + offs_k[:, None] * stride_bk + offs_bn[None, :] * stride_bn

    acc = tl.zeros((BLOCK_M, BLOCK_N), dtype=tl.float32)
    for kk in range(0, tl.cdiv(K, BLOCK_K)):
        a = tl.load(a_ptrs, mask=offs_k[None, :] < K - kk * BLOCK_K, other=0.0)
        b = tl.load(b_ptrs, mask=offs_k[:, None] < K - kk * BLOCK_K, other=0.0)
        acc = tl.dot(a, b, acc)
        a_ptrs += BLOCK_K * stride_ak
        b_ptrs += BLOCK_K * stride_bk

    c = acc.to(c_ptr.dtype.element_ty)
    offs_cm = pid_m * BLOCK_M + tl.arange(0, BLOCK_M)
    offs_cn = pid_n * BLOCK_N + tl.arange(0, BLOCK_N)
    c_ptrs = c_ptr + offs_cm[:, None] * stride_cm + offs_cn[None, :] * stride_cn
    mask = (offs_cm[:, None] < M) & (offs_cn[None, :] < N)
    tl.store(c_ptrs, c, mask=mask)

# config = {"BLOCK_K": 128, "BLOCK_M": 32, "BLOCK_N": 256, "GROUP_M": 8, "arch": "sm_100", "dtype": "fp16", "num_ctas": 1, "num_stages": 2, "num_warps": 8}
# arch = sm_100


// ===== COMPILED SASS (sm_100a) =====

	.target	sm_100a

	.elftype	@"ET_EXEC"


//--------------------- .note.nv.tkinfo           --------------------------
	.section	.note.nv.tkinfo,"",@"SHT_NOTE"
	.sectionflags	@"SHF_NOTE_NV_TKINFO"
	.tkinfo
        /*0018*/ 	.word	0x00000081
        /*0030*/ 	.string	""
        /*0030*/ 	.string	"ptxas-blackwell"
        /*0030*/ 	.string	"Cuda compilation tools, release 12.9, V12.9.86"
        /*0030*/ 	.string	"Build cuda_12.9.r12.9/compiler.36037853_0"
        /*0030*/ 	.string	"-v  -suppress-debug-info  -lineinfo  -arch sm_100a "



//--------------------- .note.nv.cuver            --------------------------
	.section	.note.nv.cuver,"",@"SHT_NOTE"
	.sectionflags	@"SHF_NOTE_NV_CUVER"
        /*0018*/ 	.short	0x0001
        /*001a*/ 	.short	0x0064
        /*001c*/ 	.short	0x0001
        /*001e*/ 	.short	0x0000
        /*0020*/ 	.short	0x0001
        /*0022*/ 	.short	0x0000


//--------------------- .nv.info                  --------------------------
	.section	.nv.info,"",@"SHT_CUDA_INFO"
	.align	4


	//----- nvinfo : EIATTR_REGCOUNT
	.align		4
        /*0000*/ 	.byte	0x04, 0x2f
        /*0002*/ 	.short	(.L_1 - .L_0)
	.align		4
.L_0:
        /*0004*/ 	.word	index@(matmul_kernel)
        /*0008*/ 	.word	0x00000020


	//----- nvinfo : EIATTR_FRAME_SIZE
	.align		4
.L_1:
        /*000c*/ 	.byte	0x04, 0x11
        /*000e*/ 	.short	(.L_3 - .L_2)
	.align		4
.L_2:
        /*0010*/ 	.word	index@(matmul_kernel)
        /*0014*/ 	.word	0x00001048


	//----- nvinfo : EIATTR_MIN_STACK_SIZE
	.align		4
.L_3:
        /*0018*/ 	.byte	0x04, 0x12
        /*001a*/ 	.short	(.L_5 - .L_4)
	.align		4
.L_4:
        /*001c*/ 	.word	index@(matmul_kernel)
        /*0020*/ 	.word	0x00001048
.L_5:


//--------------------- .nv.info.matmul_kernel    --------------------------
	.section	.nv.info.matmul_kernel,"",@"SHT_CUDA_INFO"
	.sectionflags	@""
	.align	4


	//----- nvinfo : EIATTR_CUDA_API_VERSION
	.align		4
        /*0000*/ 	.byte	0x04, 0x37
        /*0002*/ 	.short	(.L_7 - .L_6)
.L_6:
        /*0004*/ 	.word	0x00000081


	//----- nvinfo : EIATTR_KPARAM_INFO
	.align		4
.L_7:
        /*0008*/ 	.byte	0x04, 0x17
        /*000a*/ 	.short	(.L_9 - .L_8)
.L_8:
        /*000c*/ 	.word	0x00000000
        /*0010*/ 	.short	0x000d
        /*0012*/ 	.short	0x0048
        /*0014*/ 	.byte	0x00, 0xf4, 0x21, 0x00


	//----- nvinfo : EIATTR_KPARAM_INFO
	.align		4
.L_9:
        /*0018*/ 	.byte	0x04, 0x17
        /*001a*/ 	.short	(.L_11 - .L_10)
.L_10:
        /*001c*/ 	.word	0x00000000
        /*0020*/ 	.short	0x000c
        /*0022*/ 	.short	0x0040
        /*0024*/ 	.byte	0x00, 0xf4, 0x21, 0x00


	//----- nvinfo : EIATTR_KPARAM_INFO
	.align		4
.L_11:
        /*0028*/ 	.byte	0x04, 0x17
        /*002a*/ 	.short	(.L_13 - .L_12)
.L_12:
        /*002c*/ 	.word	0x00000000
        /*0030*/ 	.short	0x000b
        /*0032*/ 	.short	0x0038
        /*0034*/ 	.byte	0x00, 0xf0, 0x11, 0x00


	//----- nvinfo : EIATTR_KPARAM_INFO
	.align		4
.L_13:
        /*0038*/ 	.byte	0x04, 0x17
        /*003a*/ 	.short	(.L_15 - .L_14)
.L_14:
        /*003c*/ 	.word	0x00000000
        /*0040*/ 	.short	0x000a
        /*0042*/ 	.short	0x0034
        /*0044*/ 	.byte	0x00, 0xf0, 0x11, 0x00


	//----- nvinfo : EIATTR_KPARAM_INFO
	.align		4
.L_15:
        /*0048*/ 	.byte	0x04, 0x17
        /*004a*/ 	.short	(.L_17 - .L_16)
.L_16:
        /*004c*/ 	.word	0x00000000
        /*0050*/ 	.short	0x0009
        /*0052*/ 	.short	0x0030
        /*0054*/ 	.byte	0x00, 0xf0, 0x11, 0x00


	//----- nvinfo : EIATTR_KPARAM_INFO
	.align		4
.L_17:
        /*0058*/ 	.byte	0x04, 0x17
        /*005a*/ 	.short	(.L_19 - .L_18)
.L_18:
        /*005c*/ 	.word	0x00000000
        /*0060*/ 	.short	0x0008
        /*0062*/ 	.short	0x002c
        /*0064*/ 	.byte	0x00, 0xf0, 0x11, 0x00


	//----- nvinfo : EIATTR_KPARAM_INFO
	.align		4
.L_19:
        /*0068*/ 	.byte	0x04, 0x17
        /*006a*/ 	.short	(.L_21 - .L_20)
.L_20:
        /*006c*/ 	.word	0x00000000
        /*0070*/ 	.short	0x0007
        /*0072*/ 	.short	0x0028
        /*0074*/ 	.byte	0x00, 0xf0, 0x11, 0x00


	//----- nvinfo : EIATTR_KPARAM_INFO
	.align		4
.L_21:
        /*0078*/ 	.byte	0x04, 0x17
        /*007a*/ 	.short	(.L_23 - .L_22)
.L_22:
        /*007c*/ 	.word	0x00000000
        /*0080*/ 	.short	0x0006
        /*0082*/ 	.short	0x0024
        /*0084*/ 	.byte	0x00, 0xf0, 0x11, 0x00


	//----- nvinfo : EIATTR_KPARAM_INFO
	.align		4
.L_23:
        /*0088*/ 	.byte	0x04, 0x17
        /*008a*/ 	.short	(.L_25 - .L_24)
.L_24:
        /*008c*/ 	.word	0x00000000
        /*0090*/ 	.short	0x0005
        /*0092*/ 	.short	0x0020
        /*0094*/ 	.byte	0x00, 0xf0, 0x11, 0x00


	//----- nvinfo : EIATTR_KPARAM_INFO
	.align		4
.L_25:
        /*0098*/ 	.byte	0x04, 0x17
        /*009a*/ 	.short	(.L_27 - .L_26)
.L_26:
        /*009c*/ 	.word	0x00000000
        /*00a0*/ 	.short	0x0004
        /*00a2*/ 	.short	0x001c
        /*00a4*/ 	.byte	0x00, 0xf0, 0x11, 0x00


	//----- nvinfo : EIATTR_KPARAM_INFO
	.align		4
.L_27:
        /*00a8*/ 	.byte	0x04, 0x17
        /*00aa*/ 	.short	(.L_29 - .L_28)
.L_28:
        /*00ac*/ 	.word	0x00000000
        /*00b0*/ 	.short	0x0003
        /*00b2*/ 	.short	0x0018
        /*00b4*/ 	.byte	0x00, 0xf0, 0x11, 0x00


	//----- nvinfo : EIATTR_KPARAM_INFO
	.align		4
.L_29:
        /*00b8*/ 	.byte	0x04, 0x17
        /*00ba*/ 	.short	(.L_31 - .L_30)
.L_30:
        /*00bc*/ 	.word	0x00000000
        /*00c0*/ 	.short	0x0002
        /*00c2*/ 	.short	0x0010
        /*00c4*/ 	.byte	0x00, 0xf4, 0x21, 0x00


	//----- nvinfo : EIATTR_KPARAM_INFO
	.align		4
.L_31:
        /*00c8*/ 	.byte	0x04, 0x17
        /*00ca*/ 	.short	(.L_33 - .L_32)
.L_32:
        /*00cc*/ 	.word	0x00000000
        /*00d0*/ 	.short	0x0001
        /*00d2*/ 	.short	0x0008
        /*00d4*/ 	.byte	0x00, 0xf4, 0x21, 0x00


	//----- nvinfo : EIATTR_KPARAM_INFO
	.align		4
.L_33:
        /*00d8*/ 	.byte	0x04, 0x17
        /*00da*/ 	.short	(.L_35 - .L_34)
.L_34:
        /*00dc*/ 	.word	0x00000000
        /*00e0*/ 	.short	0x0000
        /*00e2*/ 	.short	0x0000
        /*00e4*/ 	.byte	0x00, 0xf4, 0x21, 0x00


	//----- nvinfo : EIATTR_SPARSE_MMA_MASK
	.align		4
.L_35:
        /*00e8*/ 	.byte	0x03, 0x50
        /*00ea*/ 	.short	0x0000


	//----- nvinfo : EIATTR_MAXREG_COUNT
	.align		4
        /*00ec*/ 	.byte	0x03, 0x1b
        /*00ee*/ 	.short	0x00ff


	//----- nvinfo : EIATTR_NUM_BARRIERS
	.align		4
        /*00f0*/ 	.byte	0x02, 0x4c
        /*00f2*/ 	.byte	0x01
	.zero		1


	//----- nvinfo : EIATTR_ANNOTATIONS
	.align		4
        /*00f4*/ 	.byte	0x04, 0x55
        /*00f6*/ 	.short	(.L_37 - .L_36)


	//   ....[0]....
.L_36:
        /*00f8*/ 	.word	0x00000001
        /*00fc*/ 	.byte	0x20, 0x05, 0x00, 0x00, 0x01, 0x00, 0x00, 0x00, 0x50, 0x05, 0x00, 0x00, 0x01, 0x00, 0x00, 0x00
        /* <DEDUP_REMOVED lines=1729> */
        /*6d1c*/ 	.byte	0xb0, 0xe4, 0x01, 0x00


	//----- nvinfo : EIATTR_VRC_CTA_INIT_COUNT
	.align		4
.L_37:
        /*6d20*/ 	.byte	0x02, 0x4a
	.zero		1
	.zero		1


	//----- nvinfo : EIATTR_EXIT_INSTR_OFFSETS
	.align		4
        /*6d24*/ 	.byte	0x04, 0x1c
        /*6d26*/ 	.short	(.L_39 - .L_38)


	//   ....[0]....
.L_38:
        /*6d28*/ 	.word	0x0001e7a0


	//   ....[1]....
        /*6d2c*/ 	.word	0x0001e7d0


	//----- nvinfo : EIATTR_REQNTID
	.align		4
.L_39:
        /*6d30*/ 	.byte	0x04, 0x10
        /*6d32*/ 	.short	(.L_41 - .L_40)
.L_40:
        /*6d34*/ 	.word	0x00000100
        /*6d38*/ 	.word	0x00000001
        /*6d3c*/ 	.word	0x00000001


	//----- nvinfo : EIATTR_CBANK_PARAM_SIZE
	.align		4
.L_41:
        /*6d40*/ 	.byte	0x03, 0x19
        /*6d42*/ 	.short	0x0050


	//----- nvinfo : EIATTR_PARAM_CBANK
	.align		4
        /*6d44*/ 	.byte	0x04, 0x0a
        /*6d46*/ 	.short	(.L_43 - .L_42)
	.align		4
.L_42:
        /*6d48*/ 	.word	index@(.nv.constant0.matmul_kernel)
        /*6d4c*/ 	.short	0x0380
        /*6d4e*/ 	.short	0x0050


	//----- nvinfo : EIATTR_SW_WAR
	.align		4
.L_43:
        /*6d50*/ 	.byte	0x04, 0x36
        /*6d52*/ 	.short	(.L_45 - .L_44)
.L_44:
        /*6d54*/ 	.word	0x00000008
.L_45:


//--------------------- .nv.compat                --------------------------
	.section	.nv.compat,"",@"SHT_CUDA_COMPAT_INFO"
	.align	4
        /*0000*/ 	.byte	0x02, 0x02, 0x01, 0x00, 0x02, 0x05, 0x05, 0x00, 0x02, 0x03, 0x00, 0x00, 0x02, 0x06, 0x01, 0x00


//--------------------- .nv.callgraph             --------------------------
	.section	.nv.callgraph,"",@"SHT_CUDA_CALLGRAPH"
	.align	4
	.sectionentsize	8
	.align		4
        /*0000*/ 	.word	0x00000000
	.align		4
        /*0004*/ 	.word	0xffffffff
	.align		4
        /*0008*/ 	.word	0x00000000
	.align		4
        /*000c*/ 	.word	0xfffffffe
	.align		4
        /*0010*/ 	.word	0x00000000
	.align		4
        /*0014*/ 	.word	0xfffffffd
	.align		4
        /*0018*/ 	.word	0x00000000
	.align		4
        /*001c*/ 	.word	0xfffffffc


//--------------------- .text.matmul_kernel       --------------------------
	.section	.text.matmul_kernel,"ax",@progbits
	.align	128
        .global         matmul_kernel
        .type           matmul_kernel,@function
        .size           matmul_kernel,(.L_x_4 - matmul_kernel)
        .other          matmul_kernel,@"STO_CUDA_ENTRY STV_DEFAULT"
matmul_kernel:
.text.matmul_kernel:
[----:B------:R-:W0:Y:S08]  /*0000*/  LDC R1, c[0x0][0x37c] ;  /* 0x0000df00ff017b82 */ /* 0x000e300000000800 */
[----:B------:R-:W1:Y:S01]  /*0010*/  LDC.64 R4, c[0x0][0x398] ;  /* 0x0000e600ff047b82 */ /* 0x000e620000000a00 */
[----:B------:R-:W2:Y:S01]  /*0020*/  S2R R20, SR_TID.X ;  /* 0x0000000000147919 */ /* 0x000ea20000002100 */
[----:B------:R-:W3:Y:S01]  /*0030*/  LDCU UR4, c[0x0][0x3a0] ;  /* 0x00007400ff0477ac */ /* 0x000ee20008000800 */
[----:B0-----:R-:W-:Y:S01]  /*0040*/  VIADD R1, R1, 0xffffefb8 ;  /* 0xffffefb801017836 */ /* 0x001fe20000000000 */
[----:B------:R-:W0:Y:S01]  /*0050*/  LDCU.64 UR12, c[0x0][0x358] ;  /* 0x00006b00ff0c77ac */ /* 0x000e220008000a00 */
[----:B------:R-:W4:Y:S01]  /*0060*/  LDCU UR7, c[0x0][0x3a0] ;  /* 0x00007400ff0777ac */ /* 0x000f220008000800 */
[----:B---3--:R-:W-:Y:S01]  /*0070*/  UIADD3 UR4, UPT, UPT, UR4, 0x7f, URZ ;  /* 0x0000007f04047890 */ /* 0x008fe2000fffe0ff */
[----:B-1----:R-:W-:-:S03]  /*0080*/  VIADD R0, R5, 0xff ;  /* 0x000000ff05007836 */ /* 0x002fc60000000000 */
[----:B------:R-:W-:Y:S02]  /*0090*/  UISETP.GT.AND UP0, UPT, UR4, 0x7f, UPT ;  /* 0x0000007f0400788c */ /* 0x000fe4000bf04270 */
[----:B------:R-:W-:-:S04]  /*00a0*/  SHF.R.S32.HI R3, RZ, 0x1f, R0 ;  /* 0x0000001fff037819 */ /* 0x000fc80000011400 */
[----:B------:R-:W-:-:S04]  /*00b0*/  LEA.HI R3, R3, R0, RZ, 0x8 ;  /* 0x0000000003037211 */ /* 0x000fc800078f40ff */
[----:B------:R-:W-:Y:S02]  /*00c0*/  SHF.R.S32.HI R0, RZ, 0x8, R3 ;  /* 0x00000008ff007819 */ /* 0x000fe40000011403 */
[----:B------:R-:W1:Y:S03]  /*00d0*/  S2R R3, SR_CTAID.X ;  /* 0x0000000000037919 */ /* 0x000e660000002500 */
[----:B------:R-:W-:-:S05]  /*00e0*/  IMAD.SHL.U32 R0, R0, 0x8, RZ ;  /* 0x0000000800007824 */ /* 0x000fca00078e00ff */
[-C--:B------:R-:W-:Y:S02]  /*00f0*/  IABS R9, R0.reuse ;  /* 0x0000000000097213 */ /* 0x080fe40000000000 */
[----:B------:R-:W-:Y:S02]  /*0100*/  IABS R12, R0 ;  /* 0x00000000000c7213 */ /* 0x000fe40000000000 */
[----:B------:R-:W3:Y:S08]  /*0110*/  I2F.RP R2, R9 ;  /* 0x0000000900027306 */ /* 0x000ef00000209400 */
[----:B---3--:R-:W3:Y:S01]  /*0120*/  MUFU.RCP R2, R2 ;  /* 0x0000000200027308 */ /* 0x008ee20000001000 */
[----:B-1----:R-:W-:Y:S01]  /*0130*/  IABS R10, R3 ;  /* 0x00000003000a7213 */ /* 0x002fe20000000000 */
[----:B---3--:R-:W-:-:S02]  /*0140*/  VIADD R6, R2, 0xffffffe ;  /* 0x0ffffffe02067836 */ /* 0x008fc40000000000 */
[----:B------:R-:W-:-:S04]  /*0150*/  IMAD.MOV R2, RZ, RZ, -R12 ;  /* 0x000000ffff027224 */ /* 0x000fc800078e0a0c */
[----:B------:R1:W3:Y:S02]  /*0160*/  F2I.FTZ.U32.TRUNC.NTZ R7, R6 ;  /* 0x0000000600077305 */ /* 0x0002e4000021f000 */
[----:B-1----:R-:W-:Y:S02]  /*0170*/  IMAD.MOV.U32 R6, RZ, RZ, RZ ;  /* 0x000000ffff067224 */ /* 0x002fe400078e00ff */
[----:B---3--:R-:W-:-:S04]  /*0180*/  IMAD.MOV R8, RZ, RZ, -R7 ;  /* 0x000000ffff087224 */ /* 0x008fc800078e0a07 */
[----:B------:R-:W-:Y:S02]  /*0190*/  IMAD R11, R8, R9, RZ ;  /* 0x00000009080b7224 */ /* 0x000fe400078e02ff */
[----:B------:R-:W-:Y:S02]  /*01a0*/  IMAD.MOV.U32 R8, RZ, RZ, R10 ;  /* 0x000000ffff087224 */ /* 0x000fe400078e000a */
[----:B------:R-:W-:-:S06]  /*01b0*/  IMAD.HI.U32 R7, R7, R11, R6 ;  /* 0x0000000b07077227 */ /* 0x000fcc00078e0006 */
[----:B------:R-:W-:-:S04]  /*01c0*/  IMAD.HI.U32 R7, R7, R8, RZ ;  /* 0x0000000807077227 */ /* 0x000fc800078e00ff */
[----:B------:R-:W-:-:S05]  /*01d0*/  IMAD R2, R7, R2, R8 ;  /* 0x0000000207027224 */ /* 0x000fca00078e0208 */
[----:B------:R-:W-:-:S13]  /*01e0*/  ISETP.GT.U32.AND P1, PT, R9, R2, PT ;  /* 0x000000020900720c */ /* 0x000fda0003f24070 */
[----:B------:R-:W-:Y:S02]  /*01f0*/  @!P1 IMAD.IADD R2, R2, 0x1, -R9 ;  /* 0x0000000102029824 */ /* 0x000fe400078e0a09 */
[----:B------:R-:W-:Y:S01]  /*0200*/  @!P1 VIADD R7, R7, 0x1 ;  /* 0x0000000107079836 */ /* 0x000fe20000000000 */
[----:B------:R-:W-:Y:S02]  /*0210*/  ISETP.NE.AND P1, PT, R0, RZ, PT ;  /* 0x000000ff0000720c */ /* 0x000fe40003f25270 */
[----:B------:R-:W-:Y:S02]  /*0220*/  ISETP.GE.U32.AND P0, PT, R2, R9, PT ;  /* 0x000000090200720c */ /* 0x000fe40003f06070 */
[----:B------:R-:W-:-:S04]  /*0230*/  LOP3.LUT R2, R3, R0, RZ, 0x3c, !PT ;  /* 0x0000000003027212 */ /* 0x000fc800078e3cff */
[----:B------:R-:W-:Y:S01]  /*0240*/  ISETP.GE.AND P2, PT, R2, RZ, PT ;  /* 0x000000ff0200720c */ /* 0x000fe20003f46270 */
[----:B------:R-:W-:-:S06]  /*0250*/  VIADD R2, R4, 0x1f ;  /* 0x0000001f04027836 */ /* 0x000fcc0000000000 */
[----:B------:R-:W-:-:S04]  /*0260*/  @P0 VIADD R7, R7, 0x1 ;  /* 0x0000000107070836 */ /* 0x000fc80000000000 */
[----:B------:R-:W-:Y:S01]  /*0270*/  IMAD.MOV.U32 R6, RZ, RZ, R7 ;  /* 0x000000ffff067224 */ /* 0x000fe200078e0007 */
[----:B------:R-:W-:-:S03]  /*0280*/  SHF.R.S32.HI R7, RZ, 0x1f, R2 ;  /* 0x0000001fff077819 */ /* 0x000fc60000011402 */
[----:B------:R-:W-:Y:S01]  /*0290*/  @!P2 IMAD.MOV R6, RZ, RZ, -R6 ;  /* 0x000000ffff06a224 */ /* 0x000fe200078e0a06 */
[----:B------:R-:W-:Y:S02]  /*02a0*/  @!P1 LOP3.LUT R6, RZ, R0, RZ, 0x33, !PT ;  /* 0x00000000ff069212 */ /* 0x000fe400078e33ff */
[----:B------:R-:W-:-:S03]  /*02b0*/  LEA.HI R7, R7, R2, RZ, 0x5 ;  /* 0x0000000207077211 */ /* 0x000fc600078f28ff */
[----:B------:R-:W-:Y:S02]  /*02c0*/  IMAD.SHL.U32 R2, R6, 0x8, RZ ;  /* 0x0000000806027824 */ /* 0x000fe400078e00ff */
[----:B------:R-:W-:-:S03]  /*02d0*/  IMAD.MOV R6, RZ, RZ, -R6 ;  /* 0x000000ffff067224 */ /* 0x000fc600078e0a06 */
[----:B------:R-:W-:Y:S01]  /*02e0*/  LEA.HI.SX32 R7, R7, -R2, 0x1b ;  /* 0x8000000207077211 */ /* 0x000fe200078fdaff */
[----:B------:R-:W-:Y:S02]  /*02f0*/  IMAD R15, R0, R6, R3 ;  /* 0x00000006000f7224 */ /* 0x000fe400078e0203 */
[----:B------:R-:W-:Y:S01]  /*0300*/  IMAD.MOV.U32 R6, RZ, RZ, RZ ;  /* 0x000000ffff067224 */ /* 0x000fe200078e00ff */
[----:B------:R-:W-:Y:S02]  /*0310*/  VIMNMX R8, PT, PT, R7, 0x8, PT ;  /* 0x0000000807087848 */ /* 0x000fe40003fe0100 */
[----:B------:R-:W-:Y:S02]  /*0320*/  IABS R13, R15 ;  /* 0x0000000f000d7213 */ /* 0x000fe40000000000 */
[----:B------:R-:W-:-:S04]  /*0330*/  IABS R11, R8 ;  /* 0x00000008000b7213 */ /* 0x000fc80000000000 */
[----:B------:R-:W1:Y:S08]  /*0340*/  I2F.RP R9, R11 ;  /* 0x0000000b00097306 */ /* 0x000e700000209400 */
[----:B-1----:R-:W1:Y:S02]  /*0350*/  MUFU.RCP R9, R9 ;  /* 0x0000000900097308 */ /* 0x002e640000001000 */
[----:B-1----:R-:W-:-:S06]  /*0360*/  VIADD R7, R9, 0xffffffe ;  /* 0x0ffffffe09077836 */ /* 0x002fcc0000000000 */
[----:B------:R-:W1:Y:S02]  /*0370*/  F2I.FTZ.U32.TRUNC.NTZ R7, R7 ;  /* 0x0000000700077305 */ /* 0x000e64000021f000 */
[----:B-1----:R-:W-:-:S04]  /*0380*/  IMAD.MOV R10, RZ, RZ, -R7 ;  /* 0x000000ffff0a7224 */ /* 0x002fc800078e0a07 */
[----:B------:R-:W-:-:S04]  /*0390*/  IMAD.MOV.U32 R0, RZ, RZ, R10 ;  /* 0x000000ffff007224 */ /* 0x000fc800078e000a */
[----:B------:R-:W-:Y:S01]  /*03a0*/  IMAD R3, R0, R11, RZ ;  /* 0x0000000b00037224 */ /* 0x000fe200078e02ff */
[----:B------:R-:W-:-:S03]  /*03b0*/  IABS R0, R8 ;  /* 0x0000000800007213 */ /* 0x000fc60000000000 */
[----:B------:R-:W-:-:S04]  /*03c0*/  IMAD.HI.U32 R6, R7, R3, R6 ;  /* 0x0000000307067227 */ /* 0x000fc800078e0006 */
[----:B------:R-:W-:Y:S02]  /*03d0*/  IMAD.MOV R0, RZ, RZ, -R0 ;  /* 0x000000ffff007224 */ /* 0x000fe400078e0a00 */
        /* <DEDUP_REMOVED lines=8> */
[----:B------:R-:W-:Y:S02]  /*0460*/  ISETP.GE.AND P2, PT, R0, RZ, PT ;  /* 0x000000ff0000720c */ /* 0x000fe40003f46270 */
[----:B--2---:R-:W-:-:S05]  /*0470*/  LOP3.LUT R0, R20, 0x1f, RZ, 0xc0, !PT ;  /* 0x0000001f14007812 */ /* 0x004fca00078ec0ff */
[----:B------:R-:W-:-:S06]  /*0480*/  @P0 VIADD R6, R6, 0x1 ;  /* 0x0000000106060836 */ /* 0x000fcc0000000000 */
[----:B------:R-:W-:Y:S01]  /*0490*/  @!P2 IMAD.MOV R6, RZ, RZ, -R6 ;  /* 0x000000ffff06a224 */ /* 0x000fe200078e0a06 */
[----:B------:R-:W-:-:S05]  /*04a0*/  @!P1 LOP3.LUT R6, RZ, R8, RZ, 0x33, !PT ;  /* 0x00000008ff069212 */ /* 0x000fca00078e33ff */
[----:B------:R-:W-:Y:S02]  /*04b0*/  IMAD.MOV R3, RZ, RZ, -R6 ;  /* 0x000000ffff037224 */ /* 0x000fe400078e0a06 */
[----:B------:R-:W-:Y:S02]  /*04c0*/  IMAD.SHL.U32 R19, R6, 0x100, RZ ;  /* 0x0000010006137824 */ /* 0x000fe400078e00ff */
[----:B------:R-:W-:-:S04]  /*04d0*/  IMAD R3, R8, R3, R15 ;  /* 0x0000000308037224 */ /* 0x000fc800078e020f */
[----:B------:R-:W-:Y:S01]  /*04e0*/  IMAD.IADD R3, R2, 0x1, R3 ;  /* 0x0000000102037824 */ /* 0x000fe200078e0203 */
[----:B------:R-:W-:-:S03]  /*04f0*/  SHF.R.U32.HI R2, RZ, 0x5, R20 ;  /* 0x00000005ff027819 */ /* 0x000fc60000011614 */
[----:B------:R-:W-:Y:S01]  /*0500*/  IMAD R18, R3, 0x20, R0 ;  /* 0x0000002003127824 */ /* 0x000fe200078e0200 */
[----:B------:R-:W-:-:S04]  /*0510*/  SGXT.U32 R14, R2, 0x3 ;  /* 0x00000003020e781a */ /* 0x000fc80000000000 */
[----:B------:R1:W-:Y:S01]  /*0520*/  STL [R1+0x644], R18 ;  /* 0x0006441201007387 */ /* 0x0003e20000100800 */
[C---:B------:R-:W-:Y:S02]  /*0530*/  LOP3.LUT R0, R14.reuse, 0x8, RZ, 0xfc, !PT ;  /* 0x000000080e007812 */ /* 0x040fe400078efcff */
[C---:B------:R-:W-:Y:S01]  /*0540*/  LOP3.LUT R2, R14.reuse, 0x10, RZ, 0xfc, !PT ;  /* 0x000000100e027812 */ /* 0x040fe200078efcff */
[----:B------:R1:W-:Y:S01]  /*0550*/  STL [R1+0x624], R19 ;  /* 0x0006241301007387 */ /* 0x0003e20000100800 */
[C---:B------:R-:W-:Y:S02]  /*0560*/  LOP3.LUT R0, R14.reuse, 0x18, RZ, 0xfc, !PT ;  /* 0x000000180e007812 */ /* 0x040fe400078efcff */
[C---:B------:R-:W-:Y:S02]  /*0570*/  LOP3.LUT R3, R14.reuse, 0x20, RZ, 0xfc, !PT ;  /* 0x000000200e037812 */ /* 0x040fe400078efcff */
[C---:B------:R-:W-:Y:S02]  /*0580*/  LOP3.LUT R2, R14.reuse, 0x28, RZ, 0xfc, !PT ;  /* 0x000000280e027812 */ /* 0x040fe400078efcff */
[----:B------:R-:W-:-:S02]  /*0590*/  LOP3.LUT R0, R14, 0x30, RZ, 0xfc, !PT ;  /* 0x000000300e007812 */ /* 0x000fc400078efcff */
[C---:B------:R-:W-:Y:S02]  /*05a0*/  LOP3.LUT R3, R14.reuse, 0x38, RZ, 0xfc, !PT ;  /* 0x000000380e037812 */ /* 0x040fe400078efcff */
[C---:B------:R-:W-:Y:S02]  /*05b0*/  LOP3.LUT R2, R14.reuse, 0x40, RZ, 0xfc, !PT ;  /* 0x000000400e027812 */ /* 0x040fe400078efcff */
[C---:B------:R-:W-:Y:S02]  /*05c0*/  LOP3.LUT R0, R14.reuse, 0x48, RZ, 0xfc, !PT ;  /* 0x000000480e007812 */ /* 0x040fe400078efcff */
[C---:B------:R-:W-:Y:S02]  /*05d0*/  LOP3.LUT R3, R14.reuse, 0x50, RZ, 0xfc, !PT ;  /* 0x000000500e037812 */ /* 0x040fe400078efcff */
[C---:B------:R-:W-:Y:S02]  /*05e0*/  LOP3.LUT R2, R14.reuse, 0x58, RZ, 0xfc, !PT ;  /* 0x000000580e027812 */ /* 0x040fe400078efcff */
[----:B------:R-:W-:Y:S01]  /*05f0*/  LOP3.LUT R0, R14, 0x60, RZ, 0xfc, !PT ;  /* 0x000000600e007812 */ /* 0x000fe200078efcff */
[----:B01--4-:R-:W-:Y:S06]  /*0600*/  BRA.U UP0, `(.L_x_0) ;  /* 0x0000000100347547 */ /* 0x013fec000b800000 */
[C---:B------:R-:W-:Y:S01]  /*0610*/  IMAD.SHL.U32 R2, R20.reuse, 0x20, RZ ;  /* 0x0000002014027824 */ /* 0x040fe200078e00ff */
[----:B------:R-:W-:Y:S01]  /*0620*/  CS2R R16, SRZ ;  /* 0x0000000000107805 */ /* 0x000fe2000001ff00 */
[----:B------:R-:W-:Y:S01]  /*0630*/  IMAD.SHL.U32 R0, R20, 0x8, RZ ;  /* 0x0000000814007824 */ /* 0x000fe200078e00ff */
[----:B------:R-:W-:Y:S02]  /*0640*/  CS2R R12, SRZ ;  /* 0x00000000000c7805 */ /* 0x000fe4000001ff00 */
[----:B------:R-:W-:Y:S01]  /*0650*/  CS2R R14, SRZ ;  /* 0x00000000000e7805 */ /* 0x000fe2000001ff00 */
[----:B------:R0:W-:Y:S01]  /*0660*/  STL [R1+0x648], R2 ;  /* 0x0006480201007387 */ /* 0x0001e20000100800 */
[----:B------:R-:W-:Y:S02]  /*0670*/  CS2R R8, SRZ ;  /* 0x0000000000087805 */ /* 0x000fe4000001ff00 */
[----:B------:R-:W-:Y:S02]  /*0680*/  CS2R R10, SRZ ;  /* 0x00000000000a7805 */ /* 0x000fe4000001ff00 */
[----:B------:R-:W-:Y:S01]  /*0690*/  CS2R R6, SRZ ;  /* 0x0000000000067805 */ /* 0x000fe2000001ff00 */
[----:B------:R1:W-:Y:S01]  /*06a0*/  STL [R1+0x64c], R0 ;  /* 0x00064c0001007387 */ /* 0x0003e20000100800 */
[----:B------:R-:W-:-:S02]  /*06b0*/  CS2R R4, SRZ ;  /* 0x0000000000047805 */ /* 0x000fc4000001ff00 */
[----:B0-----:R-:W-:Y:S01]  /*06c0*/  CS2R R2, SRZ ;  /* 0x0000000000027805 */ /* 0x001fe2000001ff00 */
[----:B------:R-:W-:Y:S06]  /*06d0*/  BRA `(.L_x_1) ;  /* 0x000001cc005c7947 */ /* 0x000fec0003800000 */
.L_x_0:
[----:B------:R-:W-:Y:S01]  /*06e0*/  IABS R10, R4 ;  /* 0x00000004000a7213 */ /* 0x000fe20000000000 */
[----:B------:R-:W-:Y:S01]  /*06f0*/  IMAD.MOV.U32 R8, RZ, RZ, RZ ;  /* 0x000000ffff087224 */ /* 0x000fe200078e00ff */
[----:B------:R-:W-:Y:S01]  /*0700*/  IABS R2, R5 ;  /* 0x0000000500027213 */ /* 0x000fe20000000000 */
[----:B------:R-:W0:Y:S01]  /*0710*/  LDCU UR16, c[0x0][0x3a4] ;  /* 0x00007480ff1077ac */ /* 0x000e220008000800 */
[----:B------:R-:W1:Y:S01]  /*0720*/  I2F.RP R3, R10 ;  /* 0x0000000a00037306 */ /* 0x000e620000209400 */
[----:B------:R-:W-:Y:S02]  /*0730*/  IABS R12, R18 ;  /* 0x00000012000c7213 */ /* 0x000fe40000000000 */
[----:B------:R-:W-:Y:S01]  /*0740*/  ISETP.GE.AND P6, PT, R18, RZ, PT ;  /* 0x000000ff1200720c */ /* 0x000fe20003fc6270 */
[----:B------:R-:W2:Y:S01]  /*0750*/  LDCU UR14, c[0x0][0x3b0] ;  /* 0x00007600ff0e77ac */ /* 0x000ea20008000800 */
[----:B------:R-:W-:-:S03]  /*0760*/  ISETP.NE.AND P4, PT, R4, RZ, PT ;  /* 0x000000ff0400720c */ /* 0x000fc60003f85270 */
[----:B------:R-:W3:Y:S01]  /*0770*/  I2F.RP R0, R2 ;  /* 0x0000000200007306 */ /* 0x000ee20000209400 */
[----:B------:R-:W4:Y:S01]  /*0780*/  LDCU.128 UR8, c[0x0][0x380] ;  /* 0x00007000ff0877ac */ /* 0x000f220008000c00 */
[----:B------:R-:W5:Y:S06]  /*0790*/  LDCU UR6, c[0x0][0x3ac] ;  /* 0x00007580ff0677ac */ /* 0x000f6c0008000800 */
[----:B-1----:R-:W1:Y:S01]  /*07a0*/  MUFU.RCP R3, R3 ;  /* 0x0000000300037308 */ /* 0x002e620000001000 */
[----:B------:R-:W0:Y:S01]  /*07b0*/  LDCU UR15, c[0x0][0x3a8] ;  /* 0x00007500ff0f77ac */ /* 0x000e220008000800 */
[----:B------:R-:W0:Y:S06]  /*07c0*/  LDCU UR17, c[0x0][0x3a8] ;  /* 0x00007500ff1177ac */ /* 0x000e2c0008000800 */
[----:B---3--:R-:W3:Y:S01]  /*07d0*/  MUFU.RCP R0, R0 ;  /* 0x0000000000007308 */ /* 0x008ee20000001000 */
[----:B------:R-:W0:Y:S01]  /*07e0*/  LDCU UR18, c[0x0][0x3a8] ;  /* 0x00007500ff1277ac */ /* 0x000e220008000800 */
[----:B------:R-:W0:Y:S01]  /*07f0*/  LDCU UR20, c[0x0][0x3a8] ;  /* 0x00007500ff1477ac */ /* 0x000e220008000800 */
[----:B-1----:R-:W-:Y:S01]  /*0800*/  VIADD R9, R3, 0xffffffe ;  /* 0x0ffffffe03097836 */ /* 0x002fe20000000000 */
[----:B------:R-:W-:Y:S01]  /*0810*/  SHF.R.U32.HI R3, RZ, 0x7, R20 ;  /* 0x00000007ff037819 */ /* 0x000fe20000011614 */
[----:B------:R-:W1:Y:S03]  /*0820*/  LDCU UR19, c[0x0][0x3a8] ;  /* 0x00007500ff1377ac */ /* 0x000e660008000800 */
[----:B------:R-:W-:Y:S01]  /*0830*/  SGXT.U32 R3, R3, 0x1 ;  /* 0x000000010303781a */ /* 0x000fe20000000000 */
[----:B------:R-:W0:Y:S01]  /*0840*/  F2I.FTZ.U32.TRUNC.NTZ R9, R9 ;  /* 0x0000000900097305 */ /* 0x000e22000021f000 */
[----:B------:R-:W1:Y:S01]  /*0850*/  LDCU UR21, c[0x0][0x3a8] ;  /* 0x00007500ff1577ac */ /* 0x000e620008000800 */
[----:B---3--:R-:W-:Y:S01]  /*0860*/  VIADD R6, R0, 0xffffffe ;  /* 0x0ffffffe00067836 */ /* 0x008fe20000000000 */
[----:B------:R-:W-:Y:S01]  /*0870*/  LOP3.LUT R3, R19, R3, RZ, 0xfc, !PT ;  /* 0x0000000313037212 */ /* 0x000fe200078efcff */
[----:B------:R-:W3:Y:S03]  /*0880*/  LDCU UR22, c[0x0][0x3a8] ;  /* 0x00007500ff1677ac */ /* 0x000ee60008000800 */
[----:B------:R-:W-:Y:S01]  /*0890*/  IABS R13, R3 ;  /* 0x00000003000d7213 */ /* 0x000fe20000000000 */
[----:B------:R2:W1:Y:S01]  /*08a0*/  F2I.FTZ.U32.TRUNC.NTZ R7, R6 ;  /* 0x0000000600077305 */ /* 0x000462000021f000 */
[C---:B------:R-:W-:Y:S01]  /*08b0*/  LOP3.LUT R18, R3.reuse, 0xf4, RZ, 0xfc, !PT ;  /* 0x000000f403127812 */ /* 0x040fe200078efcff */
[----:B------:R-:W1:Y:S01]  /*08c0*/  LDCU UR23, c[0x0][0x3a8] ;  /* 0x00007500ff1777ac */ /* 0x000e620008000800 */
[----:B------:R-:W-:-:S02]  /*08d0*/  LOP3.LUT R16, R3, 0xf2, RZ, 0xfc, !PT ;  /* 0x000000f203107812 */ /* 0x000fc400078efcff */
[C---:B------:R-:W-:Y:S01]  /*08e0*/  LOP3.LUT R22, R3.reuse, 0xde, RZ, 0xfc, !PT ;  /* 0x000000de03167812 */ /* 0x040fe200078efcff */
[----:B------:R-:W3:Y:S01]  /*08f0*/  LDCU UR24, c[0x0][0x3a8] ;  /* 0x00007500ff1877ac */ /* 0x000ee20008000800 */
[--C-:B0-----:R-:W-:Y:S01]  /*0900*/  IMAD.MOV R11, RZ, RZ, -R9.reuse ;  /* 0x000000ffff0b7224 */ /* 0x101fe200078e0a09 */
[----:B------:R-:W-:Y:S01]  /*0910*/  IABS R17, R16 ;  /* 0x0000001000117213 */ /* 0x000fe20000000000 */
[----:B--2---:R-:W-:Y:S01]  /*0920*/  IMAD.MOV.U32 R6, RZ, RZ, RZ ;  /* 0x000000ffff067224 */ /* 0x004fe200078e00ff */
[----:B------:R-:W-:Y:S01]  /*0930*/  LOP3.LUT R23, R3, 0xdc, RZ, 0xfc, !PT ;  /* 0x000000dc03177812 */ /* 0x000fe200078efcff */
[----:B------:R-:W-:Y:S01]  /*0940*/  IMAD R11, R11, R10, RZ ;  /* 0x0000000a0b0b7224 */ /* 0x000fe200078e02ff */
[----:B------:R-:W0:Y:S03]  /*0950*/  LDCU UR25, c[0x0][0x3a8] ;  /* 0x00007500ff1977ac */ /* 0x000e260008000800 */
[----:B------:R-:W-:Y:S01]  /*0960*/  IMAD.HI.U32 R8, R9, R11, R8 ;  /* 0x0000000b09087227 */ /* 0x000fe200078e0008 */
[----:B------:R-:W2:Y:S03]  /*0970*/  LDCU UR26, c[0x0][0x3a8] ;  /* 0x00007500ff1a77ac */ /* 0x000ea60008000800 */
[----:B------:R-:W-:Y:S01]  /*0980*/  IMAD.MOV.U32 R9, RZ, RZ, R12 ;  /* 0x000000ffff097224 */ /* 0x000fe200078e000c */
[----:B------:R-:W0:Y:S01]  /*0990*/  LDCU UR27, c[0x0][0x3a8] ;  /* 0x00007500ff1b77ac */ /* 0x000e220008000800 */
[----:B-1----:R-:W-:-:S02]  /*09a0*/  IMAD.MOV R11, RZ, RZ, -R7 ;  /* 0x000000ffff0b7224 */ /* 0x002fc400078e0a07 */
[----:B------:R-:W-:Y:S01]  /*09b0*/  IMAD.HI.U32 R8, R8, R9, RZ ;  /* 0x0000000908087227 */ /* 0x000fe200078e00ff */
[----:B------:R-:W-:-:S03]  /*09c0*/  USHF.R.S32.HI UR5, URZ, 0x1f, UR4 ;  /* 0x0000001fff057899 */ /* 0x000fc60008011404 */
[----:B------:R-:W-:Y:S02]  /*09d0*/  IMAD R11, R11, R2, RZ ;  /* 0x000000020b0b7224 */ /* 0x000fe400078e02ff */
[----:B------:R-:W-:Y:S02]  /*09e0*/  IMAD.MOV R8, RZ, RZ, -R8 ;  /* 0x000000ffff087224 */ /* 0x000fe400078e0a08 */
[----:B------:R-:W-:Y:S01]  /*09f0*/  IMAD.HI.U32 R0, R7, R11, R6 ;  /* 0x0000000b07007227 */ /* 0x000fe200078e0006 */
[----:B------:R-:W-:-:S03]  /*0a00*/  LOP3.LUT R6, R3, 0xfe, RZ, 0xfc, !PT ;  /* 0x000000fe03067812 */ /* 0x000fc600078efcff */
[----:B------:R-:W-:Y:S01]  /*0a10*/  IMAD R12, R10, R8, R9 ;  /* 0x000000080a0c7224 */ /* 0x000fe200078e0209 */
[----:B------:R-:W-:Y:S01]  /*0a20*/  IABS R8, R6 ;  /* 0x0000000600087213 */ /* 0x000fe20000000000 */
[----:B------:R-:W-:Y:S01]  /*0a30*/  IMAD.HI.U32 R7, R0, R13, RZ ;  /* 0x0000000d00077227 */ /* 0x000fe200078e00ff */
[----:B------:R-:W-:Y:S02]  /*0a40*/  LOP3.LUT R9, R3, 0xfc, RZ, 0xfc, !PT ;  /* 0x000000fc03097812 */ /* 0x000fe400078efcff */
[----:B------:R-:W-:Y:S01]  /*0a50*/  ISETP.GT.U32.AND P0, PT, R10, R12, PT ;  /* 0x0000000c0a00720c */ /* 0x000fe20003f04070 */
[----:B------:R-:W-:Y:S01]  /*0a60*/  IMAD.MOV R7, RZ, RZ, -R7 ;  /* 0x000000ffff077224 */ /* 0x000fe200078e0a07 */
[----:B------:R-:W-:Y:S01]  /*0a70*/  IABS R14, R9 ;  /* 0x00000009000e7213 */ /* 0x000fe20000000000 */
[----:B------:R-:W-:Y:S01]  /*0a80*/  IMAD.HI.U32 R11, R0, R8, RZ ;  /* 0x00000008000b7227 */ /* 0x000fe200078e00ff */
[----:B------:R-:W-:-:S03]  /*0a90*/  ISETP.GE.AND P3, PT, R6, RZ, PT ;  /* 0x000000ff0600720c */ /* 0x000fc60003f66270 */
[----:B------:R-:W-:Y:S02]  /*0aa0*/  IMAD R13, R2, R7, R13 ;  /* 0x00000007020d7224 */ /* 0x000fe400078e020d */
[----:B------:R-:W-:Y:S02]  /*0ab0*/  IMAD.MOV R11, RZ, RZ, -R11 ;  /* 0x000000ffff0b7224 */ /* 0x000fe400078e0a0b */
[----:B------:R-:W-:Y:S01]  /*0ac0*/  IMAD.HI.U32 R7, R0, R14, RZ ;  /* 0x0000000e00077227 */ /* 0x000fe200078e00ff */
[----:B------:R-:W-:-:S03]  /*0ad0*/  ISETP.GT.U32.AND P1, PT, R2, R13, PT ;  /* 0x0000000d0200720c */ /* 0x000fc60003f24070 */
[----:B------:R-:W-:Y:S01]  /*0ae0*/  @!P0 IMAD.IADD R12, R12, 0x1, -R10 ;  /* 0x000000010c0c8824 */ /* 0x000fe200078e0a0a */
[----:B------:R-:W-:Y:S01]  /*0af0*/  ISETP.GE.AND P0, PT, R9, RZ, PT ;  /* 0x000000ff0900720c */ /* 0x000fe20003f06270 */
[----:B------:R-:W-:Y:S01]  /*0b00*/  IMAD R6, R2, R11, R8 ;  /* 0x0000000b02067224 */ /* 0x000fe200078e0208 */
[C---:B------:R-:W-:Y:S01]  /*0b10*/  LOP3.LUT R9, R3.reuse, 0xf8, RZ, 0xfc, !PT ;  /* 0x000000f803097812 */ /* 0x040fe200078efcff */
[----:B------:R-:W-:Y:S01]  /*0b20*/  IMAD.MOV R7, RZ, RZ, -R7 ;  /* 0x000000ffff077224 */ /* 0x000fe200078e0a07 */
[----:B------:R-:W-:Y:S02]  /*0b30*/  ISETP.GT.U32.AND P2, PT, R10, R12, PT ;  /* 0x0000000c0a00720c */ /* 0x000fe40003f44070 */
[C---:B------:R-:W-:Y:S01]  /*0b40*/  ISETP.GT.U32.AND P5, PT, R2.reuse, R6, PT ;  /* 0x000000060200720c */ /* 0x040fe20003fa4070 */
[----:B------:R-:W-:Y:S01]  /*0b50*/  IMAD R14, R2, R7, R14 ;  /* 0x00000007020e7224 */ /* 0x000fe200078e020e */
[----:B------:R-:W-:Y:S01]  /*0b60*/  LOP3.LUT R7, R3, 0xfa, RZ, 0xfc, !PT ;  /* 0x000000fa03077812 */ /* 0x000fe200078efcff */
[----:B------:R-:W-:Y:S01]  /*0b70*/  @!P1 IMAD.IADD R13, R13, 0x1, -R2 ;  /* 0x000000010d0d9824 */ /* 0x000fe200078e0a02 */
[----:B------:R-:W-:-:S02]  /*0b80*/  IABS R11, R9 ;  /* 0x00000009000b7213 */ /* 0x000fc40000000000 */
[----:B------:R-:W-:Y:S02]  /*0b90*/  IABS R8, R7 ;  /* 0x0000000700087213 */ /* 0x000fe40000000000 */
[----:B------:R-:W-:Y:S02]  /*0ba0*/  ISETP.GE.AND P1, PT, R7, RZ, PT ;  /* 0x000000ff0700720c */ /* 0x000fe40003f26270 */
[----:B------:R-:W-:Y:S01]  /*0bb0*/  LOP3.LUT R7, R3, 0xf6, RZ, 0xfc, !PT ;  /* 0x000000f603077812 */ /* 0x000fe200078efcff */
[----:B------:R-:W-:Y:S01]  /*0bc0*/  @!P2 IMAD.IADD R12, R12, 0x1, -R10 ;  /* 0x000000010c0ca824 */ /* 0x000fe200078e0a0a */
[----:B------:R-:W-:Y:S01]  /*0bd0*/  ISETP.GT.U32.AND P2, PT, R2, R13, PT ;  /* 0x0000000d0200720c */ /* 0x000fe20003f44070 */
[----:B------:R-:W-:Y:S01]  /*0be0*/  @!P5 IMAD.IADD R6, R6, 0x1, -R2 ;  /* 0x000000010606d824 */ /* 0x000fe200078e0a02 */
[----:B------:R-:W-:Y:S01]  /*0bf0*/  IABS R10, R7 ;  /* 0x00000007000a7213 */ /* 0x000fe20000000000 */
[----:B------:R-:W-:Y:S02]  /*0c00*/  IMAD.MOV.U32 R15, RZ, RZ, R12 ;  /* 0x000000ffff0f7224 */ /* 0x000fe400078e000c */
[----:B------:R-:W-:Y:S01]  /*0c10*/  IMAD.HI.U32 R12, R0, R8, RZ ;  /* 0x00000008000c7227 */ /* 0x000fe200078e00ff */
[----:B------:R-:W-:-:S03]  /*0c20*/  ISETP.GT.U32.AND P5, PT, R2, R6, PT ;  /* 0x000000060200720c */ /* 0x000fc60003fa4070 */
[----:B------:R-:W-:Y:S01]  /*0c30*/  @!P6 IMAD.MOV R15, RZ, RZ, -R15 ;  /* 0x000000ffff0fe224 */ /* 0x000fe200078e0a0f */
[----:B------:R-:W-:Y:S01]  /*0c40*/  ISETP.GE.AND P6, PT, R3, RZ, PT ;  /* 0x000000ff0300720c */ /* 0x000fe20003fc6270 */
[----:B------:R-:W-:Y:S01]  /*0c50*/  IMAD.MOV R12, RZ, RZ, -R12 ;  /* 0x000000ffff0c7224 */ /* 0x000fe200078e0a0c */
[----:B------:R-:W-:Y:S01]  /*0c60*/  @!P4 LOP3.LUT R15, RZ, R4, RZ, 0x33, !PT ;  /* 0x00000004ff0fc212 */ /* 0x000fe200078e33ff */
[----:B------:R-:W-:Y:S01]  /*0c70*/  @!P2 IMAD.IADD R13, R13, 0x1, -R2 ;  /* 0x000000010d0da824 */ /* 0x000fe200078e0a02 */
[----:B------:R-:W-:Y:S01]  /*0c80*/  ISETP.GT.U32.AND P2, PT, R2, R14, PT ;  /* 0x0000000e0200720c */ /* 0x000fe20003f44070 */
[----:B------:R-:W-:Y:S01]  /*0c90*/  IMAD.HI.U32 R4, R0, R11, RZ ;  /* 0x0000000b00047227 */ /* 0x000fe200078e00ff */
[----:B------:R-:W-:Y:S01]  /*0ca0*/  ISETP.GE.AND P4, PT, R9, RZ, PT ;  /* 0x000000ff0900720c */ /* 0x000fe20003f86270 */
[----:B------:R1:W-:Y:S02]  /*0cb0*/  STL [R1+0x1c], R15 ;  /* 0x00001c0f01007387 */ /* 0x0003e40000100800 */
[----:B------:R-:W-:Y:S01]  /*0cc0*/  IMAD R8, R2, R12, R8 ;  /* 0x0000000c02087224 */ /* 0x000fe200078e0208 */
[----:B------:R-:W-:Y:S01]  /*0cd0*/  LOP3.LUT R12, R3, 0xee, RZ, 0xfc, !PT ;  /* 0x000000ee030c7812 */ /* 0x000fe200078efcff */
[----:B------:R-:W-:-:S02]  /*0ce0*/  IMAD.MOV R4, RZ, RZ, -R4 ;  /* 0x000000ffff047224 */ /* 0x000fc400078e0a04 */
[----:B------:R-:W-:Y:S02]  /*0cf0*/  @!P6 IMAD.MOV R13, RZ, RZ, -R13 ;  /* 0x000000ffff0de224 */ /* 0x000fe400078e0a0d */
[--C-:B------:R-:W-:Y:S01]  /*0d00*/  @!P5 IMAD.IADD R6, R6, 0x1, -R2.reuse ;  /* 0x000000010606d824 */ /* 0x100fe200078e0a02 */
[----:B------:R-:W-:Y:S01]  /*0d10*/  ISETP.GT.U32.AND P5, PT, R2, R8, PT ;  /* 0x000000080200720c */ /* 0x000fe20003fa4070 */
[----:B------:R-:W-:Y:S01]  /*0d20*/  @!P2 IMAD.IADD R14, R14, 0x1, -R2 ;  /* 0x000000010e0ea824 */ /* 0x000fe200078e0a02 */
[----:B------:R-:W-:Y:S01]  /*0d30*/  ISETP.GE.AND P2, PT, R7, RZ, PT ;  /* 0x000000ff0700720c */ /* 0x000fe20003f46270 */
[----:B------:R-:W-:-:S03]  /*0d40*/  IMAD.HI.U32 R9, R0, R10, RZ ;  /* 0x0000000a00097227 */ /* 0x000fc600078e00ff */
[C---:B------:R-:W-:Y:S01]  /*0d50*/  ISETP.GT.U32.AND P6, PT, R2.reuse, R14, PT ;  /* 0x0000000e0200720c */ /* 0x040fe20003fc4070 */
[C---:B------:R-:W-:Y:S01]  /*0d60*/  IMAD R11, R2.reuse, R4, R11 ;  /* 0x00000004020b7224 */ /* 0x040fe200078e020b */
[----:B------:R-:W-:Y:S01]  /*0d70*/  IABS R4, R12 ;  /* 0x0000000c00047213 */ /* 0x000fe20000000000 */
[----:B-1----:R-:W-:Y:S01]  /*0d80*/  IMAD.MOV.U32 R15, RZ, RZ, R6 ;  /* 0x000000ffff0f7224 */ /* 0x002fe200078e0006 */
[----:B------:R-:W-:Y:S01]  /*0d90*/  LOP3.LUT R6, R3, 0xf0, RZ, 0xfc, !PT ;  /* 0x000000f003067812 */ /* 0x000fe200078efcff */
[----:B------:R-:W-:Y:S02]  /*0da0*/  IMAD.MOV R9, RZ, RZ, -R9 ;  /* 0x000000ffff097224 */ /* 0x000fe400078e0a09 */
[----:B------:R-:W-:Y:S01]  /*0db0*/  @!P3 IMAD.MOV R15, RZ, RZ, -R15 ;  /* 0x000000ffff0fb224 */ /* 0x000fe200078e0a0f */
[C---:B------:R-:W-:Y:S01]  /*0dc0*/  ISETP.GT.U32.AND P3, PT, R2.reuse, R11, PT ;  /* 0x0000000b0200720c */ /* 0x040fe20003f64070 */
[----:B------:R-:W-:Y:S01]  /*0dd0*/  IMAD R10, R2, R9, R10 ;  /* 0x00000009020a7224 */ /* 0x000fe200078e020a */
[----:B------:R-:W-:Y:S01]  /*0de0*/  IABS R7, R6 ;  /* 0x0000000600077213 */ /* 0x000fe20000000000 */
[--C-:B------:R-:W-:Y:S01]  /*0df0*/  @!P5 IMAD.IADD R8, R8, 0x1, -R2.reuse ;  /* 0x000000010808d824 */ /* 0x100fe200078e0a02 */
[----:B------:R1:W-:Y:S01]  /*0e00*/  STL [R1], R15 ;  /* 0x0000000f01007387 */ /* 0x0003e20000100800 */
[----:B------:R-:W-:Y:S01]  /*0e10*/  @!P6 IMAD.IADD R14, R14, 0x1, -R2 ;  /* 0x000000010e0ee824 */ /* 0x000fe200078e0a02 */
[----:B------:R-:W-:Y:S01]  /*0e20*/  ISETP.GE.AND P6, PT, R18, RZ, PT ;  /* 0x000000ff1200720c */ /* 0x000fe20003fc6270 */
[----:B------:R-:W-:Y:S01]  /*0e30*/  IMAD.HI.U32 R9, R0, R7, RZ ;  /* 0x0000000700097227 */ /* 0x000fe200078e00ff */
[----:B------:R-:W-:-:S02]  /*0e40*/  ISETP.GT.U32.AND P5, PT, R2, R8, PT ;  /* 0x000000080200720c */ /* 0x000fc40003fa4070 */
[----:B------:R-:W-:Y:S01]  /*0e50*/  @!P0 IADD3 R14, PT, PT, -R14, RZ, RZ ;  /* 0x000000ff0e0e8210 */ /* 0x000fe20007ffe1ff */
[----:B------:R-:W-:Y:S01]  /*0e60*/  IMAD.MOV R9, RZ, RZ, -R9 ;  /* 0x000000ffff097224 */ /* 0x000fe200078e0a09 */
[----:B------:R-:W-:Y:S01]  /*0e70*/  ISETP.GT.U32.AND P0, PT, R2, R10, PT ;  /* 0x0000000a0200720c */ /* 0x000fe20003f04070 */
[----:B------:R-:W-:Y:S01]  /*0e80*/  @!P3 IMAD.IADD R11, R11, 0x1, -R2 ;  /* 0x000000010b0bb824 */ /* 0x000fe200078e0a02 */
[----:B------:R-:W-:Y:S01]  /*0e90*/  IABS R18, R18 ;  /* 0x0000001200127213 */ /* 0x000fe20000000000 */
[----:B-1----:R-:W-:-:S03]  /*0ea0*/  IMAD.HI.U32 R15, R0, R17, RZ ;  /* 0x00000011000f7227 */ /* 0x002fc600078e00ff */
[----:B------:R-:W-:Y:S01]  /*0eb0*/  ISETP.GT.U32.AND P3, PT, R2, R11, PT ;  /* 0x0000000b0200720c */ /* 0x000fe20003f64070 */
[----:B------:R-:W-:-:S04]  /*0ec0*/  IMAD.HI.U32 R19, R0, R18, RZ ;  /* 0x0000001200137227 */ /* 0x000fc800078e00ff */
[----:B------:R-:W-:Y:S02]  /*0ed0*/  IMAD.MOV R19, RZ, RZ, -R19 ;  /* 0x000000ffff137224 */ /* 0x000fe400078e0a13 */
[--C-:B------:R-:W-:Y:S02]  /*0ee0*/  @!P0 IMAD.IADD R10, R10, 0x1, -R2.reuse ;  /* 0x000000010a0a8824 */ /* 0x100fe400078e0a02 */
[----:B------:R-:W-:Y:S01]  /*0ef0*/  @!P5 IMAD.IADD R8, R8, 0x1, -R2 ;  /* 0x000000010808d824 */ /* 0x000fe200078e0a02 */
[----:B------:R-:W-:Y:S01]  /*0f00*/  ISETP.GE.AND P5, PT, R16, RZ, PT ;  /* 0x000000ff1000720c */ /* 0x000fe20003fa6270 */
[C---:B------:R-:W-:Y:S01]  /*0f10*/  IMAD R16, R2.reuse, R19, R18 ;  /* 0x0000001302107224 */ /* 0x040fe200078e0212 */
[C---:B------:R-:W-:Y:S01]  /*0f20*/  ISETP.GT.U32.AND P0, PT, R2.reuse, R10, PT ;  /* 0x0000000a0200720c */ /* 0x040fe20003f04070 */
[----:B------:R-:W-:Y:S02]  /*0f30*/  IMAD.MOV R15, RZ, RZ, -R15 ;  /* 0x000000ffff0f7224 */ /* 0x000fe400078e0a0f */
[----:B------:R-:W-:Y:S01]  /*0f40*/  @!P3 IMAD.IADD R11, R11, 0x1, -R2 ;  /* 0x000000010b0bb824 */ /* 0x000fe200078e0a02 */
[C---:B------:R-:W-:Y:S01]  /*0f50*/  ISETP.GT.U32.AND P3, PT, R2.reuse, R16, PT ;  /* 0x000000100200720c */ /* 0x040fe20003f64070 */
[----:B------:R-:W-:-:S02]  /*0f60*/  IMAD R17, R2, R15, R17 ;  /* 0x0000000f02117224 */ /* 0x000fc400078e0211 */
[----:B------:R-:W-:-:S04]  /*0f70*/  IMAD.HI.U32 R15, R0, R4, RZ ;  /* 0x00000004000f7227 */ /* 0x000fc800078e00ff */
[----:B------:R-:W-:Y:S02]  /*0f80*/  IMAD.MOV.U32 R21, RZ, RZ, R8 ;  /* 0x000000ffff157224 */ /* 0x000fe400078e0008 */
[----:B------:R-:W-:Y:S02]  /*0f90*/  IMAD.MOV R8, RZ, RZ, -R15 ;  /* 0x000000ffff087224 */ /* 0x000fe400078e0a0f */
[----:B------:R-:W-:Y:S02]  /*0fa0*/  @!P0 IMAD.IADD R10, R10, 0x1, -R2 ;  /* 0x000000010a0a8824 */ /* 0x000fe400078e0a02 */
[----:B------:R-:W-:Y:S01]  /*0fb0*/  @!P1 IMAD.MOV R21, RZ, RZ, -R21 ;  /* 0x000000ffff159224 */ /* 0x000fe200078e0a15 */
[C---:B------:R-:W-:Y:S01]  /*0fc0*/  ISETP.GT.U32.AND P1, PT, R2.reuse, R17, PT ;  /* 0x000000110200720c */ /* 0x040fe20003f24070 */
[----:B------:R-:W-:Y:S01]  /*0fd0*/  IMAD R4, R2, R8, R4 ;  /* 0x0000000802047224 */ /* 0x000fe200078e0204 */
[----:B------:R-:W-:Y:S01]  /*0fe0*/  LOP3.LUT R8, R3, 0xea, RZ, 0xfc, !PT ;  /* 0x000000ea03087812 */ /* 0x000fe200078efcff */
[----:B------:R-:W-:Y:S01]  /*0ff0*/  IMAD.MOV.U32 R15, RZ, RZ, R10 ;  /* 0x000000ffff0f7224 */ /* 0x000fe200078e000a */
[----:B------:R1:W-:Y:S01]  /*1000*/  STL [R1+0x54], R21 ;  /* 0x0000541501007387 */ /* 0x0003e20000100800 */
[----:B------:R-:W-:Y:S01]  /*1010*/  IMAD.MOV.U32 R20, RZ, RZ, R11 ;  /* 0x000000ffff147224 */ /* 0x000fe200078e000b */
[----:B------:R-:W-:Y:S01]  /*1020*/  IABS R10, R8 ;  /* 0x00000008000a7213 */ /* 0x000fe20000000000 */
[----:B------:R-:W-:-:S02]  /*1030*/  @!P3 IMAD.IADD R16, R16, 0x1, -R2 ;  /* 0x000000011010b824 */ /* 0x000fc400078e0a02 */
[----:B------:R-:W-:Y:S01]  /*1040*/  @!P2 IMAD.MOV R15, RZ, RZ, -R15 ;  /* 0x000000ffff0fa224 */ /* 0x000fe200078e0a0f */
[----:B------:R-:W-:Y:S01]  /*1050*/  ISETP.GT.U32.AND P2, PT, R2, R4, PT ;  /* 0x000000040200720c */ /* 0x000fe20003f44070 */
[----:B------:R-:W-:Y:S01]  /*1060*/  @!P4 IMAD.MOV R20, RZ, RZ, -R20 ;  /* 0x000000ffff14c224 */ /* 0x000fe200078e0a14 */
[----:B------:R-:W-:Y:S01]  /*1070*/  ISETP.GE.AND P4, PT, R6, RZ, PT ;  /* 0x000000ff0600720c */ /* 0x000fe20003f86270 */
[C---:B------:R-:W-:Y:S01]  /*1080*/  IMAD R6, R2.reuse, R9, R7 ;  /* 0x0000000902067224 */ /* 0x040fe200078e0207 */
[C---:B------:R-:W-:Y:S01]  /*1090*/  ISETP.GT.U32.AND P3, PT, R2.reuse, R16, PT ;  /* 0x000000100200720c */ /* 0x040fe20003f64070 */
[--C-:B------:R-:W-:Y:S01]  /*10a0*/  @!P1 IMAD.IADD R17, R17, 0x1, -R2.reuse ;  /* 0x0000000111119824 */ /* 0x100fe200078e0a02 */
[C---:B------:R-:W-:Y:S01]  /*10b0*/  LOP3.LUT R7, R3.reuse, 0xec, RZ, 0xfc, !PT ;  /* 0x000000ec03077812 */ /* 0x040fe200078efcff */
[----:B------:R-:W-:Y:S01]  /*10c0*/  STL [R1+0x58], R20 ;  /* 0x0000581401007387 */ /* 0x000fe20000100800 */
[C---:B------:R-:W-:Y:S02]  /*10d0*/  ISETP.GT.U32.AND P0, PT, R2.reuse, R6, PT ;  /* 0x000000060200720c */ /* 0x040fe40003f04070 */
[----:B------:R-:W-:Y:S01]  /*10e0*/  IABS R11, R7 ;  /* 0x00000007000b7213 */ /* 0x000fe20000000000 */
[----:B------:R0:W-:Y:S01]  /*10f0*/  STL [R1+0x6c], R15 ;  /* 0x00006c0f01007387 */ /* 0x0001e20000100800 */
[----:B------:R-:W-:Y:S01]  /*1100*/  ISETP.GT.U32.AND P1, PT, R2, R17, PT ;  /* 0x000000110200720c */ /* 0x000fe20003f24070 */
[----:B------:R-:W-:Y:S01]  /*1110*/  @!P2 IMAD.IADD R4, R4, 0x1, -R2 ;  /* 0x000000010404a824 */ /* 0x000fe200078e0a02 */
[C---:B------:R-:W-:Y:S01]  /*1120*/  LOP3.LUT R9, R3.reuse, 0xe8, RZ, 0xfc, !PT ;  /* 0x000000e803097812 */ /* 0x040fe200078efcff */
[----:B------:R-:W-:Y:S01]  /*1130*/  IMAD.HI.U32 R18, R0, R11, RZ ;  /* 0x0000000b00127227 */ /* 0x000fe200078e00ff */
[----:B-1----:R-:W-:-:S02]  /*1140*/  LOP3.LUT R21, R3, 0xd8, RZ, 0xfc, !PT ;  /* 0x000000d803157812 */ /* 0x002fc400078efcff */
[----:B------:R-:W-:Y:S01]  /*1150*/  ISETP.GT.U32.AND P2, PT, R2, R4, PT ;  /* 0x000000040200720c */ /* 0x000fe20003f44070 */
[----:B------:R-:W-:Y:S01]  /*1160*/  @!P3 IMAD.IADD R16, R16, 0x1, -R2 ;  /* 0x000000011010b824 */ /* 0x000fe200078e0a02 */
[----:B------:R-:W-:Y:S01]  /*1170*/  ISETP.GE.AND P3, PT, R12, RZ, PT ;  /* 0x000000ff0c00720c */ /* 0x000fe20003f66270 */
[----:B------:R-:W-:Y:S01]  /*1180*/  IMAD.MOV R18, RZ, RZ, -R18 ;  /* 0x000000ffff127224 */ /* 0x000fe200078e0a12 */
[----:B0-----:R-:W-:Y:S01]  /*1190*/  IABS R15, R9 ;  /* 0x00000009000f7213 */ /* 0x001fe20000000000 */
[----:B------:R-:W-:-:S04]  /*11a0*/  IMAD.HI.U32 R12, R0, R10, RZ ;  /* 0x0000000a000c7227 */ /* 0x000fc800078e00ff */
[----:B------:R-:W-:Y:S02]  /*11b0*/  IMAD R11, R2, R18, R11 ;  /* 0x00000012020b7224 */ /* 0x000fe400078e020b */
[----:B------:R-:W-:Y:S02]  /*11c0*/  IMAD.MOV R12, RZ, RZ, -R12 ;  /* 0x000000ffff0c7224 */ /* 0x000fe400078e0a0c */
[--C-:B------:R-:W-:Y:S02]  /*11d0*/  @!P0 IMAD.IADD R6, R6, 0x1, -R2.reuse ;  /* 0x0000000106068824 */ /* 0x100fe400078e0a02 */
[----:B------:R-:W-:Y:S01]  /*11e0*/  @!P1 IMAD.IADD R17, R17, 0x1, -R2 ;  /* 0x0000000111119824 */ /* 0x000fe200078e0a02 */
[C---:B------:R-:W-:Y:S01]  /*11f0*/  ISETP.GT.U32.AND P1, PT, R2.reuse, R11, PT ;  /* 0x0000000b0200720c */ /* 0x040fe20003f24070 */
[C---:B------:R-:W-:Y:S01]  /*1200*/  IMAD R10, R2.reuse, R12, R10 ;  /* 0x0000000c020a7224 */ /* 0x040fe200078e020a */
[----:B------:R-:W-:Y:S01]  /*1210*/  ISETP.GT.U32.AND P0, PT, R2, R6, PT ;  /* 0x000000060200720c */ /* 0x000fe20003f04070 */
[----:B------:R-:W-:-:S02]  /*1220*/  @!P2 IMAD.IADD R4, R4, 0x1, -R2 ;  /* 0x000000010404a824 */ /* 0x000fc400078e0a02 */
[----:B------:R-:W-:Y:S01]  /*1230*/  IMAD.MOV.U32 R20, RZ, RZ, R16 ;  /* 0x000000ffff147224 */ /* 0x000fe200078e0010 */
[----:B------:R-:W-:Y:S01]  /*1240*/  ISETP.GT.U32.AND P2, PT, R2, R10, PT ;  /* 0x0000000a0200720c */ /* 0x000fe20003f44070 */
[----:B------:R-:W-:Y:S02]  /*1250*/  IMAD.MOV.U32 R19, RZ, RZ, R17 ;  /* 0x000000ffff137224 */ /* 0x000fe400078e0011 */
[----:B------:R-:W-:Y:S01]  /*1260*/  @!P6 IMAD.MOV R20, RZ, RZ, -R20 ;  /* 0x000000ffff14e224 */ /* 0x000fe200078e0a14 */
[----:B------:R-:W-:Y:S01]  /*1270*/  ISETP.GE.AND P6, PT, R7, RZ, PT ;  /* 0x000000ff0700720c */ /* 0x000fe20003fc6270 */
[----:B------:R-:W-:Y:S01]  /*1280*/  IMAD.HI.U32 R16, R0, R15, RZ ;  /* 0x0000000f00107227 */ /* 0x000fe200078e00ff */
[----:B------:R-:W-:Y:S02]  /*1290*/  LOP3.LUT R7, R3, 0xe6, RZ, 0xfc, !PT ;  /* 0x000000e603077812 */ /* 0x000fe400078efcff */
[----:B------:R-:W-:Y:S01]  /*12a0*/  STL [R1+0x70], R20 ;  /* 0x0000701401007387 */ /* 0x000fe20000100800 */
[----:B------:R-:W-:-:S02]  /*12b0*/  @!P1 IMAD.IADD R11, R11, 0x1, -R2 ;  /* 0x000000010b0b9824 */ /* 0x000fc400078e0a02 */
[--C-:B------:R-:W-:Y:S01]  /*12c0*/  @!P0 IMAD.IADD R6, R6, 0x1, -R2.reuse ;  /* 0x0000000106068824 */ /* 0x100fe200078e0a02 */
[----:B------:R-:W-:Y:S01]  /*12d0*/  ISETP.GE.AND P0, PT, R9, RZ, PT ;  /* 0x000000ff0900720c */ /* 0x000fe20003f06270 */
[----:B------:R-:W-:Y:S01]  /*12e0*/  @!P2 IMAD.IADD R10, R10, 0x1, -R2 ;  /* 0x000000010a0aa824 */ /* 0x000fe200078e0a02 */
[----:B------:R-:W-:Y:S01]  /*12f0*/  ISETP.GT.U32.AND P1, PT, R2, R11, PT ;  /* 0x0000000b0200720c */ /* 0x000fe20003f24070 */
[----:B------:R-:W-:Y:S01]  /*1300*/  IMAD.MOV.U32 R18, RZ, RZ, R6 ;  /* 0x000000ffff127224 */ /* 0x000fe200078e0006 */
[----:B------:R-:W-:Y:S01]  /*1310*/  IABS R9, R7 ;  /* 0x0000000700097213 */ /* 0x000fe20000000000 */
[----:B------:R-:W-:Y:S01]  /*1320*/  @!P5 IMAD.MOV R19, RZ, RZ, -R19 ;  /* 0x000000ffff13d224 */ /* 0x000fe200078e0a13 */
[----:B------:R-:W-:Y:S01]  /*1330*/  LOP3.LUT R6, R3, 0xe4, RZ, 0xfc, !PT ;  /* 0x000000e403067812 */ /* 0x000fe200078efcff */
[----:B------:R-:W-:Y:S01]  /*1340*/  IMAD.MOV R16, RZ, RZ, -R16 ;  /* 0x000000ffff107224 */ /* 0x000fe200078e0a10 */
[----:B------:R-:W-:Y:S01]  /*1350*/  ISETP.GE.AND P5, PT, R8, RZ, PT ;  /* 0x000000ff0800720c */ /* 0x000fe20003fa6270 */
[----:B------:R-:W-:Y:S01]  /*1360*/  IMAD.HI.U32 R8, R0, R9, RZ ;  /* 0x0000000900087227 */ /* 0x000fe200078e00ff */
[C---:B------:R-:W-:Y:S01]  /*1370*/  ISETP.GT.U32.AND P2, PT, R2.reuse, R10, PT ;  /* 0x0000000a0200720c */ /* 0x040fe20003f44070 */
[----:B------:R0:W-:Y:S01]  /*1380*/  STL [R1+0x74], R19 ;  /* 0x0000741301007387 */ /* 0x0001e20000100800 */
[----:B------:R-:W-:Y:S01]  /*1390*/  IABS R24, R6 ;  /* 0x0000000600187213 */ /* 0x000fe20000000000 */
[----:B------:R-:W-:-:S02]  /*13a0*/  IMAD R15, R2, R16, R15 ;  /* 0x00000010020f7224 */ /* 0x000fc400078e020f */
[----:B------:R-:W-:Y:S02]  /*13b0*/  IMAD.MOV.U32 R17, RZ, RZ, R4 ;  /* 0x000000ffff117224 */ /* 0x000fe400078e0004 */
[----:B------:R-:W-:Y:S02]  /*13c0*/  IMAD.MOV R8, RZ, RZ, -R8 ;  /* 0x000000ffff087224 */ /* 0x000fe400078e0a08 */
[----:B------:R-:W-:-:S04]  /*13d0*/  IMAD.HI.U32 R4, R0, R24, RZ ;  /* 0x0000001800047227 */ /* 0x000fc800078e00ff */
[----:B------:R-:W-:Y:S01]  /*13e0*/  @!P4 IMAD.MOV R18, RZ, RZ, -R18 ;  /* 0x000000ffff12c224 */ /* 0x000fe200078e0a12 */
[----:B------:R-:W-:Y:S01]  /*13f0*/  ISETP.GE.AND P4, PT, R7, RZ, PT ;  /* 0x000000ff0700720c */ /* 0x000fe20003f86270 */
[----:B------:R-:W-:Y:S01]  /*1400*/  @!P1 IMAD.IADD R11, R11, 0x1, -R2 ;  /* 0x000000010b0b9824 */ /* 0x000fe200078e0a02 */
[C---:B------:R-:W-:Y:S01]  /*1410*/  ISETP.GT.U32.AND P1, PT, R2.reuse, R15, PT ;  /* 0x0000000f0200720c */ /* 0x040fe20003f24070 */
[----:B------:R-:W-:Y:S01]  /*1420*/  @!P3 IMAD.MOV R17, RZ, RZ, -R17 ;  /* 0x000000ffff11b224 */ /* 0x000fe200078e0a11 */
[----:B------:R-:W-:Y:S01]  /*1430*/  STL [R1+0x78], R18 ;  /* 0x0000781201007387 */ /* 0x000fe20000100800 */
[----:B------:R-:W-:Y:S01]  /*1440*/  IMAD R9, R2, R8, R9 ;  /* 0x0000000802097224 */ /* 0x000fe200078e0209 */
[----:B------:R-:W-:Y:S01]  /*1450*/  ISETP.GE.AND P3, PT, R6, RZ, PT ;  /* 0x000000ff0600720c */ /* 0x000fe20003f66270 */
[----:B------:R-:W-:Y:S01]  /*1460*/  IMAD.MOV R4, RZ, RZ, -R4 ;  /* 0x000000ffff047224 */ /* 0x000fe200078e0a04 */
[----:B------:R1:W-:Y:S01]  /*1470*/  STL [R1+0x7c], R17 ;  /* 0x00007c1101007387 */ /* 0x0003e20000100800 */
[----:B------:R-:W-:Y:S01]  /*1480*/  @!P2 IMAD.IADD R10, R10, 0x1, -R2 ;  /* 0x000000010a0aa824 */ /* 0x000fe200078e0a02 */
[C---:B------:R-:W-:Y:S01]  /*1490*/  ISETP.GT.U32.AND P2, PT, R2.reuse, R9, PT ;  /* 0x000000090200720c */ /* 0x040fe20003f44070 */
[C---:B------:R-:W-:Y:S01]  /*14a0*/  IMAD R24, R2.reuse, R4, R24 ;  /* 0x0000000402187224 */ /* 0x040fe200078e0218 */
[C---:B------:R-:W-:Y:S01]  /*14b0*/  LOP3.LUT R6, R3.reuse, 0xe2, RZ, 0xfc, !PT ;  /* 0x000000e203067812 */ /* 0x040fe200078efcff */
[----:B------:R-:W-:Y:S01]  /*14c0*/  IMAD.MOV.U32 R16, RZ, RZ, R10 ;  /* 0x000000ffff107224 */ /* 0x000fe200078e000a */
[----:B------:R-:W-:Y:S01]  /*14d0*/  LOP3.LUT R7, R3, 0xe0, RZ, 0xfc, !PT ;  /* 0x000000e003077812 */ /* 0x000fe200078efcff */
[----:B------:R-:W-:Y:S01]  /*14e0*/  @!P1 IMAD.IADD R15, R15, 0x1, -R2 ;  /* 0x000000010f0f9824 */ /* 0x000fe200078e0a02 */
[----:B------:R-:W-:Y:S01]  /*14f0*/  IABS R12, R6 ;  /* 0x00000006000c7213 */ /* 0x000fe20000000000 */
[----:B------:R-:W-:Y:S01]  /*1500*/  @!P5 IMAD.MOV R16, RZ, RZ, -R16 ;  /* 0x000000ffff10d224 */ /* 0x000fe200078e0a10 */
[----:B0-----:R-:W-:Y:S01]  /*1510*/  IABS R19, R7 ;  /* 0x0000000700137213 */ /* 0x001fe20000000000 */
[----:B-1----:R-:W-:Y:S01]  /*1520*/  IMAD.MOV.U32 R17, RZ, RZ, R11 ;  /* 0x000000ffff117224 */ /* 0x002fe200078e000b */
[----:B------:R-:W-:Y:S01]  /*1530*/  ISETP.GT.U32.AND P1, PT, R2, R15, PT ;  /* 0x0000000f0200720c */ /* 0x000fe20003f24070 */
[----:B------:R-:W-:Y:S01]  /*1540*/  IMAD.HI.U32 R8, R0, R12, RZ ;  /* 0x0000000c00087227 */ /* 0x000fe200078e00ff */
[----:B------:R-:W-:-:S02]  /*1550*/  IABS R18, R23 ;  /* 0x0000001700127213 */ /* 0x000fc40000000000 */
[----:B------:R-:W-:Y:S01]  /*1560*/  ISETP.GE.AND P5, PT, R6, RZ, PT ;  /* 0x000000ff0600720c */ /* 0x000fe20003fa6270 */
[----:B------:R-:W-:Y:S01]  /*1570*/  @!P6 IMAD.MOV R17, RZ, RZ, -R17 ;  /* 0x000000ffff11e224 */ /* 0x000fe200078e0a11 */
[----:B------:R-:W-:Y:S01]  /*1580*/  ISETP.GT.U32.AND P6, PT, R2, R24, PT ;  /* 0x000000180200720c */ /* 0x000fe20003fc4070 */
[----:B------:R-:W-:Y:S01]  /*1590*/  @!P2 IMAD.IADD R9, R9, 0x1, -R2 ;  /* 0x000000010909a824 */ /* 0x000fe200078e0a02 */
[----:B------:R-:W-:Y:S01]  /*15a0*/  LOP3.LUT R6, R3, 0xda, RZ, 0xfc, !PT ;  /* 0x000000da03067812 */ /* 0x000fe200078efcff */
[----:B------:R-:W-:Y:S01]  /*15b0*/  IMAD.MOV R8, RZ, RZ, -R8 ;  /* 0x000000ffff087224 */ /* 0x000fe200078e0a08 */
[----:B------:R0:W-:Y:S01]  /*15c0*/  STL [R1+0x19c], R17 ;  /* 0x00019c1101007387 */ /* 0x0001e20000100800 */
[----:B------:R-:W-:Y:S01]  /*15d0*/  IMAD.HI.U32 R4, R0, R19, RZ ;  /* 0x0000001300047227 */ /* 0x000fe200078e00ff */
[C---:B------:R-:W-:Y:S02]  /*15e0*/  ISETP.GT.U32.AND P2, PT, R2.reuse, R9, PT ;  /* 0x000000090200720c */ /* 0x040fe40003f44070 */
[----:B------:R1:W-:Y:S01]  /*15f0*/  STL [R1+0x1bc], R16 ;  /* 0x0001bc1001007387 */ /* 0x0003e20000100800 */
[----:B------:R-:W-:Y:S01]  /*1600*/  @!P1 IMAD.IADD R15, R15, 0x1, -R2 ;  /* 0x000000010f0f9824 */ /* 0x000fe200078e0a02 */
[----:B------:R-:W-:Y:S01]  /*1610*/  ISETP.GE.AND P1, PT, R7, RZ, PT ;  /* 0x000000ff0700720c */ /* 0x000fe20003f26270 */
[----:B------:R-:W-:Y:S01]  /*1620*/  IMAD R12, R2, R8, R12 ;  /* 0x00000008020c7224 */ /* 0x000fe200078e020c */
[----:B------:R-:W-:Y:S01]  /*1630*/  IABS R7, R22 ;  /* 0x0000001600077213 */ /* 0x000fe20000000000 */
[----:B------:R-:W-:Y:S01]  /*1640*/  @!P6 IMAD.IADD R24, R24, 0x1, -R2 ;  /* 0x000000011818e824 */ /* 0x000fe200078e0a02 */
[----:B0-----:R-:W-:Y:S01]  /*1650*/  IABS R17, R6 ;  /* 0x0000000600117213 */ /* 0x001fe20000000000 */
[----:B------:R-:W-:Y:S01]  /*1660*/  IMAD.MOV R4, RZ, RZ, -R4 ;  /* 0x000000ffff047224 */ /* 0x000fe200078e0a04 */
[----:B------:R-:W-:Y:S01]  /*1670*/  IABS R8, R21 ;  /* 0x0000001500087213 */ /* 0x000fe20000000000 */
[----:B------:R-:W-:Y:S01]  /*1680*/  IMAD.HI.U32 R10, R0, R7, RZ ;  /* 0x00000007000a7227 */ /* 0x000fe200078e00ff */
[----:B------:R-:W-:-:S02]  /*1690*/  ISETP.GT.U32.AND P6, PT, R2, R24, PT ;  /* 0x000000180200720c */ /* 0x000fc40003fc4070 */
[----:B-1----:R-:W-:Y:S01]  /*16a0*/  LOP3.LUT R16, R3, 0xd6, RZ, 0xfc, !PT ;  /* 0x000000d603107812 */ /* 0x002fe200078efcff */
[----:B------:R-:W-:Y:S01]  /*16b0*/  @!P2 IMAD.IADD R9, R9, 0x1, -R2 ;  /* 0x000000010909a824 */ /* 0x000fe200078e0a02 */
[C---:B------:R-:W-:Y:S01]  /*16c0*/  ISETP.GT.U32.AND P2, PT, R2.reuse, R12, PT ;  /* 0x0000000c0200720c */ /* 0x040fe20003f44070 */
[----:B------:R-:W-:Y:S01]  /*16d0*/  IMAD R19, R2, R4, R19 ;  /* 0x0000000402137224 */ /* 0x000fe200078e0213 */
[----:B------:R-:W-:Y:S01]  /*16e0*/  IABS R4, R16 ;  /* 0x0000001000047213 */ /* 0x000fe20000000000 */
[----:B------:R-:W-:Y:S02]  /*16f0*/  IMAD.MOV R10, RZ, RZ, -R10 ;  /* 0x000000ffff0a7224 */ /* 0x000fe400078e0a0a */
[----:B------:R-:W-:-:S04]  /*1700*/  IMAD.HI.U32 R25, R0, R18, RZ ;  /* 0x0000001200197227 */ /* 0x000fc800078e00ff */
[--C-:B------:R-:W-:Y:S01]  /*1710*/  @!P6 IMAD.IADD R24, R24, 0x1, -R2.reuse ;  /* 0x000000011818e824 */ /* 0x100fe200078e0a02 */
[C---:B------:R-:W-:Y:S01]  /*1720*/  ISETP.GT.U32.AND P6, PT, R2.reuse, R19, PT ;  /* 0x000000130200720c */ /* 0x040fe20003fc4070 */
[----:B------:R-:W-:Y:S02]  /*1730*/  IMAD R7, R2, R10, R7 ;  /* 0x0000000a02077224 */ /* 0x000fe400078e0207 */
[----:B------:R-:W-:Y:S02]  /*1740*/  IMAD.MOV R25, RZ, RZ, -R25 ;  /* 0x000000ffff197224 */ /* 0x000fe400078e0a19 */
[----:B------:R-:W-:Y:S01]  /*1750*/  @!P2 IMAD.IADD R12, R12, 0x1, -R2 ;  /* 0x000000010c0ca824 */ /* 0x000fe200078e0a02 */
[C---:B------:R-:W-:Y:S01]  /*1760*/  ISETP.GT.U32.AND P2, PT, R2.reuse, R7, PT ;  /* 0x000000070200720c */ /* 0x040fe20003f44070 */
[----:B------:R-:W-:Y:S02]  /*1770*/  IMAD R18, R2, R25, R18 ;  /* 0x0000001902127224 */ /* 0x000fe400078e0212 */
[----:B------:R-:W-:-:S04]  /*1780*/  IMAD.HI.U32 R20, R0, R17, RZ ;  /* 0x0000001100147227 */ /* 0x000fc800078e00ff */
[----:B------:R-:W-:Y:S01]  /*1790*/  @!P6 IADD3 R19, PT, PT, R19, -R2, RZ ;  /* 0x800000021313e210 */ /* 0x000fe20007ffe0ff */
[----:B------:R-:W-:Y:S01]  /*17a0*/  IMAD.HI.U32 R10, R0, R8, RZ ;  /* 0x00000008000a7227 */ /* 0x000fe200078e00ff */
[----:B------:R-:W-:-:S03]  /*17b0*/  ISETP.GT.U32.AND P6, PT, R2, R18, PT ;  /* 0x000000120200720c */ /* 0x000fc60003fc4070 */
[----:B------:R-:W-:Y:S02]  /*17c0*/  IMAD.MOV R20, RZ, RZ, -R20 ;  /* 0x000000ffff147224 */ /* 0x000fe400078e0a14 */
[----:B------:R-:W-:Y:S01]  /*17d0*/  @!P2 IMAD.IADD R7, R7, 0x1, -R2 ;  /* 0x000000010707a824 */ /* 0x000fe200078e0a02 */
[C---:B------:R-:W-:Y:S01]  /*17e0*/  ISETP.GT.U32.AND P2, PT, R2.reuse, R12, PT ;  /* 0x0000000c0200720c */ /* 0x040fe20003f44070 */
[----:B------:R-:W-:Y:S02]  /*17f0*/  IMAD.MOV R25, RZ, RZ, -R10 ;  /* 0x000000ffff197224 */ /* 0x000fe400078e0a0a */
[C---:B------:R-:W-:Y:S01]  /*1800*/  IMAD R10, R2.reuse, R20, R17 ;  /* 0x00000014020a7224 */ /* 0x040fe200078e0211 */
[----:B------:R-:W-:Y:S01]  /*1810*/  LOP3.LUT R17, R3, 0xd4, RZ, 0xfc, !PT ;  /* 0x000000d403117812 */ /* 0x000fe200078efcff */
[----:B------:R-:W-:Y:S01]  /*1820*/  @!P0 IMAD.MOV R15, RZ, RZ, -R15 ;  /* 0x000000ffff0f8224 */ /* 0x000fe200078e0a0f */
[----:B------:R-:W-:Y:S01]  /*1830*/  ISETP.GT.U32.AND P0, PT, R2, R19, PT ;  /* 0x000000130200720c */ /* 0x000fe20003f04070 */
[----:B------:R-:W-:Y:S01]  /*1840*/  @!P6 IMAD.IADD R18, R18, 0x1, -R2 ;  /* 0x000000011212e824 */ /* 0x000fe200078e0a02 */
[C---:B------:R-:W-:Y:S01]  /*1850*/  ISETP.GT.U32.AND P6, PT, R2.reuse, R7, PT ;  /* 0x000000070200720c */ /* 0x040fe20003fc4070 */
[----:B------:R-:W-:Y:S01]  /*1860*/  @!P3 IMAD.MOV R24, RZ, RZ, -R24 ;  /* 0x000000ffff18b224 */ /* 0x000fe200078e0a18 */
[----:B------:R-:W-:Y:S01]  /*1870*/  ISETP.GT.U32.AND P3, PT, R2, R10, PT ;  /* 0x0000000a0200720c */ /* 0x000fe20003f64070 */
[----:B------:R-:W-:Y:S01]  /*1880*/  IMAD.HI.U32 R11, R0, R4, RZ ;  /* 0x00000004000b7227 */ /* 0x000fe200078e00ff */
[----:B------:R-:W-:-:S03]  /*1890*/  IABS R20, R17 ;  /* 0x0000001100147213 */ /* 0x000fc60000000000 */
[----:B------:R-:W-:Y:S02]  /*18a0*/  IMAD R8, R2, R25, R8 ;  /* 0x0000001902087224 */ /* 0x000fe400078e0208 */
[----:B------:R-:W-:Y:S02]  /*18b0*/  IMAD.MOV.U32 R26, RZ, RZ, R9 ;  /* 0x000000ffff1a7224 */ /* 0x000fe400078e0009 */
[----:B------:R-:W-:Y:S02]  /*18c0*/  IMAD.MOV R11, RZ, RZ, -R11 ;  /* 0x000000ffff0b7224 */ /* 0x000fe400078e0a0b */
[----:B------:R-:W-:Y:S01]  /*18d0*/  @!P2 IMAD.IADD R12, R12, 0x1, -R2 ;  /* 0x000000010c0ca824 */ /* 0x000fe200078e0a02 */
[C---:B------:R-:W-:Y:S01]  /*18e0*/  ISETP.GT.U32.AND P2, PT, R2.reuse, R8, PT ;  /* 0x000000080200720c */ /* 0x040fe20003f44070 */
[----:B------:R-:W-:Y:S01]  /*18f0*/  @!P4 IMAD.MOV R26, RZ, RZ, -R26 ;  /* 0x000000ffff1ac224 */ /* 0x000fe200078e0a1a */
[C---:B------:R-:W-:Y:S01]  /*1900*/  ISETP.GT.U32.AND P4, PT, R2.reuse, R18, PT ;  /* 0x000000120200720c */ /* 0x040fe20003f84070 */
[----:B------:R-:W-:Y:S01]  /*1910*/  IMAD R4, R2, R11, R4 ;  /* 0x0000000b02047224 */ /* 0x000fe200078e0204 */
[----:B------:R-:W-:Y:S01]  /*1920*/  LOP3.LUT R11, R3, 0xd2, RZ, 0xfc, !PT ;  /* 0x000000d2030b7812 */ /* 0x000fe200078efcff */
[--C-:B------:R-:W-:Y:S01]  /*1930*/  @!P0 IMAD.IADD R19, R19, 0x1, -R2.reuse ;  /* 0x0000000113138824 */ /* 0x100fe200078e0a02 */
[----:B------:R0:W-:Y:S01]  /*1940*/  STL [R1+0x84], R26 ;  /* 0x0000841a01007387 */ /* 0x0001e20000100800 */
[--C-:B------:R-:W-:Y:S01]  /*1950*/  @!P6 IMAD.IADD R7, R7, 0x1, -R2.reuse ;  /* 0x000000010707e824 */ /* 0x100fe200078e0a02 */
[----:B------:R-:W-:Y:S01]  /*1960*/  ISETP.GE.AND P0, PT, R22, RZ, PT ;  /* 0x000000ff1600720c */ /* 0x000fe20003f06270 */
[--C-:B------:R-:W-:Y:S01]  /*1970*/  @!P3 IMAD.IADD R10, R10, 0x1, -R2.reuse ;  /* 0x000000010a0ab824 */ /* 0x100fe200078e0a02 */
[----:B------:R1:W-:Y:S01]  /*1980*/  STL [R1+0x88], R24 ;  /* 0x0000881801007387 */ /* 0x0003e20000100800 */
[----:B------:R-:W-:Y:S01]  /*1990*/  ISETP.GT.U32.AND P6, PT, R2, R4, PT ;  /* 0x000000040200720c */ /* 0x000fe20003fc4070 */
[----:B------:R-:W-:Y:S01]  /*19a0*/  IMAD.MOV.U32 R25, RZ, RZ, R19 ;  /* 0x000000ffff197224 */ /* 0x000fe200078e0013 */
[----:B------:R-:W-:Y:S01]  /*19b0*/  IABS R9, R11 ;  /* 0x0000000b00097213 */ /* 0x000fe20000000000 */
[----:B------:R-:W-:Y:S01]  /*19c0*/  @!P2 IMAD.IADD R8, R8, 0x1, -R2 ;  /* 0x000000010808a824 */ /* 0x000fe200078e0a02 */
[----:B------:R-:W-:Y:S01]  /*19d0*/  ISETP.GE.AND P3, PT, R6, RZ, PT ;  /* 0x000000ff0600720c */ /* 0x000fe20003f66270 */
[----:B0-----:R-:W-:Y:S01]  /*19e0*/  IMAD.MOV.U32 R26, RZ, RZ, R12 ;  /* 0x000000ffff1a7224 */ /* 0x001fe200078e000c */
[----:B------:R-:W-:Y:S01]  /*19f0*/  LOP3.LUT R12, R3, 0xd0, RZ, 0xfc, !PT ;  /* 0x000000d0030c7812 */ /* 0x000fe200078efcff */
[----:B------:R-:W-:Y:S01]  /*1a00*/  IMAD.HI.U32 R22, R0, R9, RZ ;  /* 0x0000000900167227 */ /* 0x000fe200078e00ff */
[----:B------:R-:W-:-:S03]  /*1a10*/  ISETP.GE.AND P2, PT, R21, RZ, PT ;  /* 0x000000ff1500720c */ /* 0x000fc60003f46270 */
[----:B-1----:R-:W-:-:S04]  /*1a20*/  IMAD.HI.U32 R24, R0, R20, RZ ;  /* 0x0000001400187227 */ /* 0x002fc800078e00ff */
[----:B------:R-:W-:Y:S01]  /*1a30*/  @!P5 IMAD.MOV R26, RZ, RZ, -R26 ;  /* 0x000000ffff1ad224 */ /* 0x000fe200078e0a1a */
[C---:B------:R-:W-:Y:S01]  /*1a40*/  ISETP.GT.U32.AND P5, PT, R2.reuse, R10, PT ;  /* 0x0000000a0200720c */ /* 0x040fe20003fa4070 */
[----:B------:R-:W-:Y:S02]  /*1a50*/  IMAD.MOV R24, RZ, RZ, -R24 ;  /* 0x000000ffff187224 */ /* 0x000fe400078e0a18 */
[----:B------:R-:W-:Y:S01]  /*1a60*/  IMAD.MOV.U32 R19, RZ, RZ, R7 ;  /* 0x000000ffff137224 */ /* 0x000fe200078e0007 */
[----:B------:R-:W-:Y:S01]  /*1a70*/  STL [R1+0x8c], R26 ;  /* 0x00008c1a01007387 */ /* 0x000fe20000100800 */
[----:B------:R-:W-:Y:S01]  /*1a80*/  IMAD R6, R2, R24, R20 ;  /* 0x0000001802067224 */ /* 0x000fe200078e0214 */
[----:B------:R-:W-:Y:S01]  /*1a90*/  LOP3.LUT R7, R3, 0xce, RZ, 0xfc, !PT ;  /* 0x000000ce03077812 */ /* 0x000fe200078efcff */
[----:B------:R-:W-:Y:S02]  /*1aa0*/  IMAD.MOV R22, RZ, RZ, -R22 ;  /* 0x000000ffff167224 */ /* 0x000fe400078e0a16 */
[--C-:B------:R-:W-:Y:S01]  /*1ab0*/  @!P4 IMAD.IADD R18, R18, 0x1, -R2.reuse ;  /* 0x000000011212c824 */ /* 0x100fe200078e0a02 */
[----:B------:R-:W-:Y:S01]  /*1ac0*/  ISETP.GE.AND P4, PT, R23, RZ, PT ;  /* 0x000000ff1700720c */ /* 0x000fe20003f86270 */
[----:B------:R-:W-:Y:S01]  /*1ad0*/  @!P1 IMAD.MOV R25, RZ, RZ, -R25 ;  /* 0x000000ffff199224 */ /* 0x000fe200078e0a19 */
[----:B------:R-:W-:Y:S01]  /*1ae0*/  ISETP.GT.U32.AND P1, PT, R2, R8, PT ;  /* 0x000000080200720c */ /* 0x000fe20003f24070 */
[----:B------:R-:W-:-:S02]  /*1af0*/  @!P6 IMAD.IADD R4, R4, 0x1, -R2 ;  /* 0x000000010404e824 */ /* 0x000fc400078e0a02 */
[----:B------:R-:W-:Y:S01]  /*1b00*/  @!P0 IMAD.MOV R19, RZ, RZ, -R19 ;  /* 0x000000ffff138224 */ /* 0x000fe200078e0a13 */
[C---:B------:R-:W-:Y:S01]  /*1b10*/  ISETP.GT.U32.AND P0, PT, R2.reuse, R6, PT ;  /* 0x000000060200720c */ /* 0x040fe20003f04070 */
[C---:B------:R-:W-:Y:S01]  /*1b20*/  IMAD R9, R2.reuse, R22, R9 ;  /* 0x0000001602097224 */ /* 0x040fe200078e0209 */
[----:B------:R-:W-:Y:S01]  /*1b30*/  ISETP.GT.U32.AND P6, PT, R2, R4, PT ;  /* 0x000000040200720c */ /* 0x000fe20003fc4070 */
[----:B------:R-:W-:Y:S01]  /*1b40*/  @!P5 IMAD.IADD R10, R10, 0x1, -R2 ;  /* 0x000000010a0ad824 */ /* 0x000fe200078e0a02 */
[----:B------:R-:W-:Y:S02]  /*1b50*/  STL [R1+0x94], R25 ;  /* 0x0000941901007387 */ /* 0x000fe40000100800 */
[----:B------:R-:W-:Y:S01]  /*1b60*/  ISETP.GT.U32.AND P5, PT, R2, R9, PT ;  /* 0x000000090200720c */ /* 0x000fe20003fa4070 */
[----:B------:R-:W-:Y:S01]  /*1b70*/  @!P4 IMAD.MOV R18, RZ, RZ, -R18 ;  /* 0x000000ffff12c224 */ /* 0x000fe200078e0a12 */
[----:B------:R0:W-:Y:S01]  /*1b80*/  STL [R1+0xb4], R19 ;  /* 0x0000b41301007387 */ /* 0x0001e20000100800 */
[----:B------:R-:W-:Y:S01]  /*1b90*/  @!P1 IMAD.IADD R8, R8, 0x1, -R2 ;  /* 0x0000000108089824 */ /* 0x000fe200078e0a02 */
[----:B------:R-:W-:Y:S01]  /*1ba0*/  ISETP.GE.AND P4, PT, R16, RZ, PT ;  /* 0x000000ff1000720c */ /* 0x000fe20003f86270 */
[----:B------:R-:W-:Y:S01]  /*1bb0*/  IMAD.MOV.U32 R20, RZ, RZ, R10 ;  /* 0x000000ffff147224 */ /* 0x000fe200078e000a */
[----:B------:R-:W-:Y:S01]  /*1bc0*/  ISETP.GE.AND P1, PT, R17, RZ, PT ;  /* 0x000000ff1100720c */ /* 0x000fe20003f26270 */
[--C-:B------:R-:W-:Y:S01]  /*1bd0*/  @!P0 IMAD.IADD R6, R6, 0x1, -R2.reuse ;  /* 0x0000000106068824 */ /* 0x100fe200078e0a02 */
[----:B------:R-:W-:Y:S01]  /*1be0*/  IABS R16, R7 ;  /* 0x0000000700107213 */ /* 0x000fe20000000000 */
[----:B------:R-:W-:Y:S01]  /*1bf0*/  @!P6 IMAD.IADD R4, R4, 0x1, -R2 ;  /* 0x000000010404e824 */ /* 0x000fe200078e0a02 */
[----:B------:R1:W-:Y:S01]  /*1c00*/  STL [R1+0xb8], R18 ;  /* 0x0000b81201007387 */ /* 0x0003e20000100800 */
[----:B------:R-:W-:Y:S01]  /*1c10*/  @!P3 IMAD.MOV R20, RZ, RZ, -R20 ;  /* 0x000000ffff14b224 */ /* 0x000fe200078e0a14 */
[----:B0-----:R-:W-:Y:S01]  /*1c20*/  IABS R19, R12 ;  /* 0x0000000c00137213 */ /* 0x001fe20000000000 */
[----:B------:R-:W-:Y:S01]  /*1c30*/  @!P5 IMAD.IADD R9, R9, 0x1, -R2 ;  /* 0x000000010909d824 */ /* 0x000fe200078e0a02 */
[----:B------:R-:W-:-:S02]  /*1c40*/  ISETP.GT.U32.AND P3, PT, R2, R6, PT ;  /* 0x000000060200720c */ /* 0x000fc40003f64070 */
[----:B------:R-:W-:Y:S01]  /*1c50*/  ISETP.GE.AND P6, PT, R11, RZ, PT ;  /* 0x000000ff0b00720c */ /* 0x000fe20003fc6270 */
[----:B------:R-:W-:Y:S01]  /*1c60*/  IMAD.HI.U32 R17, R0, R19, RZ ;  /* 0x0000001300117227 */ /* 0x000fe200078e00ff */
[----:B------:R-:W-:Y:S01]  /*1c70*/  ISETP.GT.U32.AND P5, PT, R2, R9, PT ;  /* 0x000000090200720c */ /* 0x000fe20003fa4070 */
[----:B------:R-:W-:Y:S01]  /*1c80*/  STL [R1+0xbc], R20 ;  /* 0x0000bc1401007387 */ /* 0x000fe20000100800 */
[----:B------:R-:W-:Y:S01]  /*1c90*/  ISETP.GE.AND P0, PT, R12, RZ, PT ;  /* 0x000000ff0c00720c */ /* 0x000fe20003f06270 */
[----:B------:R-:W-:Y:S02]  /*1ca0*/  IMAD.MOV R17, RZ, RZ, -R17 ;  /* 0x000000ffff117224 */ /* 0x000fe400078e0a11 */
[----:B-1----:R-:W-:Y:S02]  /*1cb0*/  IMAD.MOV.U32 R18, RZ, RZ, R8 ;  /* 0x000000ffff127224 */ /* 0x002fe400078e0008 */
[----:B------:R-:W-:Y:S02]  /*1cc0*/  IMAD R19, R2, R17, R19 ;  /* 0x0000001102137224 */ /* 0x000fe400078e0213 */
[----:B------:R-:W-:Y:S01]  /*1cd0*/  IMAD.MOV.U32 R8, RZ, RZ, R4 ;  /* 0x000000ffff087224 */ /* 0x000fe200078e0004 */
[----:B------:R-:W-:Y:S01]  /*1ce0*/  LOP3.LUT R4, R3, 0xca, RZ, 0xfc, !PT ;  /* 0x000000ca03047812 */ /* 0x000fe200078efcff */
[----:B------:R-:W-:-:S03]  /*1cf0*/  IMAD.HI.U32 R11, R0, R16, RZ ;  /* 0x00000010000b7227 */ /* 0x000fc600078e00ff */
[----:B------:R-:W-:Y:S01]  /*1d00*/  IABS R10, R4 ;  /* 0x00000004000a7213 */ /* 0x000fe20000000000 */
[----:B------:R-:W-:Y:S01]  /*1d10*/  @!P4 IMAD.MOV R8, RZ, RZ, -R8 ;  /* 0x000000ffff08c224 */ /* 0x000fe200078e0a08 */
[----:B------:R-:W-:Y:S01]  /*1d20*/  ISETP.GT.U32.AND P4, PT, R2, R19, PT ;  /* 0x000000130200720c */ /* 0x000fe20003f84070 */
[----:B------:R-:W-:Y:S02]  /*1d30*/  IMAD.MOV R11, RZ, RZ, -R11 ;  /* 0x000000ffff0b7224 */ /* 0x000fe400078e0a0b */
[----:B------:R-:W-:Y:S01]  /*1d40*/  @!P2 IMAD.MOV R18, RZ, RZ, -R18 ;  /* 0x000000ffff12a224 */ /* 0x000fe200078e0a12 */
[----:B------:R-:W-:Y:S01]  /*1d50*/  ISETP.GE.AND P2, PT, R7, RZ, PT ;  /* 0x000000ff0700720c */ /* 0x000fe20003f46270 */
[----:B------:R-:W-:Y:S01]  /*1d60*/  @!P3 IMAD.IADD R6, R6, 0x1, -R2 ;  /* 0x000000010606b824 */ /* 0x000fe200078e0a02 */
[----:B------:R-:W-:Y:S01]  /*1d70*/  LOP3.LUT R7, R3, 0xc8, RZ, 0xfc, !PT ;  /* 0x000000c803077812 */ /* 0x000fe200078efcff */
[----:B------:R-:W-:Y:S01]  /*1d80*/  IMAD R16, R2, R11, R16 ;  /* 0x0000000b02107224 */ /* 0x000fe200078e0210 */
[----:B------:R0:W-:Y:S01]  /*1d90*/  STL [R1+0xc8], R18 ;  /* 0x0000c81201007387 */ /* 0x0001e20000100800 */
[----:B------:R-:W-:Y:S01]  /*1da0*/  @!P5 IMAD.IADD R9, R9, 0x1, -R2 ;  /* 0x000000010909d824 */ /* 0x000fe200078e0a02 */
[----:B------:R-:W-:-:S02]  /*1db0*/  IABS R12, R7 ;  /* 0x00000007000c7213 */ /* 0x000fc40000000000 */
[----:B------:R1:W-:Y:S01]  /*1dc0*/  STL [R1+0xcc], R8 ;  /* 0x0000cc0801007387 */ /* 0x0003e20000100800 */
[C---:B------:R-:W-:Y:S01]  /*1dd0*/  ISETP.GT.U32.AND P5, PT, R2.reuse, R16, PT ;  /* 0x000000100200720c */ /* 0x040fe20003fa4070 */
[----:B------:R-:W-:Y:S01]  /*1de0*/  @!P4 IMAD.IADD R19, R19, 0x1, -R2 ;  /* 0x000000011313c824 */ /* 0x000fe200078e0a02 */
[----:B------:R-:W-:Y:S01]  /*1df0*/  LOP3.LUT R11, R3, 0xc4, RZ, 0xfc, !PT ;  /* 0x000000c4030b7812 */ /* 0x000fe200078efcff */
[----:B------:R-:W-:Y:S01]  /*1e00*/  @!P6 IMAD.MOV R9, RZ, RZ, -R9 ;  /* 0x000000ffff09e224 */ /* 0x000fe200078e0a09 */
[----:B------:R-:W-:Y:S02]  /*1e10*/  ISETP.GE.AND P6, PT, R7, RZ, PT ;  /* 0x000000ff0700720c */ /* 0x000fe40003fc6270 */
[----:B0-----:R-:W-:Y:S02]  /*1e20*/  LOP3.LUT R18, R3, 0xcc, RZ, 0xfc, !PT ;  /* 0x000000cc03127812 */ /* 0x001fe400078efcff */
[----:B------:R-:W-:Y:S01]  /*1e30*/  ISETP.GT.U32.AND P4, PT, R2, R19, PT ;  /* 0x000000130200720c */ /* 0x000fe20003f84070 */
[----:B-1----:R-:W-:Y:S01]  /*1e40*/  IMAD.MOV.U32 R8, RZ, RZ, R6 ;  /* 0x000000ffff087224 */ /* 0x002fe200078e0006 */
[----:B------:R-:W-:Y:S01]  /*1e50*/  ISETP.GE.AND P3, PT, R18, RZ, PT ;  /* 0x000000ff1200720c */ /* 0x000fe20003f66270 */
[----:B------:R-:W-:Y:S01]  /*1e60*/  IMAD.HI.U32 R6, R0, R10, RZ ;  /* 0x0000000a00067227 */ /* 0x000fe200078e00ff */
[----:B------:R-:W-:-:S02]  /*1e70*/  IABS R18, R18 ;  /* 0x0000001200127213 */ /* 0x000fc40000000000 */
[----:B------:R-:W-:Y:S01]  /*1e80*/  IABS R20, R11 ;  /* 0x0000000b00147213 */ /* 0x000fe20000000000 */
[----:B------:R-:W-:Y:S01]  /*1e90*/  @!P1 IMAD.MOV R8, RZ, RZ, -R8 ;  /* 0x000000ffff089224 */ /* 0x000fe200078e0a08 */
[----:B------:R-:W-:Y:S01]  /*1ea0*/  ISETP.GE.AND P1, PT, R4, RZ, PT ;  /* 0x000000ff0400720c */ /* 0x000fe20003f26270 */
[--C-:B------:R-:W-:Y:S02]  /*1eb0*/  @!P5 IMAD.IADD R16, R16, 0x1, -R2.reuse ;  /* 0x000000011010d824 */ /* 0x100fe400078e0a02 */
[----:B------:R-:W-:Y:S01]  /*1ec0*/  IMAD.HI.U32 R4, R0, R12, RZ ;  /* 0x0000000c00047227 */ /* 0x000fe200078e00ff */
[----:B------:R0:W-:Y:S02]  /*1ed0*/  STL [R1+0xd0], R8 ;  /* 0x0000d00801007387 */ /* 0x0001e40000100800 */
[----:B------:R-:W-:Y:S01]  /*1ee0*/  ISETP.GT.U32.AND P5, PT, R2, R16, PT ;  /* 0x000000100200720c */ /* 0x000fe20003fa4070 */
[----:B------:R-:W-:Y:S01]  /*1ef0*/  @!P4 IMAD.IADD R19, R19, 0x1, -R2 ;  /* 0x000000011313c824 */ /* 0x000fe200078e0a02 */
[----:B------:R1:W-:Y:S01]  /*1f00*/  STL [R1+0xd4], R9 ;  /* 0x0000d40901007387 */ /* 0x0003e20000100800 */
[----:B------:R-:W-:Y:S01]  /*1f10*/  IMAD.MOV R7, RZ, RZ, -R4 ;  /* 0x000000ffff077224 */ /* 0x000fe200078e0a04 */
[----:B------:R-:W-:Y:S01]  /*1f20*/  LOP3.LUT R4, R3, 0xc6, RZ, 0xfc, !PT ;  /* 0x000000c603047812 */ /* 0x000fe200078efcff */
[----:B------:R-:W-:-:S02]  /*1f30*/  IMAD.MOV R6, RZ, RZ, -R6 ;  /* 0x000000ffff067224 */ /* 0x000fc400078e0a06 */
[----:B------:R-:W-:Y:S01]  /*1f40*/  IMAD R12, R2, R7, R12 ;  /* 0x00000007020c7224 */ /* 0x000fe200078e020c */
[----:B------:R-:W-:Y:S01]  /*1f50*/  IABS R7, R4 ;  /* 0x0000000400077213 */ /* 0x000fe20000000000 */
[----:B0-----:R-:W-:Y:S01]  /*1f60*/  IMAD.HI.U32 R8, R0, R18, RZ ;  /* 0x0000001200087227 */ /* 0x001fe200078e00ff */
[----:B-1----:R-:W-:-:S03]  /*1f70*/  LOP3.LUT R9, R3, 0xc2, RZ, 0xfc, !PT ;  /* 0x000000c203097812 */ /* 0x002fc600078efcff */
[----:B------:R-:W-:Y:S02]  /*1f80*/  IMAD.MOV R8, RZ, RZ, -R8 ;  /* 0x000000ffff087224 */ /* 0x000fe400078e0a08 */
[----:B------:R-:W-:Y:S01]  /*1f90*/  IMAD.MOV.U32 R21, RZ, RZ, R19 ;  /* 0x000000ffff157224 */ /* 0x000fe200078e0013 */
[----:B------:R-:W-:Y:S01]  /*1fa0*/  IABS R17, R9 ;  /* 0x0000000900117213 */ /* 0x000fe20000000000 */
[C---:B------:R-:W-:Y:S02]  /*1fb0*/  IMAD R18, R2.reuse, R8, R18 ;  /* 0x0000000802127224 */ /* 0x040fe400078e0212 */
[C---:B------:R-:W-:Y:S01]  /*1fc0*/  IMAD R10, R2.reuse, R6, R10 ;  /* 0x00000006020a7224 */ /* 0x040fe200078e020a */
[----:B------:R-:W-:Y:S01]  /*1fd0*/  LOP3.LUT R6, R3, 0xc0, RZ, 0xfc, !PT ;  /* 0x000000c003067812 */ /* 0x000fe200078efcff */
[----:B------:R-:W-:Y:S01]  /*1fe0*/  @!P0 IMAD.MOV R21, RZ, RZ, -R21 ;  /* 0x000000ffff158224 */ /* 0x000fe200078e0a15 */
[----:B------:R-:W-:Y:S01]  /*1ff0*/  ISETP.GT.U32.AND P4, PT, R2, R18, PT ;  /* 0x000000120200720c */ /* 0x000fe20003f84070 */
[----:B------:R-:W-:Y:S01]  /*2000*/  @!P5 IMAD.IADD R16, R16, 0x1, -R2 ;  /* 0x000000011010d824 */ /* 0x000fe200078e0a02 */
[C---:B------:R-:W-:Y:S01]  /*2010*/  ISETP.GT.U32.AND P0, PT, R2.reuse, R12, PT ;  /* 0x0000000c0200720c */ /* 0x040fe20003f04070 */
[----:B------:R-:W-:Y:S01]  /*2020*/  IMAD.MOV.U32 R19, RZ, RZ, R20 ;  /* 0x000000ffff137224 */ /* 0x000fe200078e0014 */
[----:B------:R-:W-:Y:S01]  /*2030*/  ISETP.GT.U32.AND P5, PT, R2, R10, PT ;  /* 0x0000000a0200720c */ /* 0x000fe20003fa4070 */
[----:B------:R-:W-:Y:S01]  /*2040*/  IMAD.HI.U32 R20, R0, R7, RZ ;  /* 0x0000000700147227 */ /* 0x000fe200078e00ff */
[----:B------:R0:W-:Y:S01]  /*2050*/  STL [R1+0xd8], R21 ;  /* 0x0000d81501007387 */ /* 0x0001e20000100800 */
[----:B------:R-:W-:-:S02]  /*2060*/  IABS R8, R6 ;  /* 0x0000000600087213 */ /* 0x000fc40000000000 */
[----:B------:R-:W-:-:S04]  /*2070*/  IMAD.MOV R20, RZ, RZ, -R20 ;  /* 0x000000ffff147224 */ /* 0x000fc800078e0a14 */
[----:B------:R-:W-:Y:S02]  /*2080*/  @!P4 IMAD.IADD R18, R18, 0x1, -R2 ;  /* 0x000000011212c824 */ /* 0x000fe400078e0a02 */
[----:B------:R-:W-:Y:S01]  /*2090*/  @!P0 IADD3 R12, PT, PT, R12, -R2, RZ ;  /* 0x800000020c0c8210 */ /* 0x000fe20007ffe0ff */
[----:B0-----:R-:W-:Y:S02]  /*20a0*/  IMAD.MOV.U32 R21, RZ, RZ, R16 ;  /* 0x000000ffff157224 */ /* 0x001fe400078e0010 */
[----:B------:R-:W-:Y:S01]  /*20b0*/  ISETP.GT.U32.AND P4, PT, R2, R18, PT ;  /* 0x000000120200720c */ /* 0x000fe20003f84070 */
[----:B------:R-:W-:Y:S01]  /*20c0*/  @!P5 IMAD.IADD R10, R10, 0x1, -R2 ;  /* 0x000000010a0ad824 */ /* 0x000fe200078e0a02 */
[----:B------:R-:W-:Y:S01]  /*20d0*/  ISETP.GT.U32.AND P0, PT, R2, R12, PT ;  /* 0x0000000c0200720c */ /* 0x000fe20003f04070 */
[----:B------:R-:W-:Y:S01]  /*20e0*/  @!P2 IMAD.MOV R21, RZ, RZ, -R21 ;  /* 0x000000ffff15a224 */ /* 0x000fe200078e0a15 */
[----:B------:R-:W-:Y:S01]  /*20f0*/  ISETP.GE.AND P2, PT, R4, RZ, PT ;  /* 0x000000ff0400720c */ /* 0x000fe20003f46270 */
[C---:B------:R-:W-:Y:S01]  /*2100*/  IMAD R4, R2.reuse, R20, R7 ;  /* 0x0000001402047224 */ /* 0x040fe200078e0207 */
[----:B------:R-:W-:Y:S01]  /*2110*/  ISETP.GT.U32.AND P5, PT, R2, R10, PT ;  /* 0x0000000a0200720c */ /* 0x000fe20003fa4070 */
[----:B------:R-:W-:Y:S01]  /*2120*/  IMAD.MOV.U32 R16, RZ, RZ, R17 ;  /* 0x000000ffff107224 */ /* 0x000fe200078e0011 */
[----:B------:R0:W-:Y:S01]  /*2130*/  STL [R1+0xdc], R21 ;  /* 0x0000dc1501007387 */ /* 0x0001e20000100800 */
[----:B------:R-:W-:-:S04]  /*2140*/  IMAD.HI.U32 R20, R0, R19, RZ ;  /* 0x0000001300147227 */ /* 0x000fc800078e00ff */
[----:B------:R-:W-:Y:S01]  /*2150*/  @!P4 IMAD.IADD R18, R18, 0x1, -R2 ;  /* 0x000000011212c824 */ /* 0x000fe200078e0a02 */
[----:B------:R-:W-:Y:S01]  /*2160*/  ISETP.GT.U32.AND P4, PT, R2, R4, PT ;  /* 0x000000040200720c */ /* 0x000fe20003f84070 */
[----:B------:R-:W-:-:S04]  /*2170*/  IMAD.HI.U32 R7, R0, R16, RZ ;  /* 0x0000001000077227 */ /* 0x000fc800078e00ff */
[----:B------:R-:W-:-:S04]  /*2180*/  IMAD.HI.U32 R17, R0, R8, RZ ;  /* 0x0000000800117227 */ /* 0x000fc800078e00ff */
[----:B------:R-:W-:Y:S02]  /*2190*/  IMAD.MOV R7, RZ, RZ, -R7 ;  /* 0x000000ffff077224 */ /* 0x000fe400078e0a07 */
[----:B------:R-:W-:Y:S02]  /*21a0*/  IMAD.MOV R20, RZ, RZ, -R20 ;  /* 0x000000ffff147224 */ /* 0x000fe400078e0a14 */
[----:B------:R-:W-:Y:S02]  /*21b0*/  IMAD.MOV R17, RZ, RZ, -R17 ;  /* 0x000000ffff117224 */ /* 0x000fe400078e0a11 */
[----:B------:R-:W-:Y:S01]  /*21c0*/  IMAD R16, R2, R7, R16 ;  /* 0x0000000702107224 */ /* 0x000fe200078e0210 */
[----:B------:R-:W-:Y:S01]  /*21d0*/  LOP3.LUT R7, R3, 0xbe, RZ, 0xfc, !PT ;  /* 0x000000be03077812 */ /* 0x000fe200078efcff */
[--C-:B------:R-:W-:Y:S02]  /*21e0*/  @!P0 IMAD.IADD R12, R12, 0x1, -R2.reuse ;  /* 0x000000010c0c8824 */ /* 0x100fe400078e0a02 */
[----:B------:R-:W-:Y:S01]  /*21f0*/  @!P5 IMAD.IADD R10, R10, 0x1, -R2 ;  /* 0x000000010a0ad824 */ /* 0x000fe200078e0a02 */
[----:B------:R-:W-:Y:S01]  /*2200*/  ISETP.GE.AND P5, PT, R11, RZ, PT ;  /* 0x000000ff0b00720c */ /* 0x000fe20003fa6270 */
[----:B0-----:R-:W-:Y:S01]  /*2210*/  IMAD.MOV.U32 R21, RZ, RZ, R18 ;  /* 0x000000ffff157224 */ /* 0x001fe200078e0012 */
[C---:B------:R-:W-:Y:S01]  /*2220*/  ISETP.GT.U32.AND P0, PT, R2.reuse, R16, PT ;  /* 0x000000100200720c */ /* 0x040fe20003f04070 */
[----:B------:R-:W-:-:S02]  /*2230*/  IMAD R11, R2, R20, R19 ;  /* 0x00000014020b7224 */ /* 0x000fc400078e0213 */
[----:B------:R-:W-:Y:S01]  /*2240*/  IMAD R8, R2, R17, R8 ;  /* 0x0000001102087224 */ /* 0x000fe200078e0208 */
[----:B------:R-:W-:Y:S01]  /*2250*/  IABS R17, R7 ;  /* 0x0000000700117213 */ /* 0x000fe20000000000 */
[----:B------:R-:W-:Y:S02]  /*2260*/  IMAD.MOV.U32 R18, RZ, RZ, R12 ;  /* 0x000000ffff127224 */ /* 0x000fe400078e000c */
[----:B------:R-:W-:Y:S02]  /*2270*/  @!P4 IMAD.IADD R4, R4, 0x1, -R2 ;  /* 0x000000010404c824 */ /* 0x000fe400078e0a02 */
[----:B------:R-:W-:Y:S01]  /*2280*/  @!P3 IMAD.MOV R21, RZ, RZ, -R21 ;  /* 0x000000ffff15b224 */ /* 0x000fe200078e0a15 */
[C---:B------:R-:W-:Y:S01]  /*2290*/  ISETP.GT.U32.AND P3, PT, R2.reuse, R11, PT ;  /* 0x0000000b0200720c */ /* 0x040fe20003f64070 */
[----:B------:R-:W-:Y:S01]  /*22a0*/  @!P6 IMAD.MOV R18, RZ, RZ, -R18 ;  /* 0x000000ffff12e224 */ /* 0x000fe200078e0a12 */
[C---:B------:R-:W-:Y:S01]  /*22b0*/  ISETP.GT.U32.AND P6, PT, R2.reuse, R8, PT ;  /* 0x000000080200720c */ /* 0x040fe20003fc4070 */
[----:B------:R-:W-:Y:S01]  /*22c0*/  IMAD.MOV.U32 R19, RZ, RZ, R10 ;  /* 0x000000ffff137224 */ /* 0x000fe200078e000a */
[----:B------:R-:W-:Y:S01]  /*22d0*/  ISETP.GT.U32.AND P4, PT, R2, R4, PT ;  /* 0x000000040200720c */ /* 0x000fe20003f84070 */
[----:B------:R-:W-:Y:S01]  /*22e0*/  IMAD.MOV.U32 R10, RZ, RZ, R17 ;  /* 0x000000ffff0a7224 */ /* 0x000fe200078e0011 */
[----:B------:R-:W-:Y:S01]  /*22f0*/  STL [R1+0xe4], R21 ;  /* 0x0000e41501007387 */ /* 0x000fe20000100800 */
[----:B------:R-:W-:Y:S01]  /*2300*/  @!P1 IMAD.MOV R19, RZ, RZ, -R19 ;  /* 0x000000ffff139224 */ /* 0x000fe200078e0a13 */
[----:B------:R-:W-:Y:S01]  /*2310*/  ISETP.GE.AND P1, PT, R9, RZ, PT ;  /* 0x000000ff0900720c */ /* 0x000fe20003f26270 */
[----:B------:R-:W-:Y:S01]  /*2320*/  IMAD.HI.U32 R12, R0, R10, RZ ;  /* 0x0000000a000c7227 */ /* 0x000fe200078e00ff */
[----:B------:R-:W-:-:S02]  /*2330*/  LOP3.LUT R9, R3, 0xbc, RZ, 0xfc, !PT ;  /* 0x000000bc03097812 */ /* 0x000fc400078efcff */
[----:B------:R-:W-:Y:S01]  /*2340*/  STL [R1+0xe8], R19 ;  /* 0x0000e81301007387 */ /* 0x000fe20000100800 */
[----:B------:R-:W-:Y:S01]  /*2350*/  @!P0 IMAD.IADD R16, R16, 0x1, -R2 ;  /* 0x0000000110108824 */ /* 0x000fe200078e0a02 */
[----:B------:R-:W-:Y:S01]  /*2360*/  IABS R17, R9 ;  /* 0x0000000900117213 */ /* 0x000fe20000000000 */
[----:B------:R-:W-:Y:S01]  /*2370*/  IMAD.MOV R12, RZ, RZ, -R12 ;  /* 0x000000ffff0c7224 */ /* 0x000fe200078e0a0c */
[----:B------:R0:W-:Y:S01]  /*2380*/  STL [R1+0xf0], R18 ;  /* 0x0000f01201007387 */ /* 0x0001e20000100800 */
[--C-:B------:R-:W-:Y:S01]  /*2390*/  @!P3 IMAD.IADD R11, R11, 0x1, -R2.reuse ;  /* 0x000000010b0bb824 */ /* 0x100fe200078e0a02 */
[----:B------:R-:W-:Y:S01]  /*23a0*/  ISETP.GE.AND P3, PT, R7, RZ, PT ;  /* 0x000000ff0700720c */ /* 0x000fe20003f66270 */
[--C-:B------:R-:W-:Y:S01]  /*23b0*/  @!P6 IMAD.IADD R8, R8, 0x1, -R2.reuse ;  /* 0x000000010808e824 */ /* 0x100fe200078e0a02 */
[----:B------:R-:W-:Y:S01]  /*23c0*/  ISETP.GT.U32.AND P6, PT, R2, R16, PT ;  /* 0x000000100200720c */ /* 0x000fe20003fc4070 */
[----:B------:R-:W-:Y:S01]  /*23d0*/  @!P4 IMAD.IADD R4, R4, 0x1, -R2 ;  /* 0x000000010404c824 */ /* 0x000fe200078e0a02 */
[C---:B------:R-:W-:Y:S01]  /*23e0*/  ISETP.GT.U32.AND P0, PT, R2.reuse, R11, PT ;  /* 0x0000000b0200720c */ /* 0x040fe20003f04070 */
[----:B------:R-:W-:Y:S01]  /*23f0*/  IMAD R10, R2, R12, R10 ;  /* 0x0000000c020a7224 */ /* 0x000fe200078e020a */
[----:B------:R-:W-:Y:S01]  /*2400*/  ISETP.GE.AND P4, PT, R6, RZ, PT ;  /* 0x000000ff0600720c */ /* 0x000fe20003f86270 */
[----:B------:R-:W-:Y:S01]  /*2410*/  IMAD.HI.U32 R12, R0, R17, RZ ;  /* 0x00000011000c7227 */ /* 0x000fe200078e00ff */
[----:B------:R-:W-:-:S02]  /*2420*/  LOP3.LUT R6, R3, 0xb6, RZ, 0xfc, !PT ;  /* 0x000000b603067812 */ /* 0x000fc400078efcff */
[C---:B------:R-:W-:Y:S01]  /*2430*/  LOP3.LUT R7, R3.reuse, 0xba, RZ, 0xfc, !PT ;  /* 0x000000ba03077812 */ /* 0x040fe200078efcff */
[----:B0-----:R-:W-:Y:S01]  /*2440*/  IMAD.MOV.U32 R18, RZ, RZ, R4 ;  /* 0x000000ffff127224 */ /* 0x001fe200078e0004 */
[----:B------:R-:W-:Y:S01]  /*2450*/  IABS R19, R6 ;  /* 0x0000000600137213 */ /* 0x000fe20000000000 */
[----:B------:R-:W-:Y:S01]  /*2460*/  IMAD.MOV R12, RZ, RZ, -R12 ;  /* 0x000000ffff0c7224 */ /* 0x000fe200078e0a0c */
[----:B------:R-:W-:Y:S01]  /*2470*/  LOP3.LUT R4, R3, 0xb8, RZ, 0xfc, !PT ;  /* 0x000000b803047812 */ /* 0x000fe200078efcff */
[----:B------:R-:W-:Y:S01]  /*2480*/  @!P2 IMAD.MOV R18, RZ, RZ, -R18 ;  /* 0x000000ffff12a224 */ /* 0x000fe200078e0a12 */
[C---:B------:R-:W-:Y:S01]  /*2490*/  ISETP.GT.U32.AND P2, PT, R2.reuse, R8, PT ;  /* 0x000000080200720c */ /* 0x040fe20003f44070 */
[----:B------:R-:W-:Y:S01]  /*24a0*/  IMAD R17, R2, R12, R17 ;  /* 0x0000000c02117224 */ /* 0x000fe200078e0211 */
[----:B------:R-:W-:Y:S01]  /*24b0*/  IABS R12, R4 ;  /* 0x00000004000c7213 */ /* 0x000fe20000000000 */
[--C-:B------:R-:W-:Y:S01]  /*24c0*/  @!P6 IMAD.IADD R16, R16, 0x1, -R2.reuse ;  /* 0x000000011010e824 */ /* 0x100fe200078e0a02 */
[----:B------:R0:W-:Y:S01]  /*24d0*/  STL [R1+0xf4], R18 ;  /* 0x0000f41201007387 */ /* 0x0001e20000100800 */
[----:B------:R-:W-:Y:S01]  /*24e0*/  @!P0 IMAD.IADD R11, R11, 0x1, -R2 ;  /* 0x000000010b0b8824 */ /* 0x000fe200078e0a02 */
[----:B------:R-:W-:Y:S01]  /*24f0*/  ISETP.GT.U32.AND P6, PT, R2, R17, PT ;  /* 0x000000110200720c */ /* 0x000fe20003fc4070 */
[----:B------:R-:W-:Y:S01]  /*2500*/  IMAD.HI.U32 R20, R0, R12, RZ ;  /* 0x0000000c00147227 */ /* 0x000fe200078e00ff */
[----:B------:R-:W-:-:S03]  /*2510*/  ISETP.GT.U32.AND P0, PT, R2, R10, PT ;  /* 0x0000000a0200720c */ /* 0x000fc60003f04070 */
[----:B------:R-:W-:Y:S02]  /*2520*/  IMAD.MOV.U32 R21, RZ, RZ, R11 ;  /* 0x000000ffff157224 */ /* 0x000fe400078e000b */
[----:B------:R-:W-:Y:S01]  /*2530*/  @!P2 IMAD.IADD R8, R8, 0x1, -R2 ;  /* 0x000000010808a824 */ /* 0x000fe200078e0a02 */
[----:B0-----:R-:W-:Y:S01]  /*2540*/  IABS R18, R7 ;  /* 0x0000000700127213 */ /* 0x001fe20000000000 */
[----:B------:R-:W-:Y:S01]  /*2550*/  IMAD.MOV R11, RZ, RZ, -R20 ;  /* 0x000000ffff0b7224 */ /* 0x000fe200078e0a14 */
[----:B------:R-:W-:Y:S01]  /*2560*/  ISETP.GE.AND P2, PT, R9, RZ, PT ;  /* 0x000000ff0900720c */ /* 0x000fe20003f46270 */
[----:B------:R-:W-:Y:S02]  /*2570*/  IMAD.MOV.U32 R9, RZ, RZ, R19 ;  /* 0x000000ffff097224 */ /* 0x000fe400078e0013 */
[----:B------:R-:W-:-:S04]  /*2580*/  IMAD.HI.U32 R19, R0, R18, RZ ;  /* 0x0000001200137227 */ /* 0x000fc800078e00ff */
[--C-:B------:R-:W-:Y:S02]  /*2590*/  @!P6 IMAD.IADD R17, R17, 0x1, -R2.reuse ;  /* 0x000000011111e824 */ /* 0x100fe400078e0a02 */
[----:B------:R-:W-:Y:S02]  /*25a0*/  IMAD.MOV R19, RZ, RZ, -R19 ;  /* 0x000000ffff137224 */ /* 0x000fe400078e0a13 */
[----:B------:R-:W-:Y:S01]  /*25b0*/  @!P0 IMAD.IADD R10, R10, 0x1, -R2 ;  /* 0x000000010a0a8824 */ /* 0x000fe200078e0a02 */
[----:B------:R-:W-:Y:S01]  /*25c0*/  ISETP.GE.AND P0, PT, R7, RZ, PT ;  /* 0x000000ff0700720c */ /* 0x000fe20003f06270 */
[----:B------:R-:W-:Y:S01]  /*25d0*/  IMAD.HI.U32 R7, R0, R9, RZ ;  /* 0x0000000900077227 */ /* 0x000fe200078e00ff */
[----:B------:R-:W-:-:S03]  /*25e0*/  ISETP.GT.U32.AND P6, PT, R2, R17, PT ;  /* 0x000000110200720c */ /* 0x000fc60003fc4070 */
[C---:B------:R-:W-:Y:S01]  /*25f0*/  IMAD R18, R2.reuse, R19, R18 ;  /* 0x0000001302127224 */ /* 0x040fe200078e0212 */
[----:B------:R-:W-:Y:S01]  /*2600*/  LOP3.LUT R19, R3, 0xb4, RZ, 0xfc, !PT ;  /* 0x000000b403137812 */ /* 0x000fe200078efcff */
[----:B------:R-:W-:Y:S01]  /*2610*/  @!P5 IMAD.MOV R21, RZ, RZ, -R21 ;  /* 0x000000ffff15d224 */ /* 0x000fe200078e0a15 */
[C---:B------:R-:W-:Y:S01]  /*2620*/  ISETP.GT.U32.AND P5, PT, R2.reuse, R10, PT ;  /* 0x0000000a0200720c */ /* 0x040fe20003fa4070 */
[----:B------:R-:W-:Y:S02]  /*2630*/  IMAD.MOV R7, RZ, RZ, -R7 ;  /* 0x000000ffff077224 */ /* 0x000fe400078e0a07 */
[C---:B------:R-:W-:Y:S01]  /*2640*/  IMAD R12, R2.reuse, R11, R12 ;  /* 0x0000000b020c7224 */ /* 0x040fe200078e020c */
[----:B------:R-:W-:Y:S01]  /*2650*/  STL [R1+0xf8], R21 ;  /* 0x0000f81501007387 */ /* 0x000fe20000100800 */
[----:B------:R-:W-:Y:S01]  /*2660*/  @!P1 IMAD.MOV R16, RZ, RZ, -R16 ;  /* 0x000000ffff109224 */ /* 0x000fe200078e0a10 */
[C---:B------:R-:W-:Y:S01]  /*2670*/  ISETP.GT.U32.AND P1, PT, R2.reuse, R18, PT ;  /* 0x000000120200720c */ /* 0x040fe20003f24070 */
[C---:B------:R-:W-:Y:S01]  /*2680*/  IMAD R9, R2.reuse, R7, R9 ;  /* 0x0000000702097224 */ /* 0x040fe200078e0209 */
[----:B------:R-:W-:Y:S01]  /*2690*/  IABS R7, R19 ;  /* 0x0000001300077213 */ /* 0x000fe20000000000 */
[----:B------:R-:W-:Y:S01]  /*26a0*/  @!P4 IMAD.MOV R8, RZ, RZ, -R8 ;  /* 0x000000ffff08c224 */ /* 0x000fe200078e0a08 */
[C---:B------:R-:W-:Y:S01]  /*26b0*/  ISETP.GT.U32.AND P4, PT, R2.reuse, R12, PT ;  /* 0x0000000c0200720c */ /* 0x040fe20003f84070 */
[--C-:B------:R-:W-:Y:S01]  /*26c0*/  @!P6 IMAD.IADD R17, R17, 0x1, -R2.reuse ;  /* 0x000000011111e824 */ /* 0x100fe200078e0a02 */
[----:B------:R-:W-:Y:S01]  /*26d0*/  ISETP.GT.U32.AND P6, PT, R2, R9, PT ;  /* 0x000000090200720c */ /* 0x000fe20003fc4070 */
[----:B------:R-:W-:Y:S01]  /*26e0*/  @!P5 IMAD.IADD R10, R10, 0x1, -R2 ;  /* 0x000000010a0ad824 */ /* 0x000fe200078e0a02 */
[----:B------:R-:W-:Y:S01]  /*26f0*/  ISETP.GE.AND P5, PT, R4, RZ, PT ;  /* 0x000000ff0400720c */ /* 0x000fe20003fa6270 */
[----:B------:R0:W-:Y:S01]  /*2700*/  STL [R1+0xfc], R16 ;  /* 0x0000fc1001007387 */ /* 0x0001e20000100800 */
[----:B------:R-:W-:Y:S01]  /*2710*/  LOP3.LUT R4, R3, 0xb2, RZ, 0xfc, !PT ;  /* 0x000000b203047812 */ /* 0x000fe200078efcff */
[----:B------:R-:W-:-:S02]  /*2720*/  IMAD.HI.U32 R11, R0, R7, RZ ;  /* 0x00000007000b7227 */ /* 0x000fc400078e00ff */
[----:B------:R1:W-:Y:S02]  /*2730*/  STL [R1+0x130], R8 ;  /* 0x0001300801007387 */ /* 0x0003e40000100800 */
[--C-:B------:R-:W-:Y:S01]  /*2740*/  @!P1 IMAD.IADD R18, R18, 0x1, -R2.reuse ;  /* 0x0000000112129824 */ /* 0x100fe200078e0a02 */
[----:B------:R-:W-:Y:S01]  /*2750*/  ISETP.GE.AND P1, PT, R6, RZ, PT ;  /* 0x000000ff0600720c */ /* 0x000fe20003f26270 */
[--C-:B------:R-:W-:Y:S01]  /*2760*/  @!P4 IMAD.IADD R12, R12, 0x1, -R2.reuse ;  /* 0x000000010c0cc824 */ /* 0x100fe200078e0a02 */
[----:B------:R-:W-:Y:S01]  /*2770*/  LOP3.LUT R6, R3, 0xb0, RZ, 0xfc, !PT ;  /* 0x000000b003067812 */ /* 0x000fe200078efcff */
[----:B------:R-:W-:Y:S01]  /*2780*/  @!P6 IMAD.IADD R9, R9, 0x1, -R2 ;  /* 0x000000010909e824 */ /* 0x000fe200078e0a02 */
[C---:B------:R-:W-:Y:S01]  /*2790*/  ISETP.GT.U32.AND P4, PT, R2.reuse, R18, PT ;  /* 0x000000120200720c */ /* 0x040fe20003f84070 */
[----:B0-----:R-:W-:Y:S01]  /*27a0*/  IMAD.MOV.U32 R16, RZ, RZ, R10 ;  /* 0x000000ffff107224 */ /* 0x001fe200078e000a */
[C---:B------:R-:W-:Y:S01]  /*27b0*/  ISETP.GT.U32.AND P6, PT, R2.reuse, R12, PT ;  /* 0x0000000c0200720c */ /* 0x040fe20003fc4070 */
[----:B------:R-:W-:Y:S01]  /*27c0*/  IMAD.MOV R11, RZ, RZ, -R11 ;  /* 0x000000ffff0b7224 */ /* 0x000fe200078e0a0b */
[----:B-1----:R-:W-:Y:S01]  /*27d0*/  IABS R8, R4 ;  /* 0x0000000400087213 */ /* 0x002fe20000000000 */
[----:B------:R-:W-:Y:S01]  /*27e0*/  @!P3 IMAD.MOV R16, RZ, RZ, -R16 ;  /* 0x000000ffff10b224 */ /* 0x000fe200078e0a10 */
[----:B------:R-:W-:Y:S01]  /*27f0*/  IABS R21, R6 ;  /* 0x0000000600157213 */ /* 0x000fe20000000000 */
[----:B------:R-:W-:Y:S01]  /*2800*/  IMAD R7, R2, R11, R7 ;  /* 0x0000000b02077224 */ /* 0x000fe200078e0207 */
[----:B------:R-:W-:Y:S01]  /*2810*/  LOP3.LUT R11, R3, 0xae, RZ, 0xfc, !PT ;  /* 0x000000ae030b7812 */ /* 0x000fe200078efcff */
[----:B------:R-:W-:Y:S01]  /*2820*/  IMAD.HI.U32 R10, R0, R8, RZ ;  /* 0x00000008000a7227 */ /* 0x000fe200078e00ff */
[----:B------:R-:W-:Y:S01]  /*2830*/  ISETP.GT.U32.AND P3, PT, R2, R9, PT ;  /* 0x000000090200720c */ /* 0x000fe20003f64070 */
[----:B------:R0:W-:Y:S02]  /*2840*/  STL [R1+0x134], R16 ;  /* 0x0001341001007387 */ /* 0x0001e40000100800 */
[----:B------:R-:W-:-:S02]  /*2850*/  IMAD.MOV R10, RZ, RZ, -R10 ;  /* 0x000000ffff0a7224 */ /* 0x000fc400078e0a0a */
[----:B------:R-:W-:Y:S01]  /*2860*/  @!P4 IMAD.IADD R18, R18, 0x1, -R2 ;  /* 0x000000011212c824 */ /* 0x000fe200078e0a02 */
[C---:B------:R-:W-:Y:S01]  /*2870*/  ISETP.GT.U32.AND P4, PT, R2.reuse, R7, PT ;  /* 0x000000070200720c */ /* 0x040fe20003f84070 */
[----:B------:R-:W-:Y:S01]  /*2880*/  IMAD R8, R2, R10, R8 ;  /* 0x0000000a02087224 */ /* 0x000fe200078e0208 */
[----:B------:R-:W-:Y:S01]  /*2890*/  IABS R10, R11 ;  /* 0x0000000b000a7213 */ /* 0x000fe20000000000 */
[----:B------:R-:W-:Y:S02]  /*28a0*/  @!P6 IMAD.IADD R12, R12, 0x1, -R2 ;  /* 0x000000010c0ce824 */ /* 0x000fe400078e0a02 */
[----:B------:R-:W-:Y:S01]  /*28b0*/  IMAD.HI.U32 R22, R0, R21, RZ ;  /* 0x0000001500167227 */ /* 0x000fe200078e00ff */
[----:B------:R-:W-:Y:S02]  /*28c0*/  ISETP.GT.U32.AND P6, PT, R2, R8, PT ;  /* 0x000000080200720c */ /* 0x000fe40003fc4070 */
[----:B0-----:R-:W-:Y:S01]  /*28d0*/  LOP3.LUT R16, R3, 0xac, RZ, 0xfc, !PT ;  /* 0x000000ac03107812 */ /* 0x001fe200078efcff */
[----:B------:R-:W-:-:S02]  /*28e0*/  IMAD.MOV R22, RZ, RZ, -R22 ;  /* 0x000000ffff167224 */ /* 0x000fc400078e0a16 */
[----:B------:R-:W-:-:S04]  /*28f0*/  IMAD.HI.U32 R20, R0, R10, RZ ;  /* 0x0000000a00147227 */ /* 0x000fc800078e00ff */
[----:B------:R-:W-:Y:S01]  /*2900*/  @!P4 IMAD.IADD R7, R7, 0x1, -R2 ;  /* 0x000000010707c824 */ /* 0x000fe200078e0a02 */
[----:B------:R-:W-:Y:S01]  /*2910*/  ISETP.GE.AND P4, PT, R4, RZ, PT ;  /* 0x000000ff0400720c */ /* 0x000fe20003f86270 */
[----:B------:R-:W-:Y:S02]  /*2920*/  IMAD.MOV.U32 R23, RZ, RZ, R18 ;  /* 0x000000ffff177224 */ /* 0x000fe400078e0012 */
[----:B------:R-:W-:Y:S01]  /*2930*/  @!P6 IMAD.IADD R8, R8, 0x1, -R2 ;  /* 0x000000010808e824 */ /* 0x000fe200078e0a02 */
[C---:B------:R-:W-:Y:S01]  /*2940*/  ISETP.GT.U32.AND P6, PT, R2.reuse, R7, PT ;  /* 0x000000070200720c */ /* 0x040fe20003fc4070 */
[C---:B------:R-:W-:Y:S02]  /*2950*/  IMAD R4, R2.reuse, R22, R21 ;  /* 0x0000001602047224 */ /* 0x040fe400078e0215 */
[----:B------:R-:W-:Y:S02]  /*2960*/  IMAD.MOV R20, RZ, RZ, -R20 ;  /* 0x000000ffff147224 */ /* 0x000fe400078e0a14 */
[----:B------:R-:W-:Y:S01]  /*2970*/  @!P0 IMAD.MOV R23, RZ, RZ, -R23 ;  /* 0x000000ffff178224 */ /* 0x000fe200078e0a17 */
[C---:B------:R-:W-:Y:S01]  /*2980*/  ISETP.GT.U32.AND P0, PT, R2.reuse, R8, PT ;  /* 0x000000080200720c */ /* 0x040fe20003f04070 */
[----:B------:R-:W-:Y:S01]  /*2990*/  @!P2 IMAD.MOV R17, RZ, RZ, -R17 ;  /* 0x000000ffff11a224 */ /* 0x000fe200078e0a11 */
[C---:B------:R-:W-:Y:S01]  /*29a0*/  ISETP.GT.U32.AND P2, PT, R2.reuse, R4, PT ;  /* 0x000000040200720c */ /* 0x040fe20003f44070 */
[----:B------:R-:W-:-:S02]  /*29b0*/  IMAD R10, R2, R20, R10 ;  /* 0x00000014020a7224 */ /* 0x000fc400078e020a */
[----:B------:R-:W-:Y:S01]  /*29c0*/  @!P3 IMAD.IADD R9, R9, 0x1, -R2 ;  /* 0x000000010909b824 */ /* 0x000fe200078e0a02 */
[----:B------:R-:W-:Y:S01]  /*29d0*/  STL [R1+0x138], R17 ;  /* 0x0001381101007387 */ /* 0x000fe20000100800 */
[----:B------:R-:W-:Y:S01]  /*29e0*/  @!P5 IMAD.MOV R12, RZ, RZ, -R12 ;  /* 0x000000ffff0cd224 */ /* 0x000fe200078e0a0c */
[----:B------:R-:W-:Y:S01]  /*29f0*/  ISETP.GE.AND P3, PT, R19, RZ, PT ;  /* 0x000000ff1300720c */ /* 0x000fe20003f66270 */
[--C-:B------:R-:W-:Y:S01]  /*2a00*/  @!P6 IMAD.IADD R7, R7, 0x1, -R2.reuse ;  /* 0x000000010707e824 */ /* 0x100fe200078e0a02 */
[----:B------:R-:W-:Y:S01]  /*2a10*/  ISETP.GT.U32.AND P6, PT, R2, R10, PT ;  /* 0x0000000a0200720c */ /* 0x000fe20003fc4070 */
[----:B------:R-:W-:Y:S01]  /*2a20*/  @!P1 IMAD.MOV R9, RZ, RZ, -R9 ;  /* 0x000000ffff099224 */ /* 0x000fe200078e0a09 */
[----:B------:R-:W-:Y:S01]  /*2a30*/  STL [R1+0x13c], R23 ;  /* 0x00013c1701007387 */ /* 0x000fe20000100800 */
[----:B------:R-:W-:Y:S02]  /*2a40*/  IABS R19, R16 ;  /* 0x0000001000137213 */ /* 0x000fe40000000000 */
[----:B------:R-:W-:Y:S01]  /*2a50*/  @!P0 IADD3 R8, PT, PT, R8, -R2, RZ ;  /* 0x8000000208088210 */ /* 0x000fe20007ffe0ff */
[----:B------:R0:W-:Y:S01]  /*2a60*/  STL [R1+0x140], R12 ;  /* 0x0001400c01007387 */ /* 0x0001e20000100800 */
[----:B------:R-:W-:Y:S01]  /*2a70*/  ISETP.GE.AND P0, PT, R16, RZ, PT ;  /* 0x000000ff1000720c */ /* 0x000fe20003f06270 */
[----:B------:R-:W-:Y:S01]  /*2a80*/  @!P2 IMAD.IADD R4, R4, 0x1, -R2 ;  /* 0x000000010404a824 */ /* 0x000fe200078e0a02 */
[----:B------:R-:W-:Y:S01]  /*2a90*/  ISETP.GE.AND P5, PT, R6, RZ, PT ;  /* 0x000000ff0600720c */ /* 0x000fe20003fa6270 */
[----:B------:R1:W-:Y:S01]  /*2aa0*/  STL [R1+0x144], R9 ;  /* 0x0001440901007387 */ /* 0x0003e20000100800 */
[----:B------:R-:W-:Y:S01]  /*2ab0*/  IMAD.HI.U32 R6, R0, R19, RZ ;  /* 0x0000001300067227 */ /* 0x000fe200078e00ff */
[----:B------:R-:W-:-:S02]  /*2ac0*/  ISETP.GE.AND P1, PT, R11, RZ, PT ;  /* 0x000000ff0b00720c */ /* 0x000fc40003f26270 */
[C---:B------:R-:W-:Y:S01]  /*2ad0*/  LOP3.LUT R11, R3.reuse, 0xa8, RZ, 0xfc, !PT ;  /* 0x000000a8030b7812 */ /* 0x040fe200078efcff */
[----:B------:R-:W-:Y:S01]  /*2ae0*/  @!P6 IMAD.IADD R10, R10, 0x1, -R2 ;  /* 0x000000010a0ae824 */ /* 0x000fe200078e0a02 */
[C---:B------:R-:W-:Y:S01]  /*2af0*/  ISETP.GT.U32.AND P6, PT, R2.reuse, R4, PT ;  /* 0x000000040200720c */ /* 0x040fe20003fc4070 */
[----:B0-----:R-:W-:Y:S01]  /*2b00*/  IMAD.MOV.U32 R12, RZ, RZ, R7 ;  /* 0x000000ffff0c7224 */ /* 0x001fe200078e0007 */
[----:B------:R-:W-:Y:S01]  /*2b10*/  IABS R17, R11 ;  /* 0x0000000b00117213 */ /* 0x000fe20000000000 */
[----:B------:R-:W-:Y:S01]  /*2b20*/  IMAD.MOV R6, RZ, RZ, -R6 ;  /* 0x000000ffff067224 */ /* 0x000fe200078e0a06 */
[----:B-1----:R-:W-:Y:S01]  /*2b30*/  LOP3.LUT R9, R3, 0xaa, RZ, 0xfc, !PT ;  /* 0x000000aa03097812 */ /* 0x002fe200078efcff */
[----:B------:R-:W-:Y:S02]  /*2b40*/  @!P4 IMAD.MOV R8, RZ, RZ, -R8 ;  /* 0x000000ffff08c224 */ /* 0x000fe400078e0a08 */
[C---:B------:R-:W-:Y:S01]  /*2b50*/  IMAD R21, R2.reuse, R6, R19 ;  /* 0x0000000602157224 */ /* 0x040fe200078e0213 */
[----:B------:R-:W-:Y:S01]  /*2b60*/  IABS R16, R9 ;  /* 0x0000000900107213 */ /* 0x000fe20000000000 */
[----:B------:R-:W-:Y:S01]  /*2b70*/  @!P3 IMAD.MOV R12, RZ, RZ, -R12 ;  /* 0x000000ffff0cb224 */ /* 0x000fe200078e0a0c */
[----:B------:R-:W-:-:S02]  /*2b80*/  ISETP.GT.U32.AND P3, PT, R2, R10, PT ;  /* 0x0000000a0200720c */ /* 0x000fc40003f64070 */
[----:B------:R-:W-:Y:S01]  /*2b90*/  ISETP.GT.U32.AND P4, PT, R2, R21, PT ;  /* 0x000000150200720c */ /* 0x000fe20003f84070 */
[----:B------:R-:W-:Y:S01]  /*2ba0*/  IMAD.HI.U32 R7, R0, R16, RZ ;  /* 0x0000001000077227 */ /* 0x000fe200078e00ff */
[----:B------:R-:W-:Y:S01]  /*2bb0*/  ISETP.GE.AND P2, PT, R9, RZ, PT ;  /* 0x000000ff0900720c */ /* 0x000fe20003f46270 */
[----:B------:R0:W-:Y:S01]  /*2bc0*/  STL [R1+0x148], R12 ;  /* 0x0001480c01007387 */ /* 0x0001e20000100800 */
[C---:B------:R-:W-:Y:S01]  /*2bd0*/  LOP3.LUT R9, R3.reuse, 0xa6, RZ, 0xfc, !PT ;  /* 0x000000a603097812 */ /* 0x040fe200078efcff */
[----:B------:R-:W-:Y:S01]  /*2be0*/  IMAD.MOV R7, RZ, RZ, -R7 ;  /* 0x000000ffff077224 */ /* 0x000fe200078e0a07 */
[----:B------:R-:W-:Y:S01]  /*2bf0*/  LOP3.LUT R6, R3, 0xa4, RZ, 0xfc, !PT ;  /* 0x000000a403067812 */ /* 0x000fe200078efcff */
[----:B------:R-:W-:Y:S01]  /*2c00*/  @!P6 IMAD.IADD R4, R4, 0x1, -R2 ;  /* 0x000000010404e824 */ /* 0x000fe200078e0a02 */
[----:B------:R-:W-:Y:S01]  /*2c10*/  IABS R19, R9 ;  /* 0x0000000900137213 */ /* 0x000fe20000000000 */
[----:B------:R-:W-:Y:S01]  /*2c20*/  IMAD R16, R2, R7, R16 ;  /* 0x0000000702107224 */ /* 0x000fe200078e0210 */
[----:B------:R-:W-:Y:S01]  /*2c30*/  IABS R18, R6 ;  /* 0x0000000600127213 */ /* 0x000fe20000000000 */
[----:B------:R1:W-:Y:S01]  /*2c40*/  STL [R1+0x14c], R8 ;  /* 0x00014c0801007387 */ /* 0x0003e20000100800 */
[----:B------:R-:W-:-:S02]  /*2c50*/  IMAD.HI.U32 R7, R0, R17, RZ ;  /* 0x0000001100077227 */ /* 0x000fc400078e00ff */
[----:B------:R-:W-:Y:S02]  /*2c60*/  ISETP.GT.U32.AND P6, PT, R2, R16, PT ;  /* 0x000000100200720c */ /* 0x000fe40003fc4070 */
[----:B------:R-:W-:Y:S01]  /*2c70*/  @!P4 IMAD.IADD R21, R21, 0x1, -R2 ;  /* 0x000000011515c824 */ /* 0x000fe200078e0a02 */
[----:B------:R-:W-:Y:S01]  /*2c80*/  ISETP.GE.AND P4, PT, R9, RZ, PT ;  /* 0x000000ff0900720c */ /* 0x000fe20003f86270 */
[----:B0-----:R-:W-:Y:S01]  /*2c90*/  IMAD.MOV.U32 R12, RZ, RZ, R4 ;  /* 0x000000ffff0c7224 */ /* 0x001fe200078e0004 */
[----:B------:R-:W-:Y:S01]  /*2ca0*/  LOP3.LUT R4, R3, 0x9e, RZ, 0xfc, !PT ;  /* 0x0000009e03047812 */ /* 0x000fe200078efcff */
[----:B------:R-:W-:Y:S01]  /*2cb0*/  @!P3 IMAD.IADD R10, R10, 0x1, -R2 ;  /* 0x000000010a0ab824 */ /* 0x000fe200078e0a02 */
[----:B------:R-:W-:Y:S01]  /*2cc0*/  ISETP.GE.AND P3, PT, R11, RZ, PT ;  /* 0x000000ff0b00720c */ /* 0x000fe20003f66270 */
[----:B-1----:R-:W-:-:S04]  /*2cd0*/  IMAD.HI.U32 R8, R0, R19, RZ ;  /* 0x0000001300087227 */ /* 0x002fc800078e00ff */
[----:B------:R-:W-:Y:S02]  /*2ce0*/  @!P5 IMAD.MOV R12, RZ, RZ, -R12 ;  /* 0x000000ffff0cd224 */ /* 0x000fe400078e0a0c */
[----:B------:R-:W-:Y:S01]  /*2cf0*/  @!P6 IMAD.IADD R16, R16, 0x1, -R2 ;  /* 0x000000011010e824 */ /* 0x000fe200078e0a02 */
[----:B------:R-:W-:Y:S01]  /*2d00*/  ISETP.GT.U32.AND P6, PT, R2, R21, PT ;  /* 0x000000150200720c */ /* 0x000fe20003fc4070 */
[----:B------:R-:W-:Y:S01]  /*2d10*/  IMAD.MOV R11, RZ, RZ, -R7 ;  /* 0x000000ffff0b7224 */ /* 0x000fe200078e0a07 */
[----:B------:R0:W-:Y:S01]  /*2d20*/  STL [R1+0x154], R12 ;  /* 0x0001540c01007387 */ /* 0x0001e20000100800 */
[----:B------:R-:W-:Y:S01]  /*2d30*/  IMAD.HI.U32 R7, R0, R18, RZ ;  /* 0x0000001200077227 */ /* 0x000fe200078e00ff */
[----:B------:R-:W-:-:S03]  /*2d40*/  ISETP.GT.U32.AND P5, PT, R2, R16, PT ;  /* 0x000000100200720c */ /* 0x000fc60003fa4070 */
[----:B------:R-:W-:Y:S02]  /*2d50*/  IMAD.MOV R8, RZ, RZ, -R8 ;  /* 0x000000ffff087224 */ /* 0x000fe400078e0a08 */
[----:B------:R-:W-:Y:S02]  /*2d60*/  IMAD.MOV R7, RZ, RZ, -R7 ;  /* 0x000000ffff077224 */ /* 0x000fe400078e0a07 */
[C---:B------:R-:W-:Y:S01]  /*2d70*/  IMAD R19, R2.reuse, R8, R19 ;  /* 0x0000000802137224 */ /* 0x040fe200078e0213 */
[C---:B------:R-:W-:Y:S01]  /*2d80*/  LOP3.LUT R8, R3.reuse, 0xa0, RZ, 0xfc, !PT ;  /* 0x000000a003087812 */ /* 0x040fe200078efcff */
[C---:B------:R-:W-:Y:S01]  /*2d90*/  IMAD R17, R2.reuse, R11, R17 ;  /* 0x0000000b02117224 */ /* 0x040fe200078e0211 */
[C---:B------:R-:W-:Y:S01]  /*2da0*/  LOP3.LUT R11, R3.reuse, 0xa2, RZ, 0xfc, !PT ;  /* 0x000000a2030b7812 */ /* 0x040fe200078efcff */
[----:B------:R-:W-:Y:S01]  /*2db0*/  IMAD.MOV.U32 R9, RZ, RZ, R10 ;  /* 0x000000ffff097224 */ /* 0x000fe200078e000a */
[----:B0-----:R-:W-:Y:S01]  /*2dc0*/  LOP3.LUT R12, R3, 0x9c, RZ, 0xfc, !PT ;  /* 0x0000009c030c7812 */ /* 0x001fe200078efcff */
[C---:B------:R-:W-:Y:S01]  /*2dd0*/  IMAD R18, R2.reuse, R7, R18 ;  /* 0x0000000702127224 */ /* 0x040fe200078e0212 */
[----:B------:R-:W-:Y:S01]  /*2de0*/  IABS R20, R11 ;  /* 0x0000000b00147213 */ /* 0x000fe20000000000 */
[--C-:B------:R-:W-:Y:S01]  /*2df0*/  @!P6 IMAD.IADD R21, R21, 0x1, -R2.reuse ;  /* 0x000000011515e824 */ /* 0x100fe200078e0a02 */
[C---:B------:R-:W-:Y:S01]  /*2e00*/  ISETP.GT.U32.AND P6, PT, R2.reuse, R19, PT ;  /* 0x000000130200720c */ /* 0x040fe20003fc4070 */
[----:B------:R-:W-:Y:S01]  /*2e10*/  @!P1 IMAD.MOV R9, RZ, RZ, -R9 ;  /* 0x000000ffff099224 */ /* 0x000fe200078e0a09 */
[----:B------:R-:W-:Y:S01]  /*2e20*/  ISETP.GT.U32.AND P1, PT, R2, R17, PT ;  /* 0x000000110200720c */ /* 0x000fe20003f24070 */
[----:B------:R-:W-:Y:S01]  /*2e30*/  @!P5 IMAD.IADD R16, R16, 0x1, -R2 ;  /* 0x000000011010d824 */ /* 0x000fe200078e0a02 */
[----:B------:R-:W-:Y:S01]  /*2e40*/  ISETP.GT.U32.AND P5, PT, R2, R18, PT ;  /* 0x000000120200720c */ /* 0x000fe20003fa4070 */
[----:B------:R-:W-:Y:S01]  /*2e50*/  IMAD.MOV.U32 R24, RZ, RZ, R21 ;  /* 0x000000ffff187224 */ /* 0x000fe200078e0015 */
[----:B------:R0:W-:Y:S01]  /*2e60*/  STL [R1+0x158], R9 ;  /* 0x0001580901007387 */ /* 0x0001e20000100800 */
[----:B------:R-:W-:Y:S01]  /*2e70*/  IMAD.HI.U32 R22, R0, R20, RZ ;  /* 0x0000001400167227 */ /* 0x000fe200078e00ff */
[----:B------:R-:W-:-:S02]  /*2e80*/  IABS R10, R4 ;  /* 0x00000004000a7213 */ /* 0x000fc40000000000 */
[----:B------:R-:W-:Y:S01]  /*2e90*/  IABS R7, R12 ;  /* 0x0000000c00077213 */ /* 0x000fe20000000000 */
[----:B------:R-:W-:Y:S02]  /*2ea0*/  IMAD.MOV.U32 R23, RZ, RZ, R16 ;  /* 0x000000ffff177224 */ /* 0x000fe400078e0010 */
[--C-:B------:R-:W-:Y:S02]  /*2eb0*/  @!P6 IMAD.IADD R19, R19, 0x1, -R2.reuse ;  /* 0x000000011313e824 */ /* 0x100fe400078e0a02 */
[--C-:B------:R-:W-:Y:S01]  /*2ec0*/  @!P1 IMAD.IADD R17, R17, 0x1, -R2.reuse ;  /* 0x0000000111119824 */ /* 0x100fe200078e0a02 */
[----:B0-----:R-:W-:Y:S01]  /*2ed0*/  IABS R9, R8 ;  /* 0x0000000800097213 */ /* 0x001fe20000000000 */
[----:B------:R-:W-:Y:S01]  /*2ee0*/  @!P5 IMAD.IADD R18, R18, 0x1, -R2 ;  /* 0x000000011212d824 */ /* 0x000fe200078e0a02 */
[----:B------:R-:W-:Y:S01]  /*2ef0*/  ISETP.GE.AND P1, PT, R6, RZ, PT ;  /* 0x000000ff0600720c */ /* 0x000fe20003f26270 */
[----:B------:R-:W-:Y:S01]  /*2f00*/  @!P0 IMAD.MOV R24, RZ, RZ, -R24 ;  /* 0x000000ffff188224 */ /* 0x000fe200078e0a18 */
[----:B------:R-:W-:Y:S01]  /*2f10*/  ISETP.GT.U32.AND P5, PT, R2, R19, PT ;  /* 0x000000130200720c */ /* 0x000fe20003fa4070 */
[----:B------:R-:W-:Y:S01]  /*2f20*/  IMAD.HI.U32 R6, R0, R9, RZ ;  /* 0x0000000900067227 */ /* 0x000fe200078e00ff */
[----:B------:R-:W-:-:S02]  /*2f30*/  ISETP.GT.U32.AND P6, PT, R2, R17, PT ;  /* 0x000000110200720c */ /* 0x000fc40003fc4070 */
[C---:B------:R-:W-:Y:S01]  /*2f40*/  ISETP.GT.U32.AND P0, PT, R2.reuse, R18, PT ;  /* 0x000000120200720c */ /* 0x040fe20003f04070 */
[----:B------:R-:W-:Y:S01]  /*2f50*/  IMAD.MOV R6, RZ, RZ, -R6 ;  /* 0x000000ffff067224 */ /* 0x000fe200078e0a06 */
[----:B------:R-:W-:Y:S01]  /*2f60*/  STL [R1+0x15c], R24 ;  /* 0x00015c1801007387 */ /* 0x000fe20000100800 */
[----:B------:R-:W-:Y:S02]  /*2f70*/  IMAD.MOV R22, RZ, RZ, -R22 ;  /* 0x000000ffff167224 */ /* 0x000fe400078e0a16 */
[----:B------:R-:W-:Y:S01]  /*2f80*/  @!P2 IMAD.MOV R23, RZ, RZ, -R23 ;  /* 0x000000ffff17a224 */ /* 0x000fe200078e0a17 */
[----:B------:R-:W-:Y:S01]  /*2f90*/  ISETP.GE.AND P2, PT, R11, RZ, PT ;  /* 0x000000ff0b00720c */ /* 0x000fe20003f46270 */
[C---:B------:R-:W-:Y:S01]  /*2fa0*/  IMAD R9, R2.reuse, R6, R9 ;  /* 0x0000000602097224 */ /* 0x040fe200078e0209 */
[----:B------:R-:W-:Y:S01]  /*2fb0*/  LOP3.LUT R6, R3, 0x9a, RZ, 0xfc, !PT ;  /* 0x0000009a03067812 */ /* 0x000fe200078efcff */
[----:B------:R-:W-:Y:S01]  /*2fc0*/  IMAD R11, R2, R22, R20 ;  /* 0x00000016020b7224 */ /* 0x000fe200078e0214 */
[----:B------:R0:W-:Y:S01]  /*2fd0*/  STL [R1+0x164], R23 ;  /* 0x0001641701007387 */ /* 0x0001e20000100800 */
[----:B------:R-:W-:Y:S01]  /*2fe0*/  IMAD.HI.U32 R21, R0, R10, RZ ;  /* 0x0000000a00157227 */ /* 0x000fe200078e00ff */
[----:B------:R-:W-:-:S02]  /*2ff0*/  IABS R16, R6 ;  /* 0x0000000600107213 */ /* 0x000fc40000000000 */
[----:B------:R-:W-:Y:S01]  /*3000*/  LOP3.LUT R22, R3, 0x8e, RZ, 0xfc, !PT ;  /* 0x0000008e03167812 */ /* 0x000fe200078efcff */
[----:B------:R-:W-:-:S04]  /*3010*/  IMAD.HI.U32 R20, R0, R7, RZ ;  /* 0x0000000700147227 */ /* 0x000fc800078e00ff */
[--C-:B------:R-:W-:Y:S01]  /*3020*/  @!P5 IMAD.IADD R19, R19, 0x1, -R2.reuse ;  /* 0x000000011313d824 */ /* 0x100fe200078e0a02 */
[C---:B------:R-:W-:Y:S01]  /*3030*/  ISETP.GT.U32.AND P5, PT, R2.reuse, R9, PT ;  /* 0x000000090200720c */ /* 0x040fe20003fa4070 */
[----:B------:R-:W-:Y:S01]  /*3040*/  @!P6 IMAD.IADD R17, R17, 0x1, -R2 ;  /* 0x000000011111e824 */ /* 0x000fe200078e0a02 */
[----:B------:R-:W-:Y:S01]  /*3050*/  ISETP.GT.U32.AND P6, PT, R2, R11, PT ;  /* 0x0000000b0200720c */ /* 0x000fe20003fc4070 */
[----:B------:R-:W-:Y:S02]  /*3060*/  IMAD.MOV R21, RZ, RZ, -R21 ;  /* 0x000000ffff157224 */ /* 0x000fe400078e0a15 */
[----:B------:R-:W-:Y:S02]  /*3070*/  IMAD.MOV R20, RZ, RZ, -R20 ;  /* 0x000000ffff147224 */ /* 0x000fe400078e0a14 */
[----:B------:R-:W-:Y:S01]  /*3080*/  @!P0 IMAD.IADD R18, R18, 0x1, -R2 ;  /* 0x0000000112128824 */ /* 0x000fe200078e0a02 */
[----:B------:R-:W-:Y:S01]  /*3090*/  ISETP.GE.AND P0, PT, R8, RZ, PT ;  /* 0x000000ff0800720c */ /* 0x000fe20003f06270 */
[C---:B------:R-:W-:Y:S01]  /*30a0*/  IMAD R8, R2.reuse, R21, R10 ;  /* 0x0000001502087224 */ /* 0x040fe200078e020a */
[----:B------:R-:W-:Y:S01]  /*30b0*/  LOP3.LUT R10, R3, 0x98, RZ, 0xfc, !PT ;  /* 0x00000098030a7812 */ /* 0x000fe200078efcff */
[----:B------:R-:W-:-:S02]  /*30c0*/  IMAD R7, R2, R20, R7 ;  /* 0x0000001402077224 */ /* 0x000fc400078e0207 */
[----:B------:R-:W-:Y:S02]  /*30d0*/  IMAD.MOV.U32 R21, RZ, RZ, R19 ;  /* 0x000000ffff157224 */ /* 0x000fe400078e0013 */
[----:B0-----:R-:W-:Y:S01]  /*30e0*/  IMAD.MOV.U32 R23, RZ, RZ, R17 ;  /* 0x000000ffff177224 */ /* 0x001fe200078e0011 */
[----:B------:R-:W-:Y:S01]  /*30f0*/  IABS R17, R10 ;  /* 0x0000000a00117213 */ /* 0x000fe20000000000 */
[----:B------:R-:W-:Y:S01]  /*3100*/  @!P4 IMAD.MOV R21, RZ, RZ, -R21 ;  /* 0x000000ffff15c224 */ /* 0x000fe200078e0a15 */
[C---:B------:R-:W-:Y:S01]  /*3110*/  ISETP.GT.U32.AND P4, PT, R2.reuse, R7, PT ;  /* 0x000000070200720c */ /* 0x040fe20003f84070 */
[--C-:B------:R-:W-:Y:S02]  /*3120*/  @!P5 IMAD.IADD R9, R9, 0x1, -R2.reuse ;  /* 0x000000010909d824 */ /* 0x100fe400078e0a02 */
[----:B------:R-:W-:Y:S01]  /*3130*/  @!P6 IMAD.IADD R11, R11, 0x1, -R2 ;  /* 0x000000010b0be824 */ /* 0x000fe200078e0a02 */
[C---:B------:R-:W-:Y:S01]  /*3140*/  ISETP.GT.U32.AND P6, PT, R2.reuse, R8, PT ;  /* 0x000000080200720c */ /* 0x040fe20003fc4070 */
[----:B------:R-:W-:Y:S01]  /*3150*/  @!P3 IMAD.MOV R23, RZ, RZ, -R23 ;  /* 0x000000ffff17b224 */ /* 0x000fe200078e0a17 */
[----:B------:R-:W-:Y:S01]  /*3160*/  ISETP.GT.U32.AND P3, PT, R2, R9, PT ;  /* 0x000000090200720c */ /* 0x000fe20003f64070 */
[----:B------:R-:W-:Y:S01]  /*3170*/  IMAD.HI.U32 R20, R0, R16, RZ ;  /* 0x0000001000147227 */ /* 0x000fe200078e00ff */
[----:B------:R-:W-:-:S02]  /*3180*/  ISETP.GT.U32.AND P5, PT, R2, R11, PT ;  /* 0x0000000b0200720c */ /* 0x000fc40003fa4070 */
[----:B------:R-:W-:Y:S01]  /*3190*/  STL [R1+0x168], R23 ;  /* 0x0001681701007387 */ /* 0x000fe20000100800 */
[----:B------:R-:W-:Y:S02]  /*31a0*/  IMAD.MOV R19, RZ, RZ, -R20 ;  /* 0x000000ffff137224 */ /* 0x000fe400078e0a14 */
[----:B------:R-:W-:Y:S01]  /*31b0*/  @!P1 IMAD.MOV R18, RZ, RZ, -R18 ;  /* 0x000000ffff129224 */ /* 0x000fe200078e0a12 */
[----:B------:R-:W-:Y:S01]  /*31c0*/  ISETP.GE.AND P1, PT, R4, RZ, PT ;  /* 0x000000ff0400720c */ /* 0x000fe20003f26270 */
[----:B------:R-:W-:Y:S01]  /*31d0*/  @!P4 IMAD.IADD R7, R7, 0x1, -R2 ;  /* 0x000000010707c824 */ /* 0x000fe200078e0a02 */
[----:B------:R0:W-:Y:S01]  /*31e0*/  STL [R1+0x170], R21 ;  /* 0x0001701501007387 */ /* 0x0001e20000100800 */
[----:B------:R-:W-:Y:S01]  /*31f0*/  IMAD R4, R2, R19, R16 ;  /* 0x0000001302047224 */ /* 0x000fe200078e0210 */
[----:B------:R-:W-:Y:S01]  /*3200*/  LOP3.LUT R16, R3, 0x96, RZ, 0xfc, !PT ;  /* 0x0000009603107812 */ /* 0x000fe200078efcff */
[--C-:B------:R-:W-:Y:S01]  /*3210*/  @!P6 IMAD.IADD R8, R8, 0x1, -R2.reuse ;  /* 0x000000010808e824 */ /* 0x100fe200078e0a02 */
[C---:B------:R-:W-:Y:S01]  /*3220*/  ISETP.GT.U32.AND P4, PT, R2.reuse, R7, PT ;  /* 0x000000070200720c */ /* 0x040fe20003f84070 */
[--C-:B------:R-:W-:Y:S01]  /*3230*/  @!P3 IMAD.IADD R9, R9, 0x1, -R2.reuse ;  /* 0x000000010909b824 */ /* 0x100fe200078e0a02 */
[C---:B------:R-:W-:Y:S01]  /*3240*/  ISETP.GT.U32.AND P3, PT, R2.reuse, R4, PT ;  /* 0x000000040200720c */ /* 0x040fe20003f64070 */
[----:B------:R-:W-:Y:S01]  /*3250*/  @!P5 IMAD.IADD R11, R11, 0x1, -R2 ;  /* 0x000000010b0bd824 */ /* 0x000fe200078e0a02 */
[----:B------:R-:W-:Y:S01]  /*3260*/  ISETP.GT.U32.AND P6, PT, R2, R8, PT ;  /* 0x000000080200720c */ /* 0x000fe20003fc4070 */
[----:B------:R1:W-:Y:S01]  /*3270*/  STL [R1+0x178], R18 ;  /* 0x0001781201007387 */ /* 0x0003e20000100800 */
[----:B------:R-:W-:Y:S01]  /*3280*/  ISETP.GE.AND P5, PT, R12, RZ, PT ;  /* 0x000000ff0c00720c */ /* 0x000fe20003fa6270 */
[----:B------:R-:W-:Y:S01]  /*3290*/  IMAD.HI.U32 R12, R0, R17, RZ ;  /* 0x00000011000c7227 */ /* 0x000fe200078e00ff */
[----:B0-----:R-:W-:-:S03]  /*32a0*/  IABS R21, R16 ;  /* 0x0000001000157213 */ /* 0x001fc60000000000 */
[----:B------:R-:W-:Y:S01]  /*32b0*/  @!P0 IMAD.MOV R9, RZ, RZ, -R9 ;  /* 0x000000ffff098224 */ /* 0x000fe200078e0a09 */
[----:B------:R-:W-:Y:S01]  /*32c0*/  ISETP.GE.AND P0, PT, R16, RZ, PT ;  /* 0x000000ff1000720c */ /* 0x000fe20003f06270 */
[----:B------:R-:W-:Y:S02]  /*32d0*/  @!P4 IMAD.IADD R7, R7, 0x1, -R2 ;  /* 0x000000010707c824 */ /* 0x000fe400078e0a02 */
[----:B-1----:R-:W-:Y:S01]  /*32e0*/  IMAD.MOV.U32 R18, RZ, RZ, R11 ;  /* 0x000000ffff127224 */ /* 0x002fe200078e000b */
[----:B------:R-:W-:Y:S01]  /*32f0*/  LOP3.LUT R11, R3, 0x92, RZ, 0xfc, !PT ;  /* 0x00000092030b7812 */ /* 0x000fe200078efcff */
[----:B------:R-:W-:Y:S02]  /*3300*/  IMAD.MOV R12, RZ, RZ, -R12 ;  /* 0x000000ffff0c7224 */ /* 0x000fe400078e0a0c */
[----:B------:R-:W-:Y:S01]  /*3310*/  @!P2 IMAD.MOV R18, RZ, RZ, -R18 ;  /* 0x000000ffff12a224 */ /* 0x000fe200078e0a12 */
[----:B------:R-:W-:Y:S01]  /*3320*/  ISETP.GE.AND P2, PT, R6, RZ, PT ;  /* 0x000000ff0600720c */ /* 0x000fe20003f46270 */
[----:B------:R-:W-:-:S02]  /*3330*/  @!P3 IMAD.IADD R4, R4, 0x1, -R2 ;  /* 0x000000010404b824 */ /* 0x000fc400078e0a02 */
[----:B------:R-:W-:Y:S01]  /*3340*/  @!P6 IMAD.IADD R8, R8, 0x1, -R2 ;  /* 0x000000010808e824 */ /* 0x000fe200078e0a02 */
[----:B------:R-:W-:Y:S01]  /*3350*/  STL [R1+0x194], R18 ;  /* 0x0001941201007387 */ /* 0x000fe20000100800 */
[C---:B------:R-:W-:Y:S01]  /*3360*/  IMAD R6, R2.reuse, R12, R17 ;  /* 0x0000000c02067224 */ /* 0x040fe200078e0211 */
[C---:B------:R-:W-:Y:S01]  /*3370*/  ISETP.GT.U32.AND P3, PT, R2.reuse, R4, PT ;  /* 0x000000040200720c */ /* 0x040fe20003f64070 */
[----:B------:R-:W-:Y:S01]  /*3380*/  @!P1 IMAD.MOV R8, RZ, RZ, -R8 ;  /* 0x000000ffff089224 */ /* 0x000fe200078e0a08 */
[----:B------:R0:W-:Y:S01]  /*3390*/  STL [R1+0x198], R9 ;  /* 0x0001980901007387 */ /* 0x0001e20000100800 */
[----:B------:R-:W-:Y:S02]  /*33a0*/  LOP3.LUT R12, R3, 0x94, RZ, 0xfc, !PT ;  /* 0x00000094030c7812 */ /* 0x000fe400078efcff */
[----:B------:R-:W-:Y:S01]  /*33b0*/  ISETP.GT.U32.AND P4, PT, R2, R6, PT ;  /* 0x000000060200720c */ /* 0x000fe20003f84070 */
[----:B------:R1:W-:Y:S01]  /*33c0*/  STL [R1+0x1b0], R8 ;  /* 0x0001b00801007387 */ /* 0x0003e20000100800 */
[----:B------:R-:W-:-:S02]  /*33d0*/  ISETP.GE.AND P1, PT, R12, RZ, PT ;  /* 0x000000ff0c00720c */ /* 0x000fc40003f26270 */
[----:B------:R-:W-:Y:S02]  /*33e0*/  IABS R12, R12 ;  /* 0x0000000c000c7213 */ /* 0x000fe40000000000 */
[----:B------:R-:W-:Y:S01]  /*33f0*/  ISETP.GE.AND P6, PT, R10, RZ, PT ;  /* 0x000000ff0a00720c */ /* 0x000fe20003fc6270 */
[----:B0-----:R-:W-:Y:S01]  /*3400*/  IMAD.MOV.U32 R9, RZ, RZ, R7 ;  /* 0x000000ffff097224 */ /* 0x001fe200078e0007 */
[C---:B------:R-:W-:Y:S01]  /*3410*/  LOP3.LUT R10, R3.reuse, 0x90, RZ, 0xfc, !PT ;  /* 0x00000090030a7812 */ /* 0x040fe200078efcff */
[--C-:B------:R-:W-:Y:S01]  /*3420*/  @!P3 IMAD.IADD R4, R4, 0x1, -R2.reuse ;  /* 0x000000010404b824 */ /* 0x100fe200078e0a02 */
[----:B------:R-:W-:Y:S01]  /*3430*/  LOP3.LUT R18, R3, 0x8c, RZ, 0xfc, !PT ;  /* 0x0000008c03127812 */ /* 0x000fe200078efcff */
[----:B------:R-:W-:Y:S01]  /*3440*/  @!P5 IMAD.MOV R9, RZ, RZ, -R9 ;  /* 0x000000ffff09d224 */ /* 0x000fe200078e0a09 */
[----:B------:R-:W-:Y:S01]  /*3450*/  ISETP.GE.AND P5, PT, R11, RZ, PT ;  /* 0x000000ff0b00720c */ /* 0x000fe20003fa6270 */
[----:B------:R-:W-:Y:S01]  /*3460*/  @!P4 IMAD.IADD R6, R6, 0x1, -R2 ;  /* 0x000000010606c824 */ /* 0x000fe200078e0a02 */
[----:B------:R-:W-:Y:S01]  /*3470*/  IABS R11, R11 ;  /* 0x0000000b000b7213 */ /* 0x000fe20000000000 */
[----:B------:R-:W-:Y:S01]  /*3480*/  IMAD.MOV.U32 R16, RZ, RZ, R4 ;  /* 0x000000ffff107224 */ /* 0x000fe200078e0004 */
[----:B------:R0:W-:Y:S01]  /*3490*/  STL [R1+0x1b8], R9 ;  /* 0x0001b80901007387 */ /* 0x0001e20000100800 */
[----:B-1----:R-:W-:Y:S01]  /*34a0*/  IMAD.HI.U32 R8, R0, R12, RZ ;  /* 0x0000000c00087227 */ /* 0x002fe200078e00ff */
[----:B------:R-:W-:-:S02]  /*34b0*/  ISETP.GT.U32.AND P4, PT, R2, R6, PT ;  /* 0x000000060200720c */ /* 0x000fc40003f84070 */
[----:B------:R-:W-:Y:S01]  /*34c0*/  ISETP.GE.AND P3, PT, R10, RZ, PT ;  /* 0x000000ff0a00720c */ /* 0x000fe20003f66270 */
[----:B------:R-:W-:Y:S01]  /*34d0*/  @!P2 IMAD.MOV R16, RZ, RZ, -R16 ;  /* 0x000000ffff10a224 */ /* 0x000fe200078e0a10 */
[----:B------:R-:W-:Y:S01]  /*34e0*/  IABS R10, R10 ;  /* 0x0000000a000a7213 */ /* 0x000fe20000000000 */
[C---:B------:R-:W-:Y:S01]  /*34f0*/  IMAD.HI.U32 R7, R0.reuse, R11, RZ ;  /* 0x0000000b00077227 */ /* 0x040fe200078e00ff */
[----:B------:R-:W-:Y:S02]  /*3500*/  IABS R20, R18 ;  /* 0x0000001200147213 */ /* 0x000fe40000000000 */
[----:B------:R1:W-:Y:S01]  /*3510*/  STL [R1+0x1b4], R16 ;  /* 0x0001b41001007387 */ /* 0x0003e20000100800 */
[----:B0-----:R-:W-:-:S04]  /*3520*/  IMAD.HI.U32 R9, R0, R21, RZ ;  /* 0x0000001500097227 */ /* 0x001fc800078e00ff */
[----:B------:R-:W-:Y:S01]  /*3530*/  IMAD.MOV R8, RZ, RZ, -R8 ;  /* 0x000000ffff087224 */ /* 0x000fe200078e0a08 */
[----:B------:R-:W-:Y:S01]  /*3540*/  IADD3 R9, PT, PT, -R9, RZ, RZ ;  /* 0x000000ff09097210 */ /* 0x000fe20007ffe1ff */
[----:B------:R-:W-:Y:S02]  /*3550*/  IMAD.MOV R7, RZ, RZ, -R7 ;  /* 0x000000ffff077224 */ /* 0x000fe400078e0a07 */
[----:B------:R-:W-:Y:S02]  /*3560*/  @!P4 IMAD.IADD R6, R6, 0x1, -R2 ;  /* 0x000000010606c824 */ /* 0x000fe400078e0a02 */
[C---:B------:R-:W-:Y:S02]  /*3570*/  IMAD R21, R2.reuse, R9, R21 ;  /* 0x0000000902157224 */ /* 0x040fe400078e0215 */
[C---:B------:R-:W-:Y:S02]  /*3580*/  IMAD R12, R2.reuse, R8, R12 ;  /* 0x00000008020c7224 */ /* 0x040fe400078e020c */
[C---:B------:R-:W-:Y:S01]  /*3590*/  IMAD R11, R2.reuse, R7, R11 ;  /* 0x00000007020b7224 */ /* 0x040fe200078e020b */
[C---:B------:R-:W-:Y:S01]  /*35a0*/  ISETP.GT.U32.AND P2, PT, R2.reuse, R21, PT ;  /* 0x000000150200720c */ /* 0x040fe20003f44070 */
[----:B------:R-:W-:Y:S01]  /*35b0*/  IMAD.MOV.U32 R9, RZ, RZ, R6 ;  /* 0x000000ffff097224 */ /* 0x000fe200078e0006 */
[----:B------:R-:W-:Y:S01]  /*35c0*/  ISETP.GT.U32.AND P4, PT, R2, R12, PT ;  /* 0x0000000c0200720c */ /* 0x000fe20003f84070 */
[----:B------:R-:W-:Y:S01]  /*35d0*/  IMAD.HI.U32 R4, R0, R10, RZ ;  /* 0x0000000a00047227 */ /* 0x000fe200078e00ff */
[----:B------:R-:W-:-:S03]  /*35e0*/  IABS R6, R22 ;  /* 0x0000001600067213 */ /* 0x000fc60000000000 */
[----:B------:R-:W-:Y:S01]  /*35f0*/  @!P6 IMAD.MOV R9, RZ, RZ, -R9 ;  /* 0x000000ffff09e224 */ /* 0x000fe200078e0a09 */
[----:B------:R-:W-:Y:S01]  /*3600*/  ISETP.GT.U32.AND P6, PT, R2, R11, PT ;  /* 0x0000000b0200720c */ /* 0x000fe20003fc4070 */
[----:B------:R-:W-:Y:S02]  /*3610*/  IMAD.MOV R4, RZ, RZ, -R4 ;  /* 0x000000ffff047224 */ /* 0x000fe400078e0a04 */
[----:B-1----:R-:W-:Y:S01]  /*3620*/  IMAD.HI.U32 R16, R0, R6, RZ ;  /* 0x0000000600107227 */ /* 0x002fe200078e00ff */
[----:B------:R0:W-:Y:S03]  /*3630*/  STL [R1+0x1c0], R9 ;  /* 0x0001c00901007387 */ /* 0x0001e60000100800 */
[----:B------:R-:W-:Y:S02]  /*3640*/  @!P2 IMAD.IADD R21, R21, 0x1, -R2 ;  /* 0x000000011515a824 */ /* 0x000fe400078e0a02 */
[----:B------:R-:W-:Y:S01]  /*3650*/  IMAD R10, R2, R4, R10 ;  /* 0x00000004020a7224 */ /* 0x000fe200078e020a */
[----:B------:R-:W-:Y:S01]  /*3660*/  LOP3.LUT R4, R3, 0x8a, RZ, 0xfc, !PT ;  /* 0x0000008a03047812 */ /* 0x000fe200078efcff */
[--C-:B------:R-:W-:Y:S01]  /*3670*/  @!P4 IMAD.IADD R12, R12, 0x1, -R2.reuse ;  /* 0x000000010c0cc824 */ /* 0x100fe200078e0a02 */
[----:B------:R-:W-:Y:S01]  /*3680*/  ISETP.GT.U32.AND P2, PT, R2, R21, PT ;  /* 0x000000150200720c */ /* 0x000fe20003f44070 */
[----:B------:R-:W-:Y:S01]  /*3690*/  @!P6 IMAD.IADD R11, R11, 0x1, -R2 ;  /* 0x000000010b0be824 */ /* 0x000fe200078e0a02 */
[----:B0-----:R-:W-:Y:S01]  /*36a0*/  LOP3.LUT R9, R3, 0x88, RZ, 0xfc, !PT ;  /* 0x0000008803097812 */ /* 0x001fe200078efcff */
[----:B------:R-:W-:Y:S01]  /*36b0*/  IMAD.HI.U32 R8, R0, R20, RZ ;  /* 0x0000001400087227 */ /* 0x000fe200078e00ff */
[----:B------:R-:W-:-:S02]  /*36c0*/  ISETP.GT.U32.AND P4, PT, R2, R12, PT ;  /* 0x0000000c0200720c */ /* 0x000fc40003f84070 */
[C---:B------:R-:W-:Y:S01]  /*36d0*/  ISETP.GT.U32.AND P6, PT, R2.reuse, R11, PT ;  /* 0x0000000b0200720c */ /* 0x040fe20003fc4070 */
[----:B------:R-:W-:Y:S01]  /*36e0*/  IMAD.MOV R16, RZ, RZ, -R16 ;  /* 0x000000ffff107224 */ /* 0x000fe200078e0a10 */
[----:B------:R-:W-:Y:S01]  /*36f0*/  IABS R7, R4 ;  /* 0x0000000400077213 */ /* 0x000fe20000000000 */
[----:B------:R-:W-:Y:S01]  /*3700*/  IMAD.MOV R8, RZ, RZ, -R8 ;  /* 0x000000ffff087224 */ /* 0x000fe200078e0a08 */
[----:B------:R-:W-:Y:S01]  /*3710*/  IABS R19, R9 ;  /* 0x0000000900137213 */ /* 0x000fe20000000000 */
[C---:B------:R-:W-:Y:S02]  /*3720*/  IMAD R6, R2.reuse, R16, R6 ;  /* 0x0000001002067224 */ /* 0x040fe400078e0206 */
[----:B------:R-:W-:Y:S01]  /*3730*/  @!P2 IMAD.IADD R21, R21, 0x1, -R2 ;  /* 0x000000011515a824 */ /* 0x000fe200078e0a02 */
[C---:B------:R-:W-:Y:S01]  /*3740*/  ISETP.GT.U32.AND P2, PT, R2.reuse, R10, PT ;  /* 0x0000000a0200720c */ /* 0x040fe20003f44070 */
[----:B------:R-:W-:Y:S01]  /*3750*/  IMAD R20, R2, R8, R20 ;  /* 0x0000000802147224 */ /* 0x000fe200078e0214 */
[----:B------:R-:W-:Y:S01]  /*3760*/  LOP3.LUT R8, R3, 0x86, RZ, 0xfc, !PT ;  /* 0x0000008603087812 */ /* 0x000fe200078efcff */
[----:B------:R-:W-:-:S02]  /*3770*/  IMAD.MOV.U32 R23, RZ, RZ, R21 ;  /* 0x000000ffff177224 */ /* 0x000fc400078e0015 */
[--C-:B------:R-:W-:Y:S01]  /*3780*/  @!P4 IMAD.IADD R12, R12, 0x1, -R2.reuse ;  /* 0x000000010c0cc824 */ /* 0x100fe200078e0a02 */
[C---:B------:R-:W-:Y:S01]  /*3790*/  ISETP.GT.U32.AND P4, PT, R2.reuse, R6, PT ;  /* 0x000000060200720c */ /* 0x040fe20003f84070 */
[----:B------:R-:W-:Y:S01]  /*37a0*/  @!P0 IMAD.MOV R23, RZ, RZ, -R23 ;  /* 0x000000ffff178224 */ /* 0x000fe200078e0a17 */
[----:B------:R-:W-:Y:S01]  /*37b0*/  IABS R21, R8 ;  /* 0x0000000800157213 */ /* 0x000fe20000000000 */
[--C-:B------:R-:W-:Y:S01]  /*37c0*/  @!P6 IMAD.IADD R11, R11, 0x1, -R2.reuse ;  /* 0x000000010b0be824 */ /* 0x100fe200078e0a02 */
[----:B------:R-:W-:Y:S01]  /*37d0*/  ISETP.GT.U32.AND P6, PT, R2, R20, PT ;  /* 0x000000140200720c */ /* 0x000fe20003fc4070 */
[----:B------:R-:W-:Y:S01]  /*37e0*/  IMAD.HI.U32 R17, R0, R7, RZ ;  /* 0x0000000700117227 */ /* 0x000fe200078e00ff */
[----:B------:R0:W-:Y:S03]  /*37f0*/  STL [R1+0x1ac], R23 ;  /* 0x0001ac1701007387 */ /* 0x0001e60000100800 */
[----:B------:R-:W-:Y:S01]  /*3800*/  @!P2 IMAD.IADD R10, R10, 0x1, -R2 ;  /* 0x000000010a0aa824 */ /* 0x000fe200078e0a02 */
[----:B------:R-:W-:Y:S01]  /*3810*/  ISETP.GE.AND P2, PT, R22, RZ, PT ;  /* 0x000000ff1600720c */ /* 0x000fe20003f46270 */
[----:B------:R-:W-:-:S03]  /*3820*/  IMAD.HI.U32 R16, R0, R19, RZ ;  /* 0x0000001300107227 */ /* 0x000fc600078e00ff */
[C---:B------:R-:W-:Y:S01]  /*3830*/  ISETP.GT.U32.AND P0, PT, R2.reuse, R10, PT ;  /* 0x0000000a0200720c */ /* 0x040fe20003f04070 */
[----:B------:R-:W-:Y:S02]  /*3840*/  IMAD.MOV R17, RZ, RZ, -R17 ;  /* 0x000000ffff117224 */ /* 0x000fe400078e0a11 */
[----:B------:R-:W-:Y:S02]  /*3850*/  IMAD.MOV R16, RZ, RZ, -R16 ;  /* 0x000000ffff107224 */ /* 0x000fe400078e0a10 */
[----:B------:R-:W-:Y:S01]  /*3860*/  IMAD R7, R2, R17, R7 ;  /* 0x0000001102077224 */ /* 0x000fe200078e0207 */
[----:B------:R-:W-:Y:S01]  /*3870*/  LOP3.LUT R17, R3, 0x80, RZ, 0xfc, !PT ;  /* 0x0000008003117812 */ /* 0x000fe200078efcff */
[--C-:B------:R-:W-:Y:S01]  /*3880*/  @!P4 IMAD.IADD R6, R6, 0x1, -R2.reuse ;  /* 0x000000010606c824 */ /* 0x100fe200078e0a02 */
[----:B------:R-:W-:Y:S01]  /*3890*/  ISETP.GE.AND P4, PT, R18, RZ, PT ;  /* 0x000000ff1200720c */ /* 0x000fe20003f86270 */
[----:B------:R-:W-:Y:S02]  /*38a0*/  IMAD R19, R2, R16, R19 ;  /* 0x0000001002137224 */ /* 0x000fe400078e0213 */
[----:B------:R-:W-:-:S02]  /*38b0*/  @!P6 IMAD.IADD R20, R20, 0x1, -R2 ;  /* 0x000000011414e824 */ /* 0x000fc400078e0a02 */
[----:B------:R-:W-:Y:S01]  /*38c0*/  @!P0 IMAD.IADD R10, R10, 0x1, -R2 ;  /* 0x000000010a0a8824 */ /* 0x000fe200078e0a02 */
[C---:B------:R-:W-:Y:S01]  /*38d0*/  ISETP.GT.U32.AND P0, PT, R2.reuse, R7, PT ;  /* 0x000000070200720c */ /* 0x040fe20003f04070 */
[----:B0-----:R-:W-:Y:S01]  /*38e0*/  IMAD.MOV.U32 R23, RZ, RZ, R12 ;  /* 0x000000ffff177224 */ /* 0x001fe200078e000c */
[C---:B------:R-:W-:Y:S01]  /*38f0*/  ISETP.GT.U32.AND P6, PT, R2.reuse, R20, PT ;  /* 0x000000140200720c */ /* 0x040fe20003fc4070 */
[----:B------:R-:W-:Y:S02]  /*3900*/  IMAD.MOV.U32 R16, RZ, RZ, R10 ;  /* 0x000000ffff107224 */ /* 0x000fe400078e000a */
[----:B------:R-:W-:Y:S02]  /*3910*/  IMAD.MOV.U32 R18, RZ, RZ, R21 ;  /* 0x000000ffff127224 */ /* 0x000fe400078e0015 */
[----:B------:R-:W-:Y:S01]  /*3920*/  @!P1 IMAD.MOV R23, RZ, RZ, -R23 ;  /* 0x000000ffff179224 */ /* 0x000fe200078e0a17 */
[C---:B------:R-:W-:Y:S01]  /*3930*/  ISETP.GT.U32.AND P1, PT, R2.reuse, R6, PT ;  /* 0x000000060200720c */ /* 0x040fe20003f24070 */
[----:B------:R-:W-:Y:S01]  /*3940*/  @!P3 IMAD.MOV R16, RZ, RZ, -R16 ;  /* 0x000000ffff10b224 */ /* 0x000fe200078e0a10 */
[----:B------:R-:W-:Y:S01]  /*3950*/  ISETP.GT.U32.AND P3, PT, R2, R19, PT ;  /* 0x000000130200720c */ /* 0x000fe20003f64070 */
[----:B------:R-:W-:Y:S01]  /*3960*/  IMAD.HI.U32 R12, R0, R18, RZ ;  /* 0x00000012000c7227 */ /* 0x000fe200078e00ff */
[----:B------:R-:W-:Y:S03]  /*3970*/  STL [R1+0x1a8], R23 ;  /* 0x0001a81701007387 */ /* 0x000fe60000100800 */
[----:B------:R-:W-:-:S02]  /*3980*/  IMAD.MOV R12, RZ, RZ, -R12 ;  /* 0x000000ffff0c7224 */ /* 0x000fc400078e0a0c */
[----:B------:R-:W-:Y:S01]  /*3990*/  @!P5 IMAD.MOV R11, RZ, RZ, -R11 ;  /* 0x000000ffff0bd224 */ /* 0x000fe200078e0a0b */
[----:B------:R-:W-:Y:S01]  /*39a0*/  ISETP.GE.AND P5, PT, R4, RZ, PT ;  /* 0x000000ff0400720c */ /* 0x000fe20003fa6270 */
[----:B------:R-:W-:Y:S01]  /*39b0*/  IMAD R18, R2, R12, R18 ;  /* 0x0000000c02127224 */ /* 0x000fe200078e0212 */
[----:B------:R-:W-:Y:S01]  /*39c0*/  LOP3.LUT R4, R3, 0x84, RZ, 0xfc, !PT ;  /* 0x0000008403047812 */ /* 0x000fe200078efcff */
[--C-:B------:R-:W-:Y:S01]  /*39d0*/  @!P0 IMAD.IADD R7, R7, 0x1, -R2.reuse ;  /* 0x0000000107078824 */ /* 0x100fe200078e0a02 */
[----:B------:R0:W-:Y:S01]  /*39e0*/  STL [R1+0x16c], R11 ;  /* 0x00016c0b01007387 */ /* 0x0001e20000100800 */
[--C-:B------:R-:W-:Y:S01]  /*39f0*/  @!P6 IMAD.IADD R20, R20, 0x1, -R2.reuse ;  /* 0x000000011414e824 */ /* 0x100fe200078e0a02 */
[----:B------:R-:W-:Y:S01]  /*3a00*/  IABS R10, R4 ;  /* 0x00000004000a7213 */ /* 0x000fe20000000000 */
[--C-:B------:R-:W-:Y:S01]  /*3a10*/  @!P1 IMAD.IADD R6, R6, 0x1, -R2.reuse ;  /* 0x0000000106069824 */ /* 0x100fe200078e0a02 */
[----:B------:R-:W-:Y:S01]  /*3a20*/  ISETP.GT.U32.AND P6, PT, R2, R18, PT ;  /* 0x000000120200720c */ /* 0x000fe20003fc4070 */
[----:B------:R-:W-:Y:S01]  /*3a30*/  @!P3 IMAD.IADD R19, R19, 0x1, -R2 ;  /* 0x000000011313b824 */ /* 0x000fe200078e0a02 */
[----:B------:R-:W-:Y:S01]  /*3a40*/  ISETP.GE.AND P1, PT, R9, RZ, PT ;  /* 0x000000ff0900720c */ /* 0x000fe20003f26270 */
[----:B------:R-:W-:Y:S01]  /*3a50*/  IMAD.HI.U32 R9, R0, R10, RZ ;  /* 0x0000000a00097227 */ /* 0x000fe200078e00ff */
[----:B------:R-:W-:Y:S01]  /*3a60*/  ISETP.GT.U32.AND P3, PT, R2, R7, PT ;  /* 0x000000070200720c */ /* 0x000fe20003f64070 */
[----:B------:R1:W-:Y:S01]  /*3a70*/  STL [R1+0x1a0], R16 ;  /* 0x0001a01001007387 */ /* 0x0003e20000100800 */
[----:B0-----:R-:W-:Y:S01]  /*3a80*/  LOP3.LUT R11, R3, 0x82, RZ, 0xfc, !PT ;  /* 0x00000082030b7812 */ /* 0x001fe200078efcff */
[----:B------:R-:W-:Y:S01]  /*3a90*/  IMAD.MOV R9, RZ, RZ, -R9 ;  /* 0x000000ffff097224 */ /* 0x000fe200078e0a09 */
[----:B------:R-:W-:Y:S01]  /*3aa0*/  ISETP.GE.AND P0, PT, R8, RZ, PT ;  /* 0x000000ff0800720c */ /* 0x000fe20003f06270 */
[----:B------:R-:W-:Y:S01]  /*3ab0*/  IMAD.MOV.U32 R12, RZ, RZ, R6 ;  /* 0x000000ffff0c7224 */ /* 0x000fe200078e0006 */
[----:B------:R-:W-:Y:S01]  /*3ac0*/  IABS R8, R11 ;  /* 0x0000000b00087213 */ /* 0x000fe20000000000 */
[----:B------:R-:W-:-:S02]  /*3ad0*/  IMAD R10, R2, R9, R10 ;  /* 0x00000009020a7224 */ /* 0x000fc400078e020a */
[----:B------:R-:W-:Y:S02]  /*3ae0*/  @!P6 IMAD.IADD R18, R18, 0x1, -R2 ;  /* 0x000000011212e824 */ /* 0x000fe400078e0a02 */
[----:B------:R-:W-:Y:S01]  /*3af0*/  IMAD.MOV.U32 R6, RZ, RZ, R8 ;  /* 0x000000ffff067224 */ /* 0x000fe200078e0008 */
[----:B-1----:R-:W-:Y:S01]  /*3b00*/  LOP3.LUT R16, R3, 0x7e, RZ, 0xfc, !PT ;  /* 0x0000007e03107812 */ /* 0x002fe200078efcff */
[----:B------:R-:W-:Y:S01]  /*3b10*/  @!P3 IMAD.IADD R7, R7, 0x1, -R2 ;  /* 0x000000010707b824 */ /* 0x000fe200078e0a02 */
[C---:B------:R-:W-:Y:S01]  /*3b20*/  ISETP.GT.U32.AND P3, PT, R2.reuse, R10, PT ;  /* 0x0000000a0200720c */ /* 0x040fe20003f64070 */
[----:B------:R-:W-:Y:S01]  /*3b30*/  @!P2 IMAD.MOV R12, RZ, RZ, -R12 ;  /* 0x000000ffff0ca224 */ /* 0x000fe200078e0a0c */
[----:B------:R-:W-:Y:S01]  /*3b40*/  ISETP.GT.U32.AND P2, PT, R2, R19, PT ;  /* 0x000000130200720c */ /* 0x000fe20003f44070 */
[----:B------:R-:W-:Y:S01]  /*3b50*/  IMAD.HI.U32 R8, R0, R6, RZ ;  /* 0x0000000600087227 */ /* 0x000fe200078e00ff */
[----:B------:R-:W-:Y:S02]  /*3b60*/  ISETP.GT.U32.AND P6, PT, R2, R18, PT ;  /* 0x000000120200720c */ /* 0x000fe40003fc4070 */
[----:B------:R0:W-:Y:S01]  /*3b70*/  STL [R1+0x1a4], R12 ;  /* 0x0001a40c01007387 */ /* 0x0001e20000100800 */
[----:B------:R-:W-:Y:S01]  /*3b80*/  IMAD.MOV R8, RZ, RZ, -R8 ;  /* 0x000000ffff087224 */ /* 0x000fe200078e0a08 */
[----:B------:R-:W-:Y:S01]  /*3b90*/  IABS R22, R16 ;  /* 0x0000001000167213 */ /* 0x000fe20000000000 */
[----:B------:R-:W-:-:S02]  /*3ba0*/  @!P4 IMAD.MOV R20, RZ, RZ, -R20 ;  /* 0x000000ffff14c224 */ /* 0x000fc400078e0a14 */
[----:B------:R-:W-:Y:S02]  /*3bb0*/  IMAD R6, R2, R8, R6 ;  /* 0x0000000802067224 */ /* 0x000fe400078e0206 */
[--C-:B------:R-:W-:Y:S01]  /*3bc0*/  @!P3 IMAD.IADD R10, R10, 0x1, -R2.reuse ;  /* 0x000000010a0ab824 */ /* 0x100fe200078e0a02 */
[----:B------:R1:W-:Y:S01]  /*3bd0*/  STL [R1+0x160], R20 ;  /* 0x0001601401007387 */ /* 0x0003e20000100800 */
[--C-:B------:R-:W-:Y:S01]  /*3be0*/  @!P2 IMAD.IADD R19, R19, 0x1, -R2.reuse ;  /* 0x000000011313a824 */ /* 0x100fe200078e0a02 */
[----:B0-----:R-:W-:Y:S01]  /*3bf0*/  IABS R12, R17 ;  /* 0x00000011000c7213 */ /* 0x001fe20000000000 */
[----:B------:R-:W-:Y:S01]  /*3c00*/  @!P6 IMAD.IADD R18, R18, 0x1, -R2 ;  /* 0x000000011212e824 */ /* 0x000fe200078e0a02 */
[----:B------:R-:W-:Y:S01]  /*3c10*/  ISETP.GE.AND P2, PT, R4, RZ, PT ;  /* 0x000000ff0400720c */ /* 0x000fe20003f46270 */
[----:B------:R-:W-:Y:S01]  /*3c20*/  IMAD.MOV.U32 R21, RZ, RZ, R7 ;  /* 0x000000ffff157224 */ /* 0x000fe200078e0007 */
[----:B------:R-:W-:Y:S01]  /*3c30*/  ISETP.GT.U32.AND P6, PT, R2, R6, PT ;  /* 0x000000060200720c */ /* 0x000fe20003fc4070 */
[----:B------:R-:W-:Y:S01]  /*3c40*/  IMAD.HI.U32 R8, R0, R12, RZ ;  /* 0x0000000c00087227 */ /* 0x000fe200078e00ff */
[----:B------:R-:W-:-:S02]  /*3c50*/  LOP3.LUT R4, R3, 0x7c, RZ, 0xfc, !PT ;  /* 0x0000007c03047812 */ /* 0x000fc400078efcff */
[C---:B------:R-:W-:Y:S01]  /*3c60*/  ISETP.GT.U32.AND P4, PT, R2.reuse, R10, PT ;  /* 0x0000000a0200720c */ /* 0x040fe20003f84070 */
[----:B------:R-:W-:Y:S01]  /*3c70*/  IMAD.MOV R8, RZ, RZ, -R8 ;  /* 0x000000ffff087224 */ /* 0x000fe200078e0a08 */
[----:B------:R-:W-:Y:S01]  /*3c80*/  ISETP.GE.AND P3, PT, R11, RZ, PT ;  /* 0x000000ff0b00720c */ /* 0x000fe20003f66270 */
[----:B------:R-:W-:Y:S01]  /*3c90*/  @!P5 IMAD.MOV R21, RZ, RZ, -R21 ;  /* 0x000000ffff15d224 */ /* 0x000fe200078e0a15 */
[----:B------:R-:W-:Y:S01]  /*3ca0*/  LOP3.LUT R11, R3, 0x7a, RZ, 0xfc, !PT ;  /* 0x0000007a030b7812 */ /* 0x000fe200078efcff */
[C---:B------:R-:W-:Y:S01]  /*3cb0*/  IMAD R12, R2.reuse, R8, R12 ;  /* 0x00000008020c7224 */ /* 0x040fe200078e020c */
[----:B------:R-:W-:Y:S01]  /*3cc0*/  IABS R8, R4 ;  /* 0x0000000400087213 */ /* 0x000fe20000000000 */
[----:B-1----:R-:W-:Y:S01]  /*3cd0*/  IMAD.MOV.U32 R20, RZ, RZ, R18 ;  /* 0x000000ffff147224 */ /* 0x002fe200078e0012 */
[----:B------:R0:W-:Y:S01]  /*3ce0*/  STL [R1+0x190], R21 ;  /* 0x0001901501007387 */ /* 0x0001e20000100800 */
[----:B------:R-:W-:Y:S01]  /*3cf0*/  @!P1 IMAD.MOV R19, RZ, RZ, -R19 ;  /* 0x000000ffff139224 */ /* 0x000fe200078e0a13 */
[----:B------:R-:W-:Y:S01]  /*3d00*/  ISETP.GT.U32.AND P5, PT, R2, R12, PT ;  /* 0x0000000c0200720c */ /* 0x000fe20003fa4070 */
[----:B------:R-:W-:-:S03]  /*3d10*/  IMAD.HI.U32 R7, R0, R8, RZ ;  /* 0x0000000800077227 */ /* 0x000fc600078e00ff */
[----:B------:R-:W-:Y:S01]  /*3d20*/  STL [R1+0x17c], R19 ;  /* 0x00017c1301007387 */ /* 0x000fe20000100800 */
[----:B------:R-:W-:Y:S01]  /*3d30*/  @!P0 IMAD.MOV R20, RZ, RZ, -R20 ;  /* 0x000000ffff148224 */ /* 0x000fe200078e0a14 */
[----:B------:R-:W-:Y:S01]  /*3d40*/  ISETP.GE.AND P0, PT, R17, RZ, PT ;  /* 0x000000ff1100720c */ /* 0x000fe20003f06270 */
[--C-:B------:R-:W-:Y:S01]  /*3d50*/  @!P6 IMAD.IADD R6, R6, 0x1, -R2.reuse ;  /* 0x000000010606e824 */ /* 0x100fe200078e0a02 */
[----:B------:R-:W-:Y:S01]  /*3d60*/  LOP3.LUT R17, R3, 0x74, RZ, 0xfc, !PT ;  /* 0x0000007403117812 */ /* 0x000fe200078efcff */
[----:B------:R-:W-:Y:S01]  /*3d70*/  IMAD.HI.U32 R9, R0, R22, RZ ;  /* 0x0000001600097227 */ /* 0x000fe200078e00ff */
[----:B------:R1:W-:Y:S02]  /*3d80*/  STL [R1+0x18c], R20 ;  /* 0x00018c1401007387 */ /* 0x0003e40000100800 */
[----:B------:R-:W-:Y:S01]  /*3d90*/  ISETP.GT.U32.AND P6, PT, R2, R6, PT ;  /* 0x000000060200720c */ /* 0x000fe20003fc4070 */
[----:B------:R-:W-:Y:S01]  /*3da0*/  @!P4 IMAD.IADD R10, R10, 0x1, -R2 ;  /* 0x000000010a0ac824 */ /* 0x000fe200078e0a02 */
[----:B------:R-:W-:Y:S01]  /*3db0*/  ISETP.GE.AND P4, PT, R16, RZ, PT ;  /* 0x000000ff1000720c */ /* 0x000fe20003f86270 */
[----:B------:R-:W-:Y:S01]  /*3dc0*/  IMAD.MOV R7, RZ, RZ, -R7 ;  /* 0x000000ffff077224 */ /* 0x000fe200078e0a07 */
[----:B0-----:R-:W-:Y:S01]  /*3dd0*/  IABS R21, R17 ;  /* 0x0000001100157213 */ /* 0x001fe20000000000 */
[----:B------:R-:W-:-:S02]  /*3de0*/  IMAD.MOV R9, RZ, RZ, -R9 ;  /* 0x000000ffff097224 */ /* 0x000fc400078e0a09 */
[C---:B------:R-:W-:Y:S01]  /*3df0*/  IMAD R8, R2.reuse, R7, R8 ;  /* 0x0000000702087224 */ /* 0x040fe200078e0208 */
[----:B------:R-:W-:Y:S01]  /*3e00*/  LOP3.LUT R7, R3, 0x76, RZ, 0xfc, !PT ;  /* 0x0000007603077812 */ /* 0x000fe200078efcff */
[----:B-1----:R-:W-:Y:S02]  /*3e10*/  IMAD.MOV.U32 R20, RZ, RZ, R10 ;  /* 0x000000ffff147224 */ /* 0x002fe400078e000a */
[----:B------:R-:W-:Y:S01]  /*3e20*/  IMAD R22, R2, R9, R22 ;  /* 0x0000000902167224 */ /* 0x000fe200078e0216 */
[----:B------:R-:W-:Y:S01]  /*3e30*/  IABS R9, R11 ;  /* 0x0000000b00097213 */ /* 0x000fe20000000000 */
[----:B------:R-:W-:Y:S01]  /*3e40*/  @!P5 IMAD.IADD R12, R12, 0x1, -R2 ;  /* 0x000000010c0cd824 */ /* 0x000fe200078e0a02 */
[----:B------:R-:W-:Y:S01]  /*3e50*/  @!P6 IADD3 R6, PT, PT, R6, -R2, RZ ;  /* 0x800000020606e210 */ /* 0x000fe20007ffe0ff */
[----:B------:R-:W-:Y:S01]  /*3e60*/  @!P2 IMAD.MOV R20, RZ, RZ, -R20 ;  /* 0x000000ffff14a224 */ /* 0x000fe200078e0a14 */
[----:B------:R-:W-:Y:S01]  /*3e70*/  ISETP.GT.U32.AND P2, PT, R2, R8, PT ;  /* 0x000000080200720c */ /* 0x000fe20003f44070 */
[----:B------:R-:W-:Y:S01]  /*3e80*/  IMAD.HI.U32 R18, R0, R9, RZ ;  /* 0x0000000900127227 */ /* 0x000fe200078e00ff */
[----:B------:R-:W-:-:S02]  /*3e90*/  ISETP.GT.U32.AND P1, PT, R2, R22, PT ;  /* 0x000000160200720c */ /* 0x000fc40003f24070 */
[----:B------:R-:W-:Y:S01]  /*3ea0*/  ISETP.GT.U32.AND P5, PT, R2, R12, PT ;  /* 0x0000000c0200720c */ /* 0x000fe20003fa4070 */
[----:B------:R-:W-:Y:S01]  /*3eb0*/  IMAD.MOV R18, RZ, RZ, -R18 ;  /* 0x000000ffff127224 */ /* 0x000fe200078e0a12 */
[----:B------:R-:W-:Y:S01]  /*3ec0*/  ISETP.GE.AND P6, PT, R4, RZ, PT ;  /* 0x000000ff0400720c */ /* 0x000fe20003fc6270 */
[----:B------:R-:W-:Y:S01]  /*3ed0*/  IMAD.MOV.U32 R19, RZ, RZ, R6 ;  /* 0x000000ffff137224 */ /* 0x000fe200078e0006 */
[----:B------:R-:W-:Y:S01]  /*3ee0*/  LOP3.LUT R4, R3, 0x78, RZ, 0xfc, !PT ;  /* 0x0000007803047812 */ /* 0x000fe200078efcff */
[----:B------:R-:W-:Y:S01]  /*3ef0*/  IMAD R9, R2, R18, R9 ;  /* 0x0000001202097224 */ /* 0x000fe200078e0209 */
[----:B------:R-:W-:Y:S01]  /*3f00*/  IABS R6, R7 ;  /* 0x0000000700067213 */ /* 0x000fe20000000000 */
[----:B------:R-:W-:Y:S01]  /*3f10*/  @!P3 IMAD.MOV R19, RZ, RZ, -R19 ;  /* 0x000000ffff13b224 */ /* 0x000fe200078e0a13 */
[----:B------:R-:W-:Y:S01]  /*3f20*/  IABS R10, R4 ;  /* 0x00000004000a7213 */ /* 0x000fe20000000000 */
[--C-:B------:R-:W-:Y:S01]  /*3f30*/  @!P2 IMAD.IADD R8, R8, 0x1, -R2.reuse ;  /* 0x000000010808a824 */ /* 0x100fe200078e0a02 */
[----:B------:R-:W-:Y:S01]  /*3f40*/  ISETP.GT.U32.AND P3, PT, R2, R9, PT ;  /* 0x000000090200720c */ /* 0x000fe20003f64070 */
[--C-:B------:R-:W-:Y:S01]  /*3f50*/  @!P1 IMAD.IADD R22, R22, 0x1, -R2.reuse ;  /* 0x0000000116169824 */ /* 0x100fe200078e0a02 */
[----:B------:R0:W-:Y:S01]  /*3f60*/  STL [R1+0x180], R20 ;  /* 0x0001801401007387 */ /* 0x0001e20000100800 */
[----:B------:R-:W-:Y:S01]  /*3f70*/  @!P5 IMAD.IADD R12, R12, 0x1, -R2 ;  /* 0x000000010c0cd824 */ /* 0x000fe200078e0a02 */
[----:B------:R-:W-:Y:S01]  /*3f80*/  ISETP.GE.AND P5, PT, R11, RZ, PT ;  /* 0x000000ff0b00720c */ /* 0x000fe20003fa6270 */
[----:B------:R-:W-:Y:S01]  /*3f90*/  IMAD.HI.U32 R11, R0, R10, RZ ;  /* 0x0000000a000b7227 */ /* 0x000fe200078e00ff */
[C---:B------:R-:W-:Y:S01]  /*3fa0*/  ISETP.GT.U32.AND P2, PT, R2.reuse, R8, PT ;  /* 0x000000080200720c */ /* 0x040fe20003f44070 */
[----:B------:R-:W-:Y:S01]  /*3fb0*/  STL [R1+0x188], R19 ;  /* 0x0001881301007387 */ /* 0x000fe20000100800 */
[----:B------:R-:W-:Y:S01]  /*3fc0*/  ISETP.GT.U32.AND P1, PT, R2, R22, PT ;  /* 0x000000160200720c */ /* 0x000fe20003f24070 */
[----:B------:R-:W-:-:S02]  /*3fd0*/  IMAD.MOV R11, RZ, RZ, -R11 ;  /* 0x000000ffff0b7224 */ /* 0x000fc400078e0a0b */
[----:B------:R-:W-:Y:S01]  /*3fe0*/  IMAD.MOV.U32 R16, RZ, RZ, R12 ;  /* 0x000000ffff107224 */ /* 0x000fe200078e000c */
[C---:B------:R-:W-:Y:S01]  /*3ff0*/  LOP3.LUT R12, R3.reuse, 0x70, RZ, 0xfc, !PT ;  /* 0x00000070030c7812 */ /* 0x040fe200078efcff */
[----:B------:R-:W-:Y:S01]  /*4000*/  IMAD R10, R2, R11, R10 ;  /* 0x0000000b020a7224 */ /* 0x000fe200078e020a */
[----:B------:R-:W-:Y:S01]  /*4010*/  LOP3.LUT R11, R3, 0x72, RZ, 0xfc, !PT ;  /* 0x00000072030b7812 */ /* 0x000fe200078efcff */
[----:B------:R-:W-:Y:S01]  /*4020*/  @!P3 IMAD.IADD R9, R9, 0x1, -R2 ;  /* 0x000000010909b824 */ /* 0x000fe200078e0a02 */
[----:B------:R-:W-:Y:S01]  /*4030*/  IABS R18, R12 ;  /* 0x0000000c00127213 */ /* 0x000fe20000000000 */
[----:B------:R-:W-:Y:S01]  /*4040*/  @!P0 IMAD.MOV R16, RZ, RZ, -R16 ;  /* 0x000000ffff108224 */ /* 0x000fe200078e0a10 */
[----:B0-----:R-:W-:Y:S01]  /*4050*/  IABS R20, R11 ;  /* 0x0000000b00147213 */ /* 0x001fe20000000000 */
[--C-:B------:R-:W-:Y:S01]  /*4060*/  @!P2 IMAD.IADD R8, R8, 0x1, -R2.reuse ;  /* 0x000000010808a824 */ /* 0x100fe200078e0a02 */
[----:B------:R-:W-:Y:S01]  /*4070*/  ISETP.GT.U32.AND P2, PT, R2, R10, PT ;  /* 0x0000000a0200720c */ /* 0x000fe20003f44070 */
[----:B------:R-:W-:Y:S01]  /*4080*/  @!P1 IMAD.IADD R22, R22, 0x1, -R2 ;  /* 0x0000000116169824 */ /* 0x000fe200078e0a02 */
[----:B------:R-:W-:Y:S01]  /*4090*/  ISETP.GE.AND P1, PT, R4, RZ, PT ;  /* 0x000000ff0400720c */ /* 0x000fe20003f26270 */
[----:B------:R-:W-:Y:S01]  /*40a0*/  IMAD.HI.U32 R4, R0, R6, RZ ;  /* 0x0000000600047227 */ /* 0x000fe200078e00ff */
[----:B------:R-:W-:Y:S01]  /*40b0*/  ISETP.GT.U32.AND P3, PT, R2, R9, PT ;  /* 0x000000090200720c */ /* 0x000fe20003f64070 */
[----:B------:R0:W-:Y:S01]  /*40c0*/  STL [R1+0x184], R16 ;  /* 0x0001841001007387 */ /* 0x0001e20000100800 */
[----:B------:R-:W-:Y:S01]  /*40d0*/  ISETP.GE.AND P0, PT, R7, RZ, PT ;  /* 0x000000ff0700720c */ /* 0x000fe20003f06270 */
[----:B------:R-:W-:Y:S01]  /*40e0*/  IMAD.MOV R4, RZ, RZ, -R4 ;  /* 0x000000ffff047224 */ /* 0x000fe200078e0a04 */
[----:B------:R-:W-:Y:S01]  /*40f0*/  LOP3.LUT R7, R3, 0x6e, RZ, 0xfc, !PT ;  /* 0x0000006e03077812 */ /* 0x000fe200078efcff */
[----:B------:R-:W-:-:S02]  /*4100*/  @!P4 IMAD.MOV R22, RZ, RZ, -R22 ;  /* 0x000000ffff16c224 */ /* 0x000fc400078e0a16 */
[----:B------:R-:W-:Y:S02]  /*4110*/  IMAD R6, R2, R4, R6 ;  /* 0x0000000402067224 */ /* 0x000fe400078e0206 */
[--C-:B------:R-:W-:Y:S01]  /*4120*/  @!P2 IMAD.IADD R10, R10, 0x1, -R2.reuse ;  /* 0x000000010a0aa824 */ /* 0x100fe200078e0a02 */
[----:B------:R1:W-:Y:S01]  /*4130*/  STL [R1+0x174], R22 ;  /* 0x0001741601007387 */ /* 0x0003e20000100800 */
[----:B------:R-:W-:Y:S01]  /*4140*/  IMAD.HI.U32 R4, R0, R21, RZ ;  /* 0x0000001500047227 */ /* 0x000fe200078e00ff */
[----:B0-----:R-:W-:Y:S02]  /*4150*/  IABS R16, R7 ;  /* 0x0000000700107213 */ /* 0x001fe40000000000 */
[C---:B------:R-:W-:Y:S01]  /*4160*/  ISETP.GT.U32.AND P4, PT, R2.reuse, R10, PT ;  /* 0x0000000a0200720c */ /* 0x040fe20003f84070 */
[----:B------:R-:W-:Y:S01]  /*4170*/  @!P3 IMAD.IADD R9, R9, 0x1, -R2 ;  /* 0x000000010909b824 */ /* 0x000fe200078e0a02 */
[----:B------:R-:W-:Y:S01]  /*4180*/  ISETP.GT.U32.AND P3, PT, R2, R6, PT ;  /* 0x000000060200720c */ /* 0x000fe20003f64070 */
[----:B------:R-:W-:-:S04]  /*4190*/  IMAD.HI.U32 R23, R0, R20, RZ ;  /* 0x0000001400177227 */ /* 0x000fc800078e00ff */
[----:B------:R-:W-:Y:S02]  /*41a0*/  IMAD.MOV R4, RZ, RZ, -R4 ;  /* 0x000000ffff047224 */ /* 0x000fe400078e0a04 */
[----:B------:R-:W-:-:S04]  /*41b0*/  IMAD.HI.U32 R19, R0, R18, RZ ;  /* 0x0000001200137227 */ /* 0x000fc800078e00ff */
[----:B------:R-:W-:Y:S02]  /*41c0*/  IMAD.MOV R23, RZ, RZ, -R23 ;  /* 0x000000ffff177224 */ /* 0x000fe400078e0a17 */
[----:B------:R-:W-:Y:S01]  /*41d0*/  IMAD R21, R2, R4, R21 ;  /* 0x0000000402157224 */ /* 0x000fe200078e0215 */
[----:B------:R-:W-:Y:S01]  /*41e0*/  LOP3.LUT R4, R3, 0x6c, RZ, 0xfc, !PT ;  /* 0x0000006c03047812 */ /* 0x000fe200078efcff */
[----:B------:R-:W-:Y:S02]  /*41f0*/  IMAD.MOV R19, RZ, RZ, -R19 ;  /* 0x000000ffff137224 */ /* 0x000fe400078e0a13 */
[----:B------:R-:W-:Y:S01]  /*4200*/  @!P3 IMAD.IADD R6, R6, 0x1, -R2 ;  /* 0x000000010606b824 */ /* 0x000fe200078e0a02 */
[----:B------:R-:W-:Y:S01]  /*4210*/  ISETP.GT.U32.AND P2, PT, R2, R21, PT ;  /* 0x000000150200720c */ /* 0x000fe20003f44070 */
[----:B-1----:R-:W-:Y:S01]  /*4220*/  IMAD.MOV.U32 R22, RZ, RZ, R8 ;  /* 0x000000ffff167224 */ /* 0x002fe200078e0008 */
[----:B------:R-:W-:Y:S01]  /*4230*/  ISETP.GE.AND P3, PT, R17, RZ, PT ;  /* 0x000000ff1100720c */ /* 0x000fe20003f66270 */
[----:B------:R-:W-:Y:S01]  /*4240*/  @!P4 IMAD.IADD R10, R10, 0x1, -R2 ;  /* 0x000000010a0ac824 */ /* 0x000fe200078e0a02 */
[----:B------:R-:W-:Y:S01]  /*4250*/  IABS R17, R4 ;  /* 0x0000000400117213 */ /* 0x000fe20000000000 */
[----:B------:R-:W-:-:S02]  /*4260*/  IMAD R20, R2, R23, R20 ;  /* 0x0000001702147224 */ /* 0x000fc400078e0214 */
[C---:B------:R-:W-:Y:S02]  /*4270*/  IMAD R18, R2.reuse, R19, R18 ;  /* 0x0000001302127224 */ /* 0x040fe400078e0212 */
[----:B------:R-:W-:Y:S01]  /*4280*/  @!P6 IMAD.MOV R22, RZ, RZ, -R22 ;  /* 0x000000ffff16e224 */ /* 0x000fe200078e0a16 */
[C---:B------:R-:W-:Y:S01]  /*4290*/  ISETP.GT.U32.AND P6, PT, R2.reuse, R6, PT ;  /* 0x000000060200720c */ /* 0x040fe20003fc4070 */
[----:B------:R-:W-:Y:S01]  /*42a0*/  IMAD.MOV.U32 R19, RZ, RZ, R10 ;  /* 0x000000ffff137224 */ /* 0x000fe200078e000a */
[----:B------:R-:W-:Y:S01]  /*42b0*/  ISETP.GT.U32.AND P4, PT, R2, R20, PT ;  /* 0x000000140200720c */ /* 0x000fe20003f84070 */
[----:B------:R-:W-:Y:S01]  /*42c0*/  IMAD.HI.U32 R8, R0, R16, RZ ;  /* 0x0000001000087227 */ /* 0x000fe200078e00ff */
[----:B------:R0:W-:Y:S03]  /*42d0*/  STL [R1+0x150], R22 ;  /* 0x0001501601007387 */ /* 0x0001e60000100800 */
[----:B------:R-:W-:Y:S01]  /*42e0*/  @!P1 IMAD.MOV R19, RZ, RZ, -R19 ;  /* 0x000000ffff139224 */ /* 0x000fe200078e0a13 */
[----:B------:R-:W-:Y:S01]  /*42f0*/  ISETP.GT.U32.AND P1, PT, R2, R18, PT ;  /* 0x000000120200720c */ /* 0x000fe20003f24070 */
[----:B------:R-:W-:-:S02]  /*4300*/  IMAD.MOV R8, RZ, RZ, -R8 ;  /* 0x000000ffff087224 */ /* 0x000fc400078e0a08 */
[----:B------:R-:W-:Y:S02]  /*4310*/  @!P2 IMAD.IADD R21, R21, 0x1, -R2 ;  /* 0x000000011515a824 */ /* 0x000fe400078e0a02 */
[----:B------:R-:W-:Y:S02]  /*4320*/  IMAD R16, R2, R8, R16 ;  /* 0x0000000802107224 */ /* 0x000fe400078e0210 */
[--C-:B------:R-:W-:Y:S01]  /*4330*/  @!P6 IMAD.IADD R6, R6, 0x1, -R2.reuse ;  /* 0x000000010606e824 */ /* 0x100fe200078e0a02 */
[----:B------:R-:W-:Y:S01]  /*4340*/  ISETP.GT.U32.AND P2, PT, R2, R21, PT ;  /* 0x000000150200720c */ /* 0x000fe20003f44070 */
[----:B------:R-:W-:Y:S01]  /*4350*/  @!P4 IMAD.IADD R20, R20, 0x1, -R2 ;  /* 0x000000011414c824 */ /* 0x000fe200078e0a02 */
[----:B------:R-:W-:Y:S01]  /*4360*/  ISETP.GT.U32.AND P4, PT, R2, R16, PT ;  /* 0x000000100200720c */ /* 0x000fe20003f84070 */
[----:B0-----:R-:W-:Y:S01]  /*4370*/  IMAD.MOV.U32 R22, RZ, RZ, R9 ;  /* 0x000000ffff167224 */ /* 0x001fe200078e0009 */
[----:B------:R-:W-:Y:S01]  /*4380*/  ISETP.GE.AND P6, PT, R12, RZ, PT ;  /* 0x000000ff0c00720c */ /* 0x000fe20003fc6270 */
[----:B------:R-:W-:Y:S01]  /*4390*/  IMAD.MOV.U32 R10, RZ, RZ, R6 ;  /* 0x000000ffff0a7224 */ /* 0x000fe200078e0006 */
[----:B------:R-:W-:Y:S01]  /*43a0*/  LOP3.LUT R6, R3, 0x66, RZ, 0xfc, !PT ;  /* 0x0000006603067812 */ /* 0x000fe200078efcff */
[----:B------:R-:W-:Y:S01]  /*43b0*/  @!P1 IMAD.IADD R18, R18, 0x1, -R2 ;  /* 0x0000000112129824 */ /* 0x000fe200078e0a02 */
[----:B------:R-:W-:Y:S01]  /*43c0*/  ISETP.GT.U32.AND P1, PT, R2, R20, PT ;  /* 0x000000140200720c */ /* 0x000fe20003f24070 */
[----:B------:R-:W-:-:S04]  /*43d0*/  IMAD.HI.U32 R9, R0, R17, RZ ;  /* 0x0000001100097227 */ /* 0x000fc800078e00ff */
[----:B------:R-:W-:Y:S01]  /*43e0*/  @!P5 IMAD.MOV R22, RZ, RZ, -R22 ;  /* 0x000000ffff16d224 */ /* 0x000fe200078e0a16 */
[----:B------:R-:W-:Y:S01]  /*43f0*/  ISETP.GE.AND P5, PT, R11, RZ, PT ;  /* 0x000000ff0b00720c */ /* 0x000fe20003fa6270 */
[----:B------:R-:W-:Y:S01]  /*4400*/  @!P0 IMAD.MOV R10, RZ, RZ, -R10 ;  /* 0x000000ffff0a8224 */ /* 0x000fe200078e0a0a */
[C---:B------:R-:W-:Y:S01]  /*4410*/  ISETP.GT.U32.AND P0, PT, R2.reuse, R18, PT ;  /* 0x000000120200720c */ /* 0x040fe20003f04070 */
[----:B------:R-:W-:Y:S01]  /*4420*/  IMAD.MOV R9, RZ, RZ, -R9 ;  /* 0x000000ffff097224 */ /* 0x000fe200078e0a09 */
[----:B------:R-:W-:Y:S01]  /*4430*/  STL [R1+0x12c], R22 ;  /* 0x00012c1601007387 */ /* 0x000fe20000100800 */
[--C-:B------:R-:W-:Y:S01]  /*4440*/  @!P2 IMAD.IADD R21, R21, 0x1, -R2.reuse ;  /* 0x000000011515a824 */ /* 0x100fe200078e0a02 */
[----:B------:R-:W-:Y:S01]  /*4450*/  ISETP.GE.AND P2, PT, R7, RZ, PT ;  /* 0x000000ff0700720c */ /* 0x000fe20003f46270 */
[----:B------:R-:W-:Y:S01]  /*4460*/  IMAD R8, R2, R9, R17 ;  /* 0x0000000902087224 */ /* 0x000fe200078e0211 */
[----:B------:R0:W-:Y:S01]  /*4470*/  STL [R1+0x128], R19 ;  /* 0x0001281301007387 */ /* 0x0001e20000100800 */
[--C-:B------:R-:W-:Y:S01]  /*4480*/  @!P4 IMAD.IADD R16, R16, 0x1, -R2.reuse ;  /* 0x000000011010c824 */ /* 0x100fe200078e0a02 */
[C---:B------:R-:W-:Y:S01]  /*4490*/  LOP3.LUT R11, R3.reuse, 0x68, RZ, 0xfc, !PT ;  /* 0x00000068030b7812 */ /* 0x040fe200078efcff */
[--C-:B------:R-:W-:Y:S01]  /*44a0*/  @!P1 IMAD.IADD R20, R20, 0x1, -R2.reuse ;  /* 0x0000000114149824 */ /* 0x100fe200078e0a02 */
[----:B------:R-:W-:Y:S01]  /*44b0*/  IABS R17, R6 ;  /* 0x0000000600117213 */ /* 0x000fe20000000000 */
[----:B------:R1:W-:Y:S01]  /*44c0*/  STL [R1+0x124], R10 ;  /* 0x0001240a01007387 */ /* 0x0003e20000100800 */
[----:B------:R-:W-:Y:S01]  /*44d0*/  ISETP.GT.U32.AND P1, PT, R2, R8, PT ;  /* 0x000000080200720c */ /* 0x000fe20003f24070 */
[----:B------:R-:W-:Y:S01]  /*44e0*/  @!P0 IMAD.IADD R18, R18, 0x1, -R2 ;  /* 0x0000000112128824 */ /* 0x000fe200078e0a02 */
[----:B------:R-:W-:Y:S01]  /*44f0*/  ISETP.GT.U32.AND P4, PT, R2, R16, PT ;  /* 0x000000100200720c */ /* 0x000fe20003f84070 */
[----:B------:R-:W-:Y:S01]  /*4500*/  @!P3 IMAD.MOV R21, RZ, RZ, -R21 ;  /* 0x000000ffff15b224 */ /* 0x000fe200078e0a15 */
[----:B0-----:R-:W-:Y:S01]  /*4510*/  LOP3.LUT R19, R3, 0x6a, RZ, 0xfc, !PT ;  /* 0x0000006a03137812 */ /* 0x001fe200078efcff */
[----:B------:R-:W-:Y:S01]  /*4520*/  IMAD.MOV.U32 R24, RZ, RZ, R20 ;  /* 0x000000ffff187224 */ /* 0x000fe200078e0014 */
[----:B------:R-:W-:-:S02]  /*4530*/  IABS R22, R11 ;  /* 0x0000000b00167213 */ /* 0x000fc40000000000 */
[----:B------:R-:W-:Y:S01]  /*4540*/  IABS R7, R19 ;  /* 0x0000001300077213 */ /* 0x000fe20000000000 */
[----:B------:R-:W-:Y:S01]  /*4550*/  @!P5 IMAD.MOV R24, RZ, RZ, -R24 ;  /* 0x000000ffff18d224 */ /* 0x000fe200078e0a18 */
[----:B------:R-:W-:Y:S01]  /*4560*/  ISETP.GE.AND P0, PT, R4, RZ, PT ;  /* 0x000000ff0400720c */ /* 0x000fe20003f06270 */
[C---:B------:R-:W-:Y:S01]  /*4570*/  IMAD.HI.U32 R4, R0.reuse, R17, RZ ;  /* 0x0000001100047227 */ /* 0x040fe200078e00ff */
[----:B------:R-:W-:Y:S01]  /*4580*/  LOP3.LUT R9, R3, 0x64, RZ, 0xfc, !PT ;  /* 0x0000006403097812 */ /* 0x000fe200078efcff */
[----:B------:R-:W-:Y:S02]  /*4590*/  STL [R1+0x120], R21 ;  /* 0x0001201501007387 */ /* 0x000fe40000100800 */
[----:B-1----:R-:W-:Y:S01]  /*45a0*/  IMAD.HI.U32 R10, R0, R7, RZ ;  /* 0x00000007000a7227 */ /* 0x002fe200078e00ff */
[----:B------:R-:W-:Y:S01]  /*45b0*/  IABS R12, R9 ;  /* 0x00000009000c7213 */ /* 0x000fe20000000000 */
[----:B------:R0:W-:Y:S02]  /*45c0*/  STL [R1+0x11c], R24 ;  /* 0x00011c1801007387 */ /* 0x0001e40000100800 */
[----:B------:R-:W-:-:S02]  /*45d0*/  IMAD.MOV R10, RZ, RZ, -R10 ;  /* 0x000000ffff0a7224 */ /* 0x000fc400078e0a0a */
[----:B------:R-:W-:-:S04]  /*45e0*/  IMAD.HI.U32 R23, R0, R22, RZ ;  /* 0x0000001600177227 */ /* 0x000fc800078e00ff */
[----:B------:R-:W-:Y:S02]  /*45f0*/  IMAD.MOV R4, RZ, RZ, -R4 ;  /* 0x000000ffff047224 */ /* 0x000fe400078e0a04 */
[C---:B------:R-:W-:Y:S01]  /*4600*/  IMAD R7, R2.reuse, R10, R7 ;  /* 0x0000000a02077224 */ /* 0x040fe200078e0207 */
[C---:B0-----:R-:W-:Y:S01]  /*4610*/  LOP3.LUT R24, R3.reuse, 0x50, RZ, 0xfc, !PT ;  /* 0x0000005003187812 */ /* 0x041fe200078efcff */
[----:B------:R-:W-:Y:S02]  /*4620*/  IMAD.MOV R23, RZ, RZ, -R23 ;  /* 0x000000ffff177224 */ /* 0x000fe400078e0a17 */
[----:B------:R-:W-:Y:S01]  /*4630*/  IMAD R17, R2, R4, R17 ;  /* 0x0000000402117224 */ /* 0x000fe200078e0211 */
[----:B------:R-:W-:Y:S01]  /*4640*/  LOP3.LUT R4, R3, 0x62, RZ, 0xfc, !PT ;  /* 0x0000006203047812 */ /* 0x000fe200078efcff */
[--C-:B------:R-:W-:Y:S01]  /*4650*/  @!P1 IMAD.IADD R8, R8, 0x1, -R2.reuse ;  /* 0x0000000108089824 */ /* 0x100fe200078e0a02 */
[----:B------:R-:W-:Y:S01]  /*4660*/  ISETP.GE.AND P1, PT, R19, RZ, PT ;  /* 0x000000ff1300720c */ /* 0x000fe20003f26270 */
[----:B------:R-:W-:Y:S01]  /*4670*/  @!P4 IMAD.IADD R16, R16, 0x1, -R2 ;  /* 0x000000011010c824 */ /* 0x000fe200078e0a02 */
[C---:B------:R-:W-:Y:S01]  /*4680*/  ISETP.GT.U32.AND P4, PT, R2.reuse, R7, PT ;  /* 0x000000070200720c */ /* 0x040fe20003f84070 */
[----:B------:R-:W-:Y:S01]  /*4690*/  IMAD R19, R2, R23, R22 ;  /* 0x0000001702137224 */ /* 0x000fe200078e0216 */
[----:B------:R-:W-:Y:S01]  /*46a0*/  IABS R22, R4 ;  /* 0x0000000400167213 */ /* 0x000fe20000000000 */
[----:B------:R-:W-:Y:S01]  /*46b0*/  IMAD.HI.U32 R10, R0, R12, RZ ;  /* 0x0000000c000a7227 */ /* 0x000fe200078e00ff */
[----:B------:R-:W-:-:S02]  /*46c0*/  ISETP.GT.U32.AND P3, PT, R2, R8, PT ;  /* 0x000000080200720c */ /* 0x000fc40003f64070 */
[C---:B------:R-:W-:Y:S01]  /*46d0*/  ISETP.GT.U32.AND P5, PT, R2.reuse, R19, PT ;  /* 0x000000130200720c */ /* 0x040fe20003fa4070 */
[----:B------:R-:W-:Y:S02]  /*46e0*/  IMAD.MOV.U32 R20, RZ, RZ, R22 ;  /* 0x000000ffff147224 */ /* 0x000fe400078e0016 */
[----:B------:R-:W-:Y:S02]  /*46f0*/  IMAD.MOV R10, RZ, RZ, -R10 ;  /* 0x000000ffff0a7224 */ /* 0x000fe400078e0a0a */
[----:B------:R-:W-:Y:S02]  /*4700*/  IMAD.MOV.U32 R22, RZ, RZ, R18 ;  /* 0x000000ffff167224 */ /* 0x000fe400078e0012 */
[C---:B------:R-:W-:Y:S01]  /*4710*/  IMAD R12, R2.reuse, R10, R12 ;  /* 0x0000000a020c7224 */ /* 0x040fe200078e020c */
[----:B------:R-:W-:Y:S01]  /*4720*/  LOP3.LUT R10, R3, 0x60, RZ, 0xfc, !PT ;  /* 0x00000060030a7812 */ /* 0x000fe200078efcff */
[----:B------:R-:W-:Y:S01]  /*4730*/  @!P6 IMAD.MOV R22, RZ, RZ, -R22 ;  /* 0x000000ffff16e224 */ /* 0x000fe200078e0a16 */
[----:B------:R-:W-:Y:S01]  /*4740*/  ISETP.GT.U32.AND P6, PT, R2, R17, PT ;  /* 0x000000110200720c */ /* 0x000fe20003fc4070 */
[--C-:B------:R-:W-:Y:S01]  /*4750*/  @!P4 IMAD.IADD R7, R7, 0x1, -R2.reuse ;  /* 0x000000010707c824 */ /* 0x100fe200078e0a02 */
[----:B------:R-:W-:Y:S01]  /*4760*/  IABS R21, R10 ;  /* 0x0000000a00157213 */ /* 0x000fe20000000000 */
[----:B------:R-:W-:Y:S01]  /*4770*/  @!P3 IMAD.IADD R8, R8, 0x1, -R2 ;  /* 0x000000010808b824 */ /* 0x000fe200078e0a02 */
[C---:B------:R-:W-:Y:S01]  /*4780*/  ISETP.GT.U32.AND P3, PT, R2.reuse, R12, PT ;  /* 0x0000000c0200720c */ /* 0x040fe20003f64070 */
[----:B------:R-:W-:Y:S01]  /*4790*/  @!P2 IMAD.MOV R16, RZ, RZ, -R16 ;  /* 0x000000ffff10a224 */ /* 0x000fe200078e0a10 */
[----:B------:R-:W-:Y:S01]  /*47a0*/  ISETP.GT.U32.AND P4, PT, R2, R7, PT ;  /* 0x000000070200720c */ /* 0x000fe20003f84070 */
[----:B------:R-:W-:Y:S01]  /*47b0*/  IMAD.HI.U32 R18, R0, R20, RZ ;  /* 0x0000001400127227 */ /* 0x000fe200078e00ff */
[----:B------:R-:W-:Y:S01]  /*47c0*/  STL [R1+0xc4], R22 ;  /* 0x0000c41601007387 */ /* 0x000fe20000100800 */
[----:B------:R-:W-:-:S02]  /*47d0*/  ISETP.GE.AND P2, PT, R11, RZ, PT ;  /* 0x000000ff0b00720c */ /* 0x000fc40003f46270 */
[--C-:B------:R-:W-:Y:S01]  /*47e0*/  @!P5 IMAD.IADD R19, R19, 0x1, -R2.reuse ;  /* 0x000000011313d824 */ /* 0x100fe200078e0a02 */
[----:B------:R0:W-:Y:S01]  /*47f0*/  STL [R1+0xb0], R16 ;  /* 0x0000b01001007387 */ /* 0x0001e20000100800 */
[--C-:B------:R-:W-:Y:S01]  /*4800*/  @!P6 IMAD.IADD R17, R17, 0x1, -R2.reuse ;  /* 0x000000011111e824 */ /* 0x100fe200078e0a02 */
[----:B------:R-:W-:Y:S02]  /*4810*/  IADD3 R18, PT, PT, -R18, RZ, RZ ;  /* 0x000000ff12127210 */ /* 0x000fe40007ffe1ff */
[----:B------:R-:W-:Y:S01]  /*4820*/  ISETP.GE.AND P5, PT, R9, RZ, PT ;  /* 0x000000ff0900720c */ /* 0x000fe20003fa6270 */
[--C-:B------:R-:W-:Y:S01]  /*4830*/  @!P3 IMAD.IADD R12, R12, 0x1, -R2.reuse ;  /* 0x000000010c0cb824 */ /* 0x100fe200078e0a02 */
[----:B------:R-:W-:Y:S01]  /*4840*/  ISETP.GT.U32.AND P3, PT, R2, R17, PT ;  /* 0x000000110200720c */ /* 0x000fe20003f64070 */
[----:B------:R-:W-:Y:S01]  /*4850*/  @!P4 IMAD.IADD R7, R7, 0x1, -R2 ;  /* 0x000000010707c824 */ /* 0x000fe200078e0a02 */
[----:B------:R-:W-:Y:S01]  /*4860*/  ISETP.GE.AND P4, PT, R6, RZ, PT ;  /* 0x000000ff0600720c */ /* 0x000fe20003f86270 */
[C---:B------:R-:W-:Y:S01]  /*4870*/  IMAD R6, R2.reuse, R18, R20 ;  /* 0x0000001202067224 */ /* 0x040fe200078e0214 */
[----:B------:R-:W-:Y:S01]  /*4880*/  ISETP.GT.U32.AND P6, PT, R2, R19, PT ;  /* 0x000000130200720c */ /* 0x000fe20003fc4070 */
[----:B0-----:R-:W-:Y:S01]  /*4890*/  IMAD.MOV.U32 R16, RZ, RZ, R21 ;  /* 0x000000ffff107224 */ /* 0x001fe200078e0015 */
[C---:B------:R-:W-:Y:S01]  /*48a0*/  LOP3.LUT R11, R3.reuse, 0x5e, RZ, 0xfc, !PT ;  /* 0x0000005e030b7812 */ /* 0x040fe200078efcff */
[----:B------:R-:W-:Y:S01]  /*48b0*/  IMAD.MOV.U32 R18, RZ, RZ, R7 ;  /* 0x000000ffff127224 */ /* 0x000fe200078e0007 */
[----:B------:R-:W-:Y:S01]  /*48c0*/  LOP3.LUT R21, R3, 0x4c, RZ, 0xfc, !PT ;  /* 0x0000004c03157812 */ /* 0x000fe200078efcff */
[----:B------:R-:W-:Y:S01]  /*48d0*/  IMAD.HI.U32 R9, R0, R16, RZ ;  /* 0x0000001000097227 */ /* 0x000fe200078e00ff */
[----:B------:R-:W-:-:S03]  /*48e0*/  IABS R7, R11 ;  /* 0x0000000b00077213 */ /* 0x000fc60000000000 */
[----:B------:R-:W-:Y:S02]  /*48f0*/  IMAD.MOV R9, RZ, RZ, -R9 ;  /* 0x000000ffff097224 */ /* 0x000fe400078e0a09 */
[----:B------:R-:W-:Y:S02]  /*4900*/  IMAD.MOV.U32 R22, RZ, RZ, R8 ;  /* 0x000000ffff167224 */ /* 0x000fe400078e0008 */
[C---:B------:R-:W-:Y:S01]  /*4910*/  IMAD R8, R2.reuse, R9, R16 ;  /* 0x0000000902087224 */ /* 0x040fe200078e0210 */
[----:B------:R-:W-:Y:S01]  /*4920*/  LOP3.LUT R9, R3, 0x5c, RZ, 0xfc, !PT ;  /* 0x0000005c03097812 */ /* 0x000fe200078efcff */
[----:B------:R-:W-:Y:S01]  /*4930*/  @!P1 IMAD.MOV R18, RZ, RZ, -R18 ;  /* 0x000000ffff129224 */ /* 0x000fe200078e0a12 */
[C---:B------:R-:W-:Y:S01]  /*4940*/  ISETP.GT.U32.AND P1, PT, R2.reuse, R6, PT ;  /* 0x000000060200720c */ /* 0x040fe20003f24070 */
[----:B------:R-:W-:Y:S01]  /*4950*/  @!P3 IMAD.IADD R17, R17, 0x1, -R2 ;  /* 0x000000011111b824 */ /* 0x000fe200078e0a02 */
[C---:B------:R-:W-:Y:S01]  /*4960*/  ISETP.GT.U32.AND P3, PT, R2.reuse, R8, PT ;  /* 0x000000080200720c */ /* 0x040fe20003f64070 */
[----:B------:R-:W-:Y:S01]  /*4970*/  @!P0 IMAD.MOV R22, RZ, RZ, -R22 ;  /* 0x000000ffff168224 */ /* 0x000fe200078e0a16 */
[----:B------:R-:W-:Y:S01]  /*4980*/  ISETP.GT.U32.AND P0, PT, R2, R12, PT ;  /* 0x0000000c0200720c */ /* 0x000fe20003f04070 */
[----:B------:R-:W-:Y:S01]  /*4990*/  @!P6 IMAD.IADD R19, R19, 0x1, -R2 ;  /* 0x000000011313e824 */ /* 0x000fe200078e0a02 */
[----:B------:R-:W-:Y:S01]  /*49a0*/  ISETP.GE.AND P6, PT, R4, RZ, PT ;  /* 0x000000ff0400720c */ /* 0x000fe20003fc6270 */
[----:B------:R-:W-:Y:S01]  /*49b0*/  @!P4 IMAD.MOV R17, RZ, RZ, -R17 ;  /* 0x000000ffff11c224 */ /* 0x000fe200078e0a11 */
[----:B------:R-:W-:Y:S01]  /*49c0*/  IABS R4, R9 ;  /* 0x0000000900047213 */ /* 0x000fe20000000000 */
[----:B------:R-:W-:Y:S01]  /*49d0*/  STL [R1+0xac], R22 ;  /* 0x0000ac1601007387 */ /* 0x000fe20000100800 */
[----:B------:R-:W-:-:S03]  /*49e0*/  IMAD.MOV.U32 R20, RZ, RZ, R19 ;  /* 0x000000ffff147224 */ /* 0x000fc600078e0013 */
[--C-:B------:R-:W-:Y:S01]  /*49f0*/  @!P1 IMAD.IADD R6, R6, 0x1, -R2.reuse ;  /* 0x0000000106069824 */ /* 0x100fe200078e0a02 */
[----:B------:R0:W-:Y:S01]  /*4a00*/  STL [R1+0xe0], R18 ;  /* 0x0000e01201007387 */ /* 0x0001e20000100800 */
[----:B------:R-:W-:Y:S01]  /*4a10*/  @!P3 IMAD.IADD R8, R8, 0x1, -R2 ;  /* 0x000000010808b824 */ /* 0x000fe200078e0a02 */
[----:B------:R-:W-:Y:S01]  /*4a20*/  ISETP.GE.AND P1, PT, R11, RZ, PT ;  /* 0x000000ff0b00720c */ /* 0x000fe20003f26270 */
[----:B------:R-:W-:Y:S01]  /*4a30*/  IMAD.HI.U32 R16, R0, R4, RZ ;  /* 0x0000000400107227 */ /* 0x000fe200078e00ff */
[----:B------:R-:W-:-:S03]  /*4a40*/  ISETP.GT.U32.AND P3, PT, R2, R6, PT ;  /* 0x000000060200720c */ /* 0x000fc60003f64070 */
[----:B------:R-:W-:Y:S02]  /*4a50*/  IMAD.MOV R16, RZ, RZ, -R16 ;  /* 0x000000ffff107224 */ /* 0x000fe400078e0a10 */
[----:B------:R-:W-:Y:S01]  /*4a60*/  @!P0 IMAD.IADD R12, R12, 0x1, -R2 ;  /* 0x000000010c0c8824 */ /* 0x000fe200078e0a02 */
[----:B------:R-:W-:Y:S01]  /*4a70*/  ISETP.GE.AND P0, PT, R10, RZ, PT ;  /* 0x000000ff0a00720c */ /* 0x000fe20003f06270 */
[----:B0-----:R-:W-:Y:S01]  /*4a80*/  IMAD.HI.U32 R18, R0, R7, RZ ;  /* 0x0000000700127227 */ /* 0x001fe200078e00ff */
[----:B------:R-:W-:-:S03]  /*4a90*/  LOP3.LUT R10, R3, 0x5a, RZ, 0xfc, !PT ;  /* 0x0000005a030a7812 */ /* 0x000fc600078efcff */
[----:B------:R-:W-:Y:S01]  /*4aa0*/  IMAD.MOV R18, RZ, RZ, -R18 ;  /* 0x000000ffff127224 */ /* 0x000fe200078e0a12 */
[----:B------:R-:W-:Y:S01]  /*4ab0*/  IABS R11, R10 ;  /* 0x0000000a000b7213 */ /* 0x000fe20000000000 */
[C---:B------:R-:W-:Y:S02]  /*4ac0*/  IMAD R4, R2.reuse, R16, R4 ;  /* 0x0000001002047224 */ /* 0x040fe400078e0204 */
[C---:B------:R-:W-:Y:S02]  /*4ad0*/  IMAD R7, R2.reuse, R18, R7 ;  /* 0x0000001202077224 */ /* 0x040fe400078e0207 */
[----:B------:R-:W-:Y:S01]  /*4ae0*/  @!P2 IMAD.MOV R20, RZ, RZ, -R20 ;  /* 0x000000ffff14a224 */ /* 0x000fe200078e0a14 */
[----:B------:R-:W-:Y:S01]  /*4af0*/  ISETP.GT.U32.AND P2, PT, R2, R8, PT ;  /* 0x000000080200720c */ /* 0x000fe20003f44070 */
[----:B------:R-:W-:Y:S01]  /*4b00*/  @!P3 IMAD.IADD R6, R6, 0x1, -R2 ;  /* 0x000000010606b824 */ /* 0x000fe200078e0a02 */
[C---:B------:R-:W-:Y:S01]  /*4b10*/  ISETP.GT.U32.AND P4, PT, R2.reuse, R7, PT ;  /* 0x000000070200720c */ /* 0x040fe20003f84070 */
[----:B------:R-:W-:Y:S01]  /*4b20*/  IMAD.MOV.U32 R19, RZ, RZ, R12 ;  /* 0x000000ffff137224 */ /* 0x000fe200078e000c */
[----:B------:R-:W-:Y:S01]  /*4b30*/  ISETP.GT.U32.AND P3, PT, R2, R4, PT ;  /* 0x000000040200720c */ /* 0x000fe20003f64070 */
[----:B------:R-:W-:Y:S01]  /*4b40*/  IMAD.HI.U32 R12, R0, R11, RZ ;  /* 0x0000000b000c7227 */ /* 0x000fe200078e00ff */
[----:B------:R0:W-:Y:S03]  /*4b50*/  STL [R1+0xec], R20 ;  /* 0x0000ec1401007387 */ /* 0x0001e60000100800 */
[----:B------:R-:W-:Y:S01]  /*4b60*/  IMAD.MOV R12, RZ, RZ, -R12 ;  /* 0x000000ffff0c7224 */ /* 0x000fe200078e0a0c */
[----:B------:R-:W-:Y:S01]  /*4b70*/  STL [R1+0x10c], R17 ;  /* 0x00010c1101007387 */ /* 0x000fe20000100800 */
[----:B------:R-:W-:Y:S01]  /*4b80*/  IMAD.MOV.U32 R16, RZ, RZ, R6 ;  /* 0x000000ffff107224 */ /* 0x000fe200078e0006 */
[----:B------:R-:W-:Y:S01]  /*4b90*/  LOP3.LUT R6, R3, 0x54, RZ, 0xfc, !PT ;  /* 0x0000005403067812 */ /* 0x000fe200078efcff */
[--C-:B------:R-:W-:Y:S01]  /*4ba0*/  @!P2 IMAD.IADD R8, R8, 0x1, -R2.reuse ;  /* 0x000000010808a824 */ /* 0x100fe200078e0a02 */
[----:B------:R-:W-:Y:S01]  /*4bb0*/  ISETP.GE.AND P2, PT, R10, RZ, PT ;  /* 0x000000ff0a00720c */ /* 0x000fe20003f46270 */
[--C-:B------:R-:W-:Y:S01]  /*4bc0*/  @!P4 IMAD.IADD R7, R7, 0x1, -R2.reuse ;  /* 0x000000010707c824 */ /* 0x100fe200078e0a02 */
[C---:B------:R-:W-:Y:S01]  /*4bd0*/  LOP3.LUT R10, R3.reuse, 0x58, RZ, 0xfc, !PT ;  /* 0x00000058030a7812 */ /* 0x040fe200078efcff */
[----:B------:R-:W-:Y:S01]  /*4be0*/  IMAD R11, R2, R12, R11 ;  /* 0x0000000c020b7224 */ /* 0x000fe200078e020b */
[----:B------:R-:W-:Y:S01]  /*4bf0*/  LOP3.LUT R12, R3, 0x56, RZ, 0xfc, !PT ;  /* 0x00000056030c7812 */ /* 0x000fe200078efcff */
[----:B------:R-:W-:Y:S01]  /*4c00*/  @!P3 IMAD.IADD R4, R4, 0x1, -R2 ;  /* 0x000000010404b824 */ /* 0x000fe200078e0a02 */
[C---:B------:R-:W-:Y:S01]  /*4c10*/  ISETP.GT.U32.AND P4, PT, R2.reuse, R7, PT ;  /* 0x000000070200720c */ /* 0x040fe20003f84070 */
[----:B------:R-:W-:Y:S01]  /*4c20*/  @!P0 IMAD.MOV R8, RZ, RZ, -R8 ;  /* 0x000000ffff088224 */ /* 0x000fe200078e0a08 */
[C---:B------:R-:W-:Y:S01]  /*4c30*/  ISETP.GT.U32.AND P0, PT, R2.reuse, R11, PT ;  /* 0x0000000b0200720c */ /* 0x040fe20003f04070 */
[----:B------:R-:W-:Y:S01]  /*4c40*/  @!P5 IMAD.MOV R19, RZ, RZ, -R19 ;  /* 0x000000ffff13d224 */ /* 0x000fe200078e0a13 */
[----:B------:R-:W-:Y:S01]  /*4c50*/  ISETP.GT.U32.AND P3, PT, R2, R4, PT ;  /* 0x000000040200720c */ /* 0x000fe20003f64070 */
[----:B------:R-:W-:Y:S01]  /*4c60*/  @!P6 IMAD.MOV R16, RZ, RZ, -R16 ;  /* 0x000000ffff10e224 */ /* 0x000fe200078e0a10 */
[----:B------:R-:W-:-:S02]  /*4c70*/  ISETP.GE.AND P6, PT, R10, RZ, PT ;  /* 0x000000ff0a00720c */ /* 0x000fc40003fc6270 */
[----:B------:R-:W-:Y:S01]  /*4c80*/  IABS R10, R10 ;  /* 0x0000000a000a7213 */ /* 0x000fe20000000000 */
[----:B------:R-:W-:Y:S01]  /*4c90*/  STL [R1+0x110], R19 ;  /* 0x0001101301007387 */ /* 0x000fe20000100800 */
[----:B------:R-:W-:Y:S02]  /*4ca0*/  ISETP.GE.AND P5, PT, R9, RZ, PT ;  /* 0x000000ff0900720c */ /* 0x000fe40003fa6270 */
[----:B------:R-:W-:Y:S01]  /*4cb0*/  IABS R23, R12 ;  /* 0x0000000c00177213 */ /* 0x000fe20000000000 */
[----:B------:R1:W-:Y:S01]  /*4cc0*/  STL [R1+0x118], R16 ;  /* 0x0001181001007387 */ /* 0x0003e20000100800 */
[--C-:B------:R-:W-:Y:S01]  /*4cd0*/  @!P4 IMAD.IADD R7, R7, 0x1, -R2.reuse ;  /* 0x000000010707c824 */ /* 0x100fe200078e0a02 */
[----:B------:R-:W-:Y:S01]  /*4ce0*/  ISETP.GE.AND P4, PT, R12, RZ, PT ;  /* 0x000000ff0c00720c */ /* 0x000fe20003f86270 */
[--C-:B------:R-:W-:Y:S01]  /*4cf0*/  @!P0 IMAD.IADD R11, R11, 0x1, -R2.reuse ;  /* 0x000000010b0b8824 */ /* 0x100fe200078e0a02 */
[----:B------:R-:W-:Y:S01]  /*4d00*/  IABS R22, R6 ;  /* 0x0000000600167213 */ /* 0x000fe20000000000 */
[----:B------:R-:W-:Y:S01]  /*4d10*/  @!P3 IMAD.IADD R4, R4, 0x1, -R2 ;  /* 0x000000010404b824 */ /* 0x000fe200078e0a02 */
[----:B------:R-:W-:Y:S01]  /*4d20*/  ISETP.GE.AND P3, PT, R6, RZ, PT ;  /* 0x000000ff0600720c */ /* 0x000fe20003f66270 */
[----:B------:R-:W-:Y:S01]  /*4d30*/  IMAD.HI.U32 R9, R0, R23, RZ ;  /* 0x0000001700097227 */ /* 0x000fe200078e00ff */
[----:B------:R-:W-:Y:S01]  /*4d40*/  ISETP.GT.U32.AND P0, PT, R2, R11, PT ;  /* 0x0000000b0200720c */ /* 0x000fe20003f04070 */
[----:B------:R2:W-:Y:S01]  /*4d50*/  STL [R1+0x114], R8 ;  /* 0x0001140801007387 */ /* 0x0005e20000100800 */
[----:B0-----:R-:W-:Y:S01]  /*4d60*/  LOP3.LUT R20, R3, 0x4e, RZ, 0xfc, !PT ;  /* 0x0000004e03147812 */ /* 0x001fe200078efcff */
[----:B-1----:R-:W-:-:S04]  /*4d70*/  IMAD.HI.U32 R16, R0, R10, RZ ;  /* 0x0000000a00107227 */ /* 0x002fc800078e00ff */
[----:B------:R-:W-:Y:S01]  /*4d80*/  IMAD.MOV R12, RZ, RZ, -R16 ;  /* 0x000000ffff0c7224 */ /* 0x000fe200078e0a10 */
[C---:B------:R-:W-:Y:S01]  /*4d90*/  LOP3.LUT R16, R3.reuse, 0x52, RZ, 0xfc, !PT ;  /* 0x0000005203107812 */ /* 0x040fe200078efcff */
[----:B------:R-:W-:Y:S01]  /*4da0*/  IMAD.MOV.U32 R17, RZ, RZ, R4 ;  /* 0x000000ffff117224 */ /* 0x000fe200078e0004 */
[----:B------:R-:W-:Y:S01]  /*4db0*/  LOP3.LUT R4, R3, 0x4a, RZ, 0xfc, !PT ;  /* 0x0000004a03047812 */ /* 0x000fe200078efcff */
[C---:B------:R-:W-:Y:S02]  /*4dc0*/  IMAD R6, R2.reuse, R12, R10 ;  /* 0x0000000c02067224 */ /* 0x040fe400078e020a */
[----:B------:R-:W-:Y:S02]  /*4dd0*/  @!P5 IMAD.MOV R17, RZ, RZ, -R17 ;  /* 0x000000ffff11d224 */ /* 0x000fe400078e0a11 */
[----:B------:R-:W-:Y:S01]  /*4de0*/  IMAD.MOV R9, RZ, RZ, -R9 ;  /* 0x000000ffff097224 */ /* 0x000fe200078e0a09 */
[----:B------:R-:W-:Y:S01]  /*4df0*/  ISETP.GT.U32.AND P5, PT, R2, R6, PT ;  /* 0x000000060200720c */ /* 0x000fe20003fa4070 */
[----:B------:R-:W-:-:S02]  /*4e00*/  IMAD.MOV.U32 R18, RZ, RZ, R7 ;  /* 0x000000ffff127224 */ /* 0x000fc400078e0007 */
[C---:B------:R-:W-:Y:S01]  /*4e10*/  IMAD R23, R2.reuse, R9, R23 ;  /* 0x0000000902177224 */ /* 0x040fe200078e0217 */
[----:B------:R-:W-:Y:S01]  /*4e20*/  IABS R9, R21 ;  /* 0x0000001500097213 */ /* 0x000fe20000000000 */
[----:B------:R-:W-:Y:S02]  /*4e30*/  @!P0 IMAD.IADD R11, R11, 0x1, -R2 ;  /* 0x000000010b0b8824 */ /* 0x000fe400078e0a02 */
[----:B------:R-:W-:Y:S01]  /*4e40*/  @!P1 IMAD.MOV R18, RZ, RZ, -R18 ;  /* 0x000000ffff129224 */ /* 0x000fe200078e0a12 */
[----:B------:R-:W-:Y:S01]  /*4e50*/  ISETP.GT.U32.AND P0, PT, R2, R23, PT ;  /* 0x000000170200720c */ /* 0x000fe20003f04070 */
[----:B--2---:R-:W-:Y:S01]  /*4e60*/  IMAD.HI.U32 R8, R0, R22, RZ ;  /* 0x0000001600087227 */ /* 0x004fe200078e00ff */
[----:B------:R-:W-:Y:S02]  /*4e70*/  ISETP.GE.AND P1, PT, R16, RZ, PT ;  /* 0x000000ff1000720c */ /* 0x000fe40003f26270 */
[----:B------:R-:W-:Y:S01]  /*4e80*/  IABS R16, R16 ;  /* 0x0000001000107213 */ /* 0x000fe20000000000 */
[----:B------:R-:W-:Y:S01]  /*4e90*/  @!P5 IMAD.IADD R6, R6, 0x1, -R2 ;  /* 0x000000010606d824 */ /* 0x000fe200078e0a02 */
[----:B------:R0:W-:Y:S01]  /*4ea0*/  STL [R1+0x104], R18 ;  /* 0x0001041201007387 */ /* 0x0001e20000100800 */
[----:B------:R-:W-:-:S02]  /*4eb0*/  IMAD.MOV R8, RZ, RZ, -R8 ;  /* 0x000000ffff087224 */ /* 0x000fc400078e0a08 */
[----:B------:R-:W-:Y:S01]  /*4ec0*/  IMAD.HI.U32 R12, R0, R16, RZ ;  /* 0x00000010000c7227 */ /* 0x000fe200078e00ff */
[C---:B------:R-:W-:Y:S01]  /*4ed0*/  ISETP.GT.U32.AND P5, PT, R2.reuse, R6, PT ;  /* 0x000000060200720c */ /* 0x040fe20003fa4070 */
[----:B------:R1:W-:Y:S02]  /*4ee0*/  STL [R1+0x108], R17 ;  /* 0x0001081101007387 */ /* 0x0003e40000100800 */
[C---:B------:R-:W-:Y:S01]  /*4ef0*/  IMAD R22, R2.reuse, R8, R22 ;  /* 0x0000000802167224 */ /* 0x040fe200078e0216 */
[----:B------:R-:W-:Y:S01]  /*4f00*/  IABS R8, R4 ;  /* 0x0000000400087213 */ /* 0x000fe20000000000 */
[----:B------:R-:W-:Y:S01]  /*4f10*/  @!P0 IMAD.IADD R23, R23, 0x1, -R2 ;  /* 0x0000000117178824 */ /* 0x000fe200078e0a02 */
[----:B0-----:R-:W-:Y:S01]  /*4f20*/  IABS R18, R20 ;  /* 0x0000001400127213 */ /* 0x001fe20000000000 */
[----:B------:R-:W-:Y:S02]  /*4f30*/  IMAD.MOV.U32 R19, RZ, RZ, R11 ;  /* 0x000000ffff137224 */ /* 0x000fe400078e000b */
[----:B------:R-:W-:Y:S01]  /*4f40*/  IMAD.MOV R12, RZ, RZ, -R12 ;  /* 0x000000ffff0c7224 */ /* 0x000fe200078e0a0c */
[C---:B------:R-:W-:Y:S01]  /*4f50*/  ISETP.GT.U32.AND P0, PT, R2.reuse, R23, PT ;  /* 0x000000170200720c */ /* 0x040fe20003f04070 */
[----:B------:R-:W-:Y:S01]  /*4f60*/  @!P2 IMAD.MOV R19, RZ, RZ, -R19 ;  /* 0x000000ffff13a224 */ /* 0x000fe200078e0a13 */
[----:B-1----:R-:W-:Y:S01]  /*4f70*/  IABS R17, R24 ;  /* 0x0000001800117213 */ /* 0x002fe20000000000 */
[C---:B------:R-:W-:Y:S01]  /*4f80*/  IMAD R16, R2.reuse, R12, R16 ;  /* 0x0000000c02107224 */ /* 0x040fe200078e0210 */
[----:B------:R-:W-:Y:S01]  /*4f90*/  ISETP.GT.U32.AND P2, PT, R2, R22, PT ;  /* 0x000000160200720c */ /* 0x000fe20003f44070 */
[----:B------:R-:W-:Y:S01]  /*4fa0*/  @!P5 IMAD.IADD R6, R6, 0x1, -R2 ;  /* 0x000000010606d824 */ /* 0x000fe200078e0a02 */
[----:B------:R0:W-:Y:S01]  /*4fb0*/  STL [R1+0x100], R19 ;  /* 0x0001001301007387 */ /* 0x0001e20000100800 */
[----:B------:R-:W-:Y:S01]  /*4fc0*/  IMAD.HI.U32 R10, R0, R17, RZ ;  /* 0x00000011000a7227 */ /* 0x000fe200078e00ff */
[----:B------:R-:W-:-:S02]  /*4fd0*/  ISETP.GT.U32.AND P5, PT, R2, R16, PT ;  /* 0x000000100200720c */ /* 0x000fc40003fa4070 */
[C---:B------:R-:W-:Y:S01]  /*4fe0*/  LOP3.LUT R12, R3.reuse, 0x46, RZ, 0xfc, !PT ;  /* 0x00000046030c7812 */ /* 0x040fe200078efcff */
[----:B------:R-:W-:Y:S02]  /*4ff0*/  IMAD.MOV R10, RZ, RZ, -R10 ;  /* 0x000000ffff0a7224 */ /* 0x000fe400078e0a0a */
[----:B------:R-:W-:Y:S01]  /*5000*/  IMAD.HI.U32 R7, R0, R18, RZ ;  /* 0x0000001200077227 */ /* 0x000fe200078e00ff */
[----:B0-----:R-:W-:-:S03]  /*5010*/  LOP3.LUT R19, R3, 0x44, RZ, 0xfc, !PT ;  /* 0x0000004403137812 */ /* 0x001fc600078efcff */
[C---:B------:R-:W-:Y:S02]  /*5020*/  IMAD R17, R2.reuse, R10, R17 ;  /* 0x0000000a02117224 */ /* 0x040fe400078e0211 */
[----:B------:R-:W-:Y:S02]  /*5030*/  IMAD.MOV R10, RZ, RZ, -R7 ;  /* 0x000000ffff0a7224 */ /* 0x000fe400078e0a07 */
[----:B------:R-:W-:Y:S01]  /*5040*/  @!P0 IMAD.IADD R23, R23, 0x1, -R2 ;  /* 0x0000000117178824 */ /* 0x000fe200078e0a02 */
[C---:B------:R-:W-:Y:S01]  /*5050*/  ISETP.GT.U32.AND P0, PT, R2.reuse, R17, PT ;  /* 0x000000110200720c */ /* 0x040fe20003f04070 */
[----:B------:R-:W-:Y:S01]  /*5060*/  IMAD R18, R2, R10, R18 ;  /* 0x0000000a02127224 */ /* 0x000fe200078e0212 */
[----:B------:R-:W-:Y:S01]  /*5070*/  LOP3.LUT R10, R3, 0x48, RZ, 0xfc, !PT ;  /* 0x00000048030a7812 */ /* 0x000fe200078efcff */
[--C-:B------:R-:W-:Y:S02]  /*5080*/  @!P2 IMAD.IADD R22, R22, 0x1, -R2.reuse ;  /* 0x000000011616a824 */ /* 0x100fe400078e0a02 */
[----:B------:R-:W-:Y:S01]  /*5090*/  @!P5 IMAD.IADD R16, R16, 0x1, -R2 ;  /* 0x000000011010d824 */ /* 0x000fe200078e0a02 */
[----:B------:R-:W-:Y:S01]  /*50a0*/  ISETP.GT.U32.AND P2, PT, R2, R18, PT ;  /* 0x000000120200720c */ /* 0x000fe20003f44070 */
[----:B------:R-:W-:Y:S01]  /*50b0*/  IMAD.HI.U32 R11, R0, R9, RZ ;  /* 0x00000009000b7227 */ /* 0x000fe200078e00ff */
[----:B------:R-:W-:-:S03]  /*50c0*/  ISETP.GT.U32.AND P5, PT, R2, R22, PT ;  /* 0x000000160200720c */ /* 0x000fc60003fa4070 */
[----:B------:R-:W-:Y:S02]  /*50d0*/  IMAD.MOV R11, RZ, RZ, -R11 ;  /* 0x000000ffff0b7224 */ /* 0x000fe400078e0a0b */
[----:B------:R-:W-:Y:S01]  /*50e0*/  @!P0 IMAD.IADD R17, R17, 0x1, -R2 ;  /* 0x0000000111118824 */ /* 0x000fe200078e0a02 */
[C---:B------:R-:W-:Y:S01]  /*50f0*/  ISETP.GT.U32.AND P0, PT, R2.reuse, R16, PT ;  /* 0x000000100200720c */ /* 0x040fe20003f04070 */
[----:B------:R-:W-:Y:S01]  /*5100*/  IMAD R9, R2, R11, R9 ;  /* 0x0000000b02097224 */ /* 0x000fe200078e0209 */
[----:B------:R-:W-:Y:S01]  /*5110*/  IABS R11, R19 ;  /* 0x00000013000b7213 */ /* 0x000fe20000000000 */
[----:B------:R-:W-:-:S04]  /*5120*/  IMAD.HI.U32 R7, R0, R8, RZ ;  /* 0x0000000800077227 */ /* 0x000fc800078e00ff */
[----:B------:R-:W-:Y:S01]  /*5130*/  @!P2 IMAD.IADD R18, R18, 0x1, -R2 ;  /* 0x000000011212a824 */ /* 0x000fe200078e0a02 */
[----:B------:R-:W-:Y:S01]  /*5140*/  @!P5 IADD3 R22, PT, PT, R22, -R2, RZ ;  /* 0x800000021616d210 */ /* 0x000fe20007ffe0ff */
[----:B------:R-:W-:Y:S01]  /*5150*/  IMAD.MOV R7, RZ, RZ, -R7 ;  /* 0x000000ffff077224 */ /* 0x000fe200078e0a07 */
[C---:B------:R-:W-:Y:S01]  /*5160*/  ISETP.GT.U32.AND P2, PT, R2.reuse, R17, PT ;  /* 0x000000110200720c */ /* 0x040fe20003f44070 */
[----:B------:R-:W-:Y:S01]  /*5170*/  IMAD.MOV.U32 R25, RZ, RZ, R6 ;  /* 0x000000ffff197224 */ /* 0x000fe200078e0006 */
[C---:B------:R-:W-:Y:S01]  /*5180*/  ISETP.GT.U32.AND P5, PT, R2.reuse, R9, PT ;  /* 0x000000090200720c */ /* 0x040fe20003fa4070 */
[C---:B------:R-:W-:Y:S01]  /*5190*/  IMAD R8, R2.reuse, R7, R8 ;  /* 0x0000000702087224 */ /* 0x040fe200078e0208 */
[----:B------:R-:W-:Y:S01]  /*51a0*/  IABS R7, R10 ;  /* 0x0000000a00077213 */ /* 0x000fe20000000000 */
[----:B------:R-:W-:Y:S01]  /*51b0*/  @!P6 IMAD.MOV R25, RZ, RZ, -R25 ;  /* 0x000000ffff19e224 */ /* 0x000fe200078e0a19 */
[----:B------:R-:W-:Y:S01]  /*51c0*/  ISETP.GT.U32.AND P6, PT, R2, R18, PT ;  /* 0x000000120200720c */ /* 0x000fe20003fc4070 */
[----:B------:R-:W-:Y:S01]  /*51d0*/  @!P0 IMAD.IADD R16, R16, 0x1, -R2 ;  /* 0x0000000110108824 */ /* 0x000fe200078e0a02 */
[----:B------:R-:W-:Y:S01]  /*51e0*/  ISETP.GT.U32.AND P0, PT, R2, R8, PT ;  /* 0x000000080200720c */ /* 0x000fe20003f04070 */
[----:B------:R-:W-:Y:S01]  /*51f0*/  @!P4 IMAD.MOV R23, RZ, RZ, -R23 ;  /* 0x000000ffff17c224 */ /* 0x000fe200078e0a17 */
[----:B------:R0:W-:Y:S01]  /*5200*/  STL [R1+0xa8], R25 ;  /* 0x0000a81901007387 */ /* 0x0001e20000100800 */
[----:B------:R-:W-:Y:S01]  /*5210*/  IABS R6, R12 ;  /* 0x0000000c00067213 */ /* 0x000fe20000000000 */
[----:B------:R-:W-:-:S02]  /*5220*/  IMAD.MOV.U32 R26, RZ, RZ, R22 ;  /* 0x000000ffff1a7224 */ /* 0x000fc400078e0016 */
[--C-:B------:R-:W-:Y:S01]  /*5230*/  @!P2 IMAD.IADD R17, R17, 0x1, -R2.reuse ;  /* 0x000000011111a824 */ /* 0x100fe200078e0a02 */
[----:B------:R-:W-:Y:S01]  /*5240*/  ISETP.GE.AND P2, PT, R24, RZ, PT ;  /* 0x000000ff1800720c */ /* 0x000fe20003f46270 */
[----:B------:R-:W-:Y:S01]  /*5250*/  @!P5 IMAD.IADD R9, R9, 0x1, -R2 ;  /* 0x000000010909d824 */ /* 0x000fe200078e0a02 */
[----:B------:R-:W-:Y:S01]  /*5260*/  ISETP.GE.AND P5, PT, R20, RZ, PT ;  /* 0x000000ff1400720c */ /* 0x000fe20003fa6270 */
[----:B------:R-:W-:Y:S01]  /*5270*/  IMAD.HI.U32 R24, R0, R11, RZ ;  /* 0x0000000b00187227 */ /* 0x000fe200078e00ff */
[----:B------:R-:W-:Y:S01]  /*5280*/  LOP3.LUT R20, R3, 0x42, RZ, 0xfc, !PT ;  /* 0x0000004203147812 */ /* 0x000fe200078efcff */
[----:B------:R-:W-:Y:S01]  /*5290*/  STL [R1+0x80], R23 ;  /* 0x0000801701007387 */ /* 0x000fe20000100800 */
[----:B------:R-:W-:Y:S01]  /*52a0*/  ISETP.GT.U32.AND P4, PT, R2, R9, PT ;  /* 0x000000090200720c */ /* 0x000fe20003f84070 */
[----:B0-----:R-:W-:-:S04]  /*52b0*/  IMAD.HI.U32 R25, R0, R7, RZ ;  /* 0x0000000700197227 */ /* 0x001fc800078e00ff */
[----:B------:R-:W-:Y:S02]  /*52c0*/  IMAD.MOV R25, RZ, RZ, -R25 ;  /* 0x000000ffff197224 */ /* 0x000fe400078e0a19 */
[----:B------:R-:W-:Y:S02]  /*52d0*/  IMAD.MOV R24, RZ, RZ, -R24 ;  /* 0x000000ffff187224 */ /* 0x000fe400078e0a18 */
[----:B------:R-:W-:Y:S02]  /*52e0*/  IMAD R7, R2, R25, R7 ;  /* 0x0000001902077224 */ /* 0x000fe400078e0207 */
[----:B------:R-:W-:Y:S02]  /*52f0*/  @!P6 IMAD.IADD R18, R18, 0x1, -R2 ;  /* 0x000000011212e824 */ /* 0x000fe400078e0a02 */
[C---:B------:R-:W-:Y:S01]  /*5300*/  IMAD R11, R2.reuse, R24, R11 ;  /* 0x00000018020b7224 */ /* 0x040fe200078e020b */
[----:B------:R-:W-:Y:S01]  /*5310*/  ISETP.GT.U32.AND P6, PT, R2, R7, PT ;  /* 0x000000070200720c */ /* 0x000fe20003fc4070 */
[----:B------:R-:W-:-:S04]  /*5320*/  IMAD.HI.U32 R25, R0, R6, RZ ;  /* 0x0000000600197227 */ /* 0x000fc800078e00ff */
[----:B------:R-:W-:Y:S01]  /*5330*/  @!P5 IMAD.MOV R18, RZ, RZ, -R18 ;  /* 0x000000ffff12d224 */ /* 0x000fe200078e0a12 */
[----:B------:R-:W-:Y:S01]  /*5340*/  ISETP.GT.U32.AND P5, PT, R2, R11, PT ;  /* 0x0000000b0200720c */ /* 0x000fe20003fa4070 */
[----:B------:R-:W-:Y:S02]  /*5350*/  IMAD.MOV R25, RZ, RZ, -R25 ;  /* 0x000000ffff197224 */ /* 0x000fe400078e0a19 */
[----:B------:R-:W-:Y:S01]  /*5360*/  @!P0 IMAD.IADD R8, R8, 0x1, -R2 ;  /* 0x0000000108088824 */ /* 0x000fe200078e0a02 */
[----:B------:R-:W-:Y:S01]  /*5370*/  ISETP.GE.AND P0, PT, R21, RZ, PT ;  /* 0x000000ff1500720c */ /* 0x000fe20003f06270 */
[----:B------:R-:W-:Y:S01]  /*5380*/  IMAD R6, R2, R25, R6 ;  /* 0x0000001902067224 */ /* 0x000fe200078e0206 */
[----:B------:R-:W-:Y:S01]  /*5390*/  IABS R21, R20 ;  /* 0x0000001400157213 */ /* 0x000fe20000000000 */
[----:B------:R-:W-:Y:S01]  /*53a0*/  @!P4 IMAD.IADD R9, R9, 0x1, -R2 ;  /* 0x000000010909c824 */ /* 0x000fe200078e0a02 */
[----:B------:R-:W-:Y:S01]  /*53b0*/  ISETP.GE.AND P4, PT, R10, RZ, PT ;  /* 0x000000ff0a00720c */ /* 0x000fe20003f86270 */
[----:B------:R-:W-:Y:S01]  /*53c0*/  @!P1 IMAD.MOV R16, RZ, RZ, -R16 ;  /* 0x000000ffff109224 */ /* 0x000fe200078e0a10 */
[C---:B------:R-:W-:Y:S01]  /*53d0*/  ISETP.GT.U32.AND P1, PT, R2.reuse, R6, PT ;  /* 0x000000060200720c */ /* 0x040fe20003f24070 */
[----:B------:R-:W-:Y:S01]  /*53e0*/  @!P3 IMAD.MOV R26, RZ, RZ, -R26 ;  /* 0x000000ffff1ab224 */ /* 0x000fe200078e0a1a */
[C---:B------:R-:W-:Y:S01]  /*53f0*/  ISETP.GT.U32.AND P3, PT, R2.reuse, R8, PT ;  /* 0x000000080200720c */ /* 0x040fe20003f64070 */
[--C-:B------:R-:W-:Y:S01]  /*5400*/  @!P6 IMAD.IADD R7, R7, 0x1, -R2.reuse ;  /* 0x000000010707e824 */ /* 0x100fe200078e0a02 */
[----:B------:R-:W-:Y:S01]  /*5410*/  LOP3.LUT R10, R3, 0x40, RZ, 0xfc, !PT ;  /* 0x00000040030a7812 */ /* 0x000fe200078efcff */
[----:B------:R-:W-:Y:S01]  /*5420*/  IMAD.MOV.U32 R22, RZ, RZ, R9 ;  /* 0x000000ffff167224 */ /* 0x000fe200078e0009 */
[----:B------:R-:W-:Y:S01]  /*5430*/  STL [R1+0x64], R26 ;  /* 0x0000641a01007387 */ /* 0x000fe20000100800 */
[----:B------:R-:W-:Y:S01]  /*5440*/  @!P5 IMAD.IADD R11, R11, 0x1, -R2 ;  /* 0x000000010b0bd824 */ /* 0x000fe200078e0a02 */
[----:B------:R-:W-:Y:S01]  /*5450*/  ISETP.GT.U32.AND P6, PT, R2, R7, PT ;  /* 0x000000070200720c */ /* 0x000fe20003fc4070 */
[----:B------:R-:W-:Y:S01]  /*5460*/  @!P2 IMAD.MOV R17, RZ, RZ, -R17 ;  /* 0x000000ffff11a224 */ /* 0x000fe200078e0a11 */
[----:B------:R-:W-:Y:S01]  /*5470*/  ISETP.GE.AND P2, PT, R4, RZ, PT ;  /* 0x000000ff0400720c */ /* 0x000fe20003f46270 */
[----:B------:R-:W-:Y:S01]  /*5480*/  @!P0 IMAD.MOV R22, RZ, RZ, -R22 ;  /* 0x000000ffff168224 */ /* 0x000fe200078e0a16 */
[----:B------:R-:W-:Y:S01]  /*5490*/  ISETP.GT.U32.AND P0, PT, R2, R11, PT ;  /* 0x0000000b0200720c */ /* 0x000fe20003f04070 */
[----:B------:R-:W-:Y:S01]  /*54a0*/  IMAD.HI.U32 R4, R0, R21, RZ ;  /* 0x0000001500047227 */ /* 0x000fe200078e00ff */
[----:B------:R0:W-:Y:S01]  /*54b0*/  STL [R1+0x770], R16 ;  /* 0x0007701001007387 */ /* 0x0001e20000100800 */
[----:B------:R-:W-:-:S02]  /*54c0*/  LOP3.LUT R9, R3, 0x3c, RZ, 0xfc, !PT ;  /* 0x0000003c03097812 */ /* 0x000fc400078efcff */
[----:B------:R-:W-:Y:S01]  /*54d0*/  IMAD.MOV R4, RZ, RZ, -R4 ;  /* 0x000000ffff047224 */ /* 0x000fe200078e0a04 */
[----:B------:R-:W-:Y:S01]  /*54e0*/  STL [R1+0x774], R17 ;  /* 0x0007741101007387 */ /* 0x000fe20000100800 */
[--C-:B------:R-:W-:Y:S01]  /*54f0*/  @!P1 IMAD.IADD R6, R6, 0x1, -R2.reuse ;  /* 0x0000000106069824 */ /* 0x100fe200078e0a02 */
[----:B------:R-:W-:Y:S01]  /*5500*/  ISETP.GE.AND P1, PT, R20, RZ, PT ;  /* 0x000000ff1400720c */ /* 0x000fe20003f26270 */
[----:B------:R-:W-:Y:S01]  /*5510*/  @!P3 IMAD.IADD R8, R8, 0x1, -R2 ;  /* 0x000000010808b824 */ /* 0x000fe200078e0a02 */
[----:B------:R-:W-:Y:S01]  /*5520*/  ISETP.GE.AND P3, PT, R12, RZ, PT ;  /* 0x000000ff0c00720c */ /* 0x000fe20003f66270 */
[C---:B------:R-:W-:Y:S01]  /*5530*/  IMAD R4, R2.reuse, R4, R21 ;  /* 0x0000000402047224 */ /* 0x040fe200078e0215 */
[C---:B------:R-:W-:Y:S01]  /*5540*/  ISETP.GT.U32.AND P5, PT, R2.reuse, R6, PT ;  /* 0x000000060200720c */ /* 0x040fe20003fa4070 */
[----:B0-----:R-:W-:Y:S01]  /*5550*/  IMAD.MOV.U32 R16, RZ, RZ, R8 ;  /* 0x000000ffff107224 */ /* 0x001fe200078e0008 */
[----:B------:R-:W-:Y:S01]  /*5560*/  LOP3.LUT R12, R3, 0x3e, RZ, 0xfc, !PT ;  /* 0x0000003e030c7812 */ /* 0x000fe200078efcff */
[--C-:B------:R-:W-:Y:S01]  /*5570*/  @!P6 IMAD.IADD R7, R7, 0x1, -R2.reuse ;  /* 0x000000010707e824 */ /* 0x100fe200078e0a02 */
[----:B------:R-:W-:Y:S01]  /*5580*/  ISETP.GE.AND P6, PT, R19, RZ, PT ;  /* 0x000000ff1300720c */ /* 0x000fe20003fc6270 */
[----:B------:R-:W-:Y:S01]  /*5590*/  @!P0 IMAD.IADD R11, R11, 0x1, -R2 ;  /* 0x000000010b0b8824 */ /* 0x000fe200078e0a02 */
[----:B------:R-:W-:Y:S01]  /*55a0*/  ISETP.GT.U32.AND P0, PT, R2, R4, PT ;  /* 0x000000040200720c */ /* 0x000fe20003f04070 */
[----:B------:R-:W-:Y:S01]  /*55b0*/  @!P2 IMAD.MOV R16, RZ, RZ, -R16 ;  /* 0x000000ffff10a224 */ /* 0x000fe200078e0a10 */
[----:B------:R-:W-:Y:S01]  /*55c0*/  IABS R19, R10 ;  /* 0x0000000a00137213 */ /* 0x000fe20000000000 */
[----:B------:R-:W-:Y:S01]  /*55d0*/  @!P4 IMAD.MOV R7, RZ, RZ, -R7 ;  /* 0x000000ffff07c224 */ /* 0x000fe200078e0a07 */
[----:B------:R-:W-:Y:S01]  /*55e0*/  IABS R20, R12 ;  /* 0x0000000c00147213 */ /* 0x000fe20000000000 */
[----:B------:R-:W-:Y:S01]  /*55f0*/  STL [R1+0x778], R18 ;  /* 0x0007781201007387 */ /* 0x000fe20000100800 */
[----:B------:R-:W-:Y:S01]  /*5600*/  ISETP.GE.AND P2, PT, R10, RZ, PT ;  /* 0x000000ff0a00720c */ /* 0x000fe20003f46270 */
[----:B------:R-:W-:Y:S01]  /*5610*/  IMAD.HI.U32 R10, R0, R19, RZ ;  /* 0x00000013000a7227 */ /* 0x000fe200078e00ff */
[----:B------:R-:W-:Y:S01]  /*5620*/  LOP3.LUT R8, R3, 0x3a, RZ, 0xfc, !PT ;  /* 0x0000003a03087812 */ /* 0x000fe200078efcff */
[----:B------:R0:W-:Y:S01]  /*5630*/  STL [R1+0x90], R22 ;  /* 0x0000901601007387 */ /* 0x0001e20000100800 */
[----:B------:R-:W-:Y:S01]  /*5640*/  IABS R21, R9 ;  /* 0x0000000900157213 */ /* 0x000fe20000000000 */
[----:B------:R-:W-:Y:S01]  /*5650*/  @!P5 IMAD.IADD R6, R6, 0x1, -R2 ;  /* 0x000000010606d824 */ /* 0x000fe200078e0a02 */
[----:B------:R-:W-:Y:S01]  /*5660*/  ISETP.GE.AND P4, PT, R12, RZ, PT ;  /* 0x000000ff0c00720c */ /* 0x000fe20003f86270 */
[----:B------:R1:W-:Y:S01]  /*5670*/  STL [R1+0xa0], R16 ;  /* 0x0000a01001007387 */ /* 0x0003e20000100800 */
[----:B------:R-:W-:Y:S01]  /*5680*/  IMAD.MOV R10, RZ, RZ, -R10 ;  /* 0x000000ffff0a7224 */ /* 0x000fe200078e0a0a */
[----:B------:R-:W-:Y:S01]  /*5690*/  ISETP.GE.AND P5, PT, R9, RZ, PT ;  /* 0x000000ff0900720c */ /* 0x000fe20003fa6270 */
[----:B------:R-:W-:Y:S01]  /*56a0*/  @!P0 IMAD.IADD R4, R4, 0x1, -R2 ;  /* 0x0000000104048824 */ /* 0x000fe200078e0a02 */
[----:B------:R2:W-:Y:S01]  /*56b0*/  STL [R1+0xa4], R7 ;  /* 0x0000a40701007387 */ /* 0x0005e20000100800 */
[C---:B------:R-:W-:Y:S01]  /*56c0*/  IMAD R19, R2.reuse, R10, R19 ;  /* 0x0000000a02137224 */ /* 0x040fe200078e0213 */
[----:B0-----:R-:W-:Y:S01]  /*56d0*/  IABS R22, R8 ;  /* 0x0000000800167213 */ /* 0x001fe20000000000 */
[----:B------:R-:W-:Y:S01]  /*56e0*/  IMAD.MOV.U32 R17, RZ, RZ, R6 ;  /* 0x000000ffff117224 */ /* 0x000fe200078e0006 */
[----:B------:R-:W-:Y:S01]  /*56f0*/  ISETP.GT.U32.AND P0, PT, R2, R4, PT ;  /* 0x000000040200720c */ /* 0x000fe20003f04070 */
[----:B------:R-:W-:Y:S01]  /*5700*/  IMAD.HI.U32 R12, R0, R21, RZ ;  /* 0x00000015000c7227 */ /* 0x000fe200078e00ff */
[----:B------:R-:W-:-:S02]  /*5710*/  LOP3.LUT R9, R3, 0x38, RZ, 0xfc, !PT ;  /* 0x0000003803097812 */ /* 0x000fc400078efcff */
[C---:B------:R-:W-:Y:S01]  /*5720*/  LOP3.LUT R18, R3.reuse, 0x6, RZ, 0xfc, !PT ;  /* 0x0000000603127812 */ /* 0x040fe200078efcff */
[----:B-1----:R-:W-:Y:S01]  /*5730*/  IMAD.MOV.U32 R16, RZ, RZ, R11 ;  /* 0x000000ffff107224 */ /* 0x002fe200078e000b */
[----:B------:R-:W-:Y:S01]  /*5740*/  LOP3.LUT R11, R3, 0x36, RZ, 0xfc, !PT ;  /* 0x00000036030b7812 */ /* 0x000fe200078efcff */
[----:B--2---:R-:W-:Y:S01]  /*5750*/  IMAD.HI.U32 R7, R0, R20, RZ ;  /* 0x0000001400077227 */ /* 0x004fe200078e00ff */
[----:B------:R-:W-:Y:S02]  /*5760*/  IABS R10, R9 ;  /* 0x00000009000a7213 */ /* 0x000fe40000000000 */
[----:B------:R-:W-:Y:S01]  /*5770*/  IABS R25, R11 ;  /* 0x0000000b00197213 */ /* 0x000fe20000000000 */
[----:B------:R-:W-:Y:S02]  /*5780*/  IMAD.MOV R7, RZ, RZ, -R7 ;  /* 0x000000ffff077224 */ /* 0x000fe400078e0a07 */
[----:B------:R-:W-:Y:S01]  /*5790*/  @!P3 IMAD.MOV R17, RZ, RZ, -R17 ;  /* 0x000000ffff11b224 */ /* 0x000fe200078e0a11 */
[C---:B------:R-:W-:Y:S01]  /*57a0*/  ISETP.GT.U32.AND P3, PT, R2.reuse, R19, PT ;  /* 0x000000130200720c */ /* 0x040fe20003f64070 */
[----:B------:R-:W-:-:S02]  /*57b0*/  IMAD R20, R2, R7, R20 ;  /* 0x0000000702147224 */ /* 0x000fc400078e0214 */
[----:B------:R-:W-:Y:S01]  /*57c0*/  IMAD.HI.U32 R7, R0, R22, RZ ;  /* 0x0000001600077227 */ /* 0x000fe200078e00ff */
[----:B------:R-:W-:Y:S03]  /*57d0*/  STL [R1+0x98], R17 ;  /* 0x0000981101007387 */ /* 0x000fe60000100800 */
[----:B------:R-:W-:Y:S01]  /*57e0*/  @!P6 IMAD.MOV R16, RZ, RZ, -R16 ;  /* 0x000000ffff10e224 */ /* 0x000fe200078e0a10 */
[C---:B------:R-:W-:Y:S01]  /*57f0*/  ISETP.GT.U32.AND P6, PT, R2.reuse, R20, PT ;  /* 0x000000140200720c */ /* 0x040fe20003fc4070 */
[----:B------:R-:W-:Y:S02]  /*5800*/  IMAD.MOV R12, RZ, RZ, -R12 ;  /* 0x000000ffff0c7224 */ /* 0x000fe400078e0a0c */
[----:B------:R-:W-:Y:S01]  /*5810*/  IMAD.MOV R7, RZ, RZ, -R7 ;  /* 0x000000ffff077224 */ /* 0x000fe200078e0a07 */
[----:B------:R0:W-:Y:S01]  /*5820*/  STL [R1+0x9c], R16 ;  /* 0x00009c1001007387 */ /* 0x0001e20000100800 */
[----:B------:R-:W-:-:S02]  /*5830*/  IMAD R21, R2, R12, R21 ;  /* 0x0000000c02157224 */ /* 0x000fc400078e0215 */
[----:B------:R-:W-:Y:S01]  /*5840*/  IMAD R22, R2, R7, R22 ;  /* 0x0000000702167224 */ /* 0x000fe200078e0216 */
[----:B------:R-:W-:Y:S01]  /*5850*/  LOP3.LUT R7, R3, 0x34, RZ, 0xfc, !PT ;  /* 0x0000003403077812 */ /* 0x000fe200078efcff */
[--C-:B------:R-:W-:Y:S01]  /*5860*/  @!P0 IMAD.IADD R4, R4, 0x1, -R2.reuse ;  /* 0x0000000104048824 */ /* 0x100fe200078e0a02 */
[C---:B------:R-:W-:Y:S01]  /*5870*/  ISETP.GT.U32.AND P0, PT, R2.reuse, R21, PT ;  /* 0x000000150200720c */ /* 0x040fe20003f04070 */
[--C-:B------:R-:W-:Y:S01]  /*5880*/  @!P3 IMAD.IADD R19, R19, 0x1, -R2.reuse ;  /* 0x000000011313b824 */ /* 0x100fe200078e0a02 */
[----:B------:R-:W-:Y:S01]  /*5890*/  ISETP.GT.U32.AND P3, PT, R2, R22, PT ;  /* 0x000000160200720c */ /* 0x000fe20003f64070 */
[----:B------:R-:W-:Y:S01]  /*58a0*/  @!P6 IMAD.IADD R20, R20, 0x1, -R2 ;  /* 0x000000011414e824 */ /* 0x000fe200078e0a02 */
[----:B------:R-:W-:Y:S01]  /*58b0*/  IABS R24, R7 ;  /* 0x0000000700187213 */ /* 0x000fe20000000000 */
[----:B0-----:R-:W-:Y:S01]  /*58c0*/  IMAD.MOV.U32 R16, RZ, RZ, R4 ;  /* 0x000000ffff107224 */ /* 0x001fe200078e0004 */
[----:B------:R-:W-:Y:S01]  /*58d0*/  ISETP.GT.U32.AND P6, PT, R2, R19, PT ;  /* 0x000000130200720c */ /* 0x000fe20003fc4070 */
[----:B------:R-:W-:Y:S01]  /*58e0*/  IMAD.HI.U32 R12, R0, R25, RZ ;  /* 0x00000019000c7227 */ /* 0x000fe200078e00ff */
[----:B------:R-:W-:-:S03]  /*58f0*/  LOP3.LUT R4, R3, 0x30, RZ, 0xfc, !PT ;  /* 0x0000003003047812 */ /* 0x000fc600078efcff */
[----:B------:R-:W-:Y:S01]  /*5900*/  @!P1 IMAD.MOV R16, RZ, RZ, -R16 ;  /* 0x000000ffff109224 */ /* 0x000fe200078e0a10 */
[----:B------:R-:W-:Y:S01]  /*5910*/  ISETP.GT.U32.AND P1, PT, R2, R20, PT ;  /* 0x000000140200720c */ /* 0x000fe20003f24070 */
[----:B------:R-:W-:-:S03]  /*5920*/  IMAD.HI.U32 R6, R0, R10, RZ ;  /* 0x0000000a00067227 */ /* 0x000fc600078e00ff */
[----:B------:R0:W-:Y:S01]  /*5930*/  STL [R1+0xc0], R16 ;  /* 0x0000c01001007387 */ /* 0x0001e20000100800 */
[----:B------:R-:W-:Y:S02]  /*5940*/  IMAD.MOV R12, RZ, RZ, -R12 ;  /* 0x000000ffff0c7224 */ /* 0x000fe400078e0a0c */
[--C-:B------:R-:W-:Y:S02]  /*5950*/  @!P0 IMAD.IADD R21, R21, 0x1, -R2.reuse ;  /* 0x0000000115158824 */ /* 0x100fe400078e0a02 */
[----:B------:R-:W-:Y:S02]  /*5960*/  @!P3 IMAD.IADD R22, R22, 0x1, -R2 ;  /* 0x000000011616b824 */ /* 0x000fe400078e0a02 */
[----:B------:R-:W-:Y:S01]  /*5970*/  IMAD.MOV R6, RZ, RZ, -R6 ;  /* 0x000000ffff067224 */ /* 0x000fe200078e0a06 */
[C---:B------:R-:W-:Y:S01]  /*5980*/  ISETP.GT.U32.AND P0, PT, R2.reuse, R21, PT ;  /* 0x000000150200720c */ /* 0x040fe20003f04070 */
[C---:B------:R-:W-:Y:S01]  /*5990*/  IMAD R25, R2.reuse, R12, R25 ;  /* 0x0000000c02197224 */ /* 0x040fe200078e0219 */
[C---:B------:R-:W-:Y:S01]  /*59a0*/  ISETP.GT.U32.AND P3, PT, R2.reuse, R22, PT ;  /* 0x000000160200720c */ /* 0x040fe20003f64070 */
[----:B------:R-:W-:Y:S01]  /*59b0*/  IMAD R10, R2, R6, R10 ;  /* 0x00000006020a7224 */ /* 0x000fe200078e020a */
[----:B------:R-:W-:Y:S01]  /*59c0*/  LOP3.LUT R6, R3, 0x32, RZ, 0xfc, !PT ;  /* 0x0000003203067812 */ /* 0x000fe200078efcff */
[----:B------:R-:W-:-:S03]  /*59d0*/  IMAD.HI.U32 R12, R0, R24, RZ ;  /* 0x00000018000c7227 */ /* 0x000fc600078e00ff */
[----:B------:R-:W-:Y:S01]  /*59e0*/  IABS R23, R6 ;  /* 0x0000000600177213 */ /* 0x000fe20000000000 */
[----:B------:R-:W-:Y:S01]  /*59f0*/  @!P1 IMAD.IADD R20, R20, 0x1, -R2 ;  /* 0x0000000114149824 */ /* 0x000fe200078e0a02 */
[C---:B------:R-:W-:Y:S01]  /*5a00*/  ISETP.GT.U32.AND P1, PT, R2.reuse, R25, PT ;  /* 0x000000190200720c */ /* 0x040fe20003f24070 */
[----:B------:R-:W-:Y:S02]  /*5a10*/  IMAD.MOV R12, RZ, RZ, -R12 ;  /* 0x000000ffff0c7224 */ /* 0x000fe400078e0a0c */
[----:B------:R-:W-:Y:S01]  /*5a20*/  @!P6 IMAD.IADD R19, R19, 0x1, -R2 ;  /* 0x000000011313e824 */ /* 0x000fe200078e0a02 */
[C---:B------:R-:W-:Y:S01]  /*5a30*/  ISETP.GT.U32.AND P6, PT, R2.reuse, R10, PT ;  /* 0x0000000a0200720c */ /* 0x040fe20003fc4070 */
[----:B------:R-:W-:Y:S01]  /*5a40*/  IMAD R24, R2, R12, R24 ;  /* 0x0000000c02187224 */ /* 0x000fe200078e0218 */
[----:B------:R-:W-:Y:S01]  /*5a50*/  IABS R12, R4 ;  /* 0x00000004000c7213 */ /* 0x000fe20000000000 */
[----:B------:R-:W-:-:S04]  /*5a60*/  IMAD.HI.U32 R26, R0, R23, RZ ;  /* 0x00000017001a7227 */ /* 0x000fc800078e00ff */
[--C-:B------:R-:W-:Y:S01]  /*5a70*/  @!P0 IMAD.IADD R21, R21, 0x1, -R2.reuse ;  /* 0x0000000115158824 */ /* 0x100fe200078e0a02 */
[----:B------:R-:W-:Y:S01]  /*5a80*/  ISETP.GE.AND P0, PT, R8, RZ, PT ;  /* 0x000000ff0800720c */ /* 0x000fe20003f06270 */
[----:B------:R-:W-:Y:S01]  /*5a90*/  @!P3 IMAD.IADD R22, R22, 0x1, -R2 ;  /* 0x000000011616b824 */ /* 0x000fe200078e0a02 */
[C---:B------:R-:W-:Y:S01]  /*5aa0*/  ISETP.GT.U32.AND P3, PT, R2.reuse, R24, PT ;  /* 0x000000180200720c */ /* 0x040fe20003f64070 */
[----:B------:R-:W-:Y:S01]  /*5ab0*/  IMAD.MOV R26, RZ, RZ, -R26 ;  /* 0x000000ffff1a7224 */ /* 0x000fe200078e0a1a */
[----:B------:R-:W-:Y:S01]  /*5ac0*/  LOP3.LUT R8, R3, 0x2e, RZ, 0xfc, !PT ;  /* 0x0000002e03087812 */ /* 0x000fe200078efcff */
[----:B------:R-:W-:Y:S01]  /*5ad0*/  @!P1 IMAD.IADD R25, R25, 0x1, -R2 ;  /* 0x0000000119199824 */ /* 0x000fe200078e0a02 */
[----:B------:R-:W-:Y:S01]  /*5ae0*/  ISETP.GE.AND P1, PT, R11, RZ, PT ;  /* 0x000000ff0b00720c */ /* 0x000fe20003f26270 */
[----:B------:R-:W-:Y:S02]  /*5af0*/  IMAD R11, R2, R26, R23 ;  /* 0x0000001a020b7224 */ /* 0x000fe400078e0217 */
[----:B------:R-:W-:-:S04]  /*5b00*/  IMAD.HI.U32 R23, R0, R12, RZ ;  /* 0x0000000c00177227 */ /* 0x000fc800078e00ff */
[----:B------:R-:W-:Y:S01]  /*5b10*/  @!P4 IMAD.MOV R20, RZ, RZ, -R20 ;  /* 0x000000ffff14c224 */ /* 0x000fe200078e0a14 */
[----:B------:R-:W-:Y:S01]  /*5b20*/  ISETP.GT.U32.AND P4, PT, R2, R25, PT ;  /* 0x000000190200720c */ /* 0x000fe20003f84070 */
[--C-:B------:R-:W-:Y:S01]  /*5b30*/  @!P6 IMAD.IADD R10, R10, 0x1, -R2.reuse ;  /* 0x000000010a0ae824 */ /* 0x100fe200078e0a02 */
[----:B------:R-:W-:Y:S01]  /*5b40*/  IADD3 R23, PT, PT, -R23, RZ, RZ ;  /* 0x000000ff17177210 */ /* 0x000fe20007ffe1ff */
[----:B------:R-:W-:Y:S01]  /*5b50*/  @!P3 IMAD.IADD R24, R24, 0x1, -R2 ;  /* 0x000000011818b824 */ /* 0x000fe200078e0a02 */
[----:B------:R-:W-:Y:S01]  /*5b60*/  ISETP.GE.AND P6, PT, R9, RZ, PT ;  /* 0x000000ff0900720c */ /* 0x000fe20003fc6270 */
[----:B------:R-:W-:Y:S01]  /*5b70*/  @!P2 IMAD.MOV R19, RZ, RZ, -R19 ;  /* 0x000000ffff13a224 */ /* 0x000fe200078e0a13 */
[C---:B------:R-:W-:Y:S01]  /*5b80*/  ISETP.GT.U32.AND P2, PT, R2.reuse, R10, PT ;  /* 0x0000000a0200720c */ /* 0x040fe20003f44070 */
[----:B------:R-:W-:Y:S01]  /*5b90*/  @!P0 IMAD.MOV R22, RZ, RZ, -R22 ;  /* 0x000000ffff168224 */ /* 0x000fe200078e0a16 */
[----:B------:R-:W-:Y:S01]  /*5ba0*/  ISETP.GE.AND P0, PT, R7, RZ, PT ;  /* 0x000000ff0700720c */ /* 0x000fe20003f06270 */
[----:B------:R-:W-:Y:S01]  /*5bb0*/  @!P5 IMAD.MOV R21, RZ, RZ, -R21 ;  /* 0x000000ffff15d224 */ /* 0x000fe200078e0a15 */
[C---:B------:R-:W-:Y:S01]  /*5bc0*/  ISETP.GT.U32.AND P5, PT, R2.reuse, R11, PT ;  /* 0x0000000b0200720c */ /* 0x040fe20003fa4070 */
[C---:B------:R-:W-:Y:S01]  /*5bd0*/  IMAD R7, R2.reuse, R23, R12 ;  /* 0x0000001702077224 */ /* 0x040fe200078e020c */
[C---:B------:R-:W-:Y:S01]  /*5be0*/  ISETP.GT.U32.AND P3, PT, R2.reuse, R24, PT ;  /* 0x000000180200720c */ /* 0x040fe20003f64070 */
[--C-:B------:R-:W-:Y:S01]  /*5bf0*/  @!P4 IMAD.IADD R25, R25, 0x1, -R2.reuse ;  /* 0x000000011919c824 */ /* 0x100fe200078e0a02 */
[----:B------:R-:W-:Y:S01]  /*5c00*/  IABS R9, R8 ;  /* 0x0000000800097213 */ /* 0x000fe20000000000 */
[----:B------:R-:W-:Y:S01]  /*5c10*/  STL [R1+0x758], R19 ;  /* 0x0007581301007387 */ /* 0x000fe20000100800 */
[----:B------:R-:W-:Y:S01]  /*5c20*/  ISETP.GT.U32.AND P4, PT, R2, R7, PT ;  /* 0x000000070200720c */ /* 0x000fe20003f84070 */
[----:B------:R-:W-:Y:S01]  /*5c30*/  IMAD.MOV.U32 R17, RZ, RZ, R25 ;  /* 0x000000ffff117224 */ /* 0x000fe200078e0019 */
[C---:B------:R-:W-:Y:S01]  /*5c40*/  LOP3.LUT R23, R3.reuse, 0x2a, RZ, 0xfc, !PT ;  /* 0x0000002a03177812 */ /* 0x040fe200078efcff */
[----:B------:R-:W-:Y:S01]  /*5c50*/  IMAD.HI.U32 R12, R0, R9, RZ ;  /* 0x00000009000c7227 */ /* 0x000fe200078e00ff */
[----:B------:R-:W-:Y:S03]  /*5c60*/  STL [R1+0x75c], R20 ;  /* 0x00075c1401007387 */ /* 0x000fe60000100800 */
[----:B------:R-:W-:Y:S01]  /*5c70*/  @!P2 IMAD.IADD R10, R10, 0x1, -R2 ;  /* 0x000000010a0aa824 */ /* 0x000fe200078e0a02 */
[----:B------:R-:W-:Y:S01]  /*5c80*/  ISETP.GE.AND P2, PT, R6, RZ, PT ;  /* 0x000000ff0600720c */ /* 0x000fe20003f46270 */
[----:B------:R-:W-:Y:S01]  /*5c90*/  IMAD.MOV R12, RZ, RZ, -R12 ;  /* 0x000000ffff0c7224 */ /* 0x000fe200078e0a0c */
[----:B------:R-:W-:Y:S01]  /*5ca0*/  LOP3.LUT R6, R3, 0x2c, RZ, 0xfc, !PT ;  /* 0x0000002c03067812 */ /* 0x000fe200078efcff */
[--C-:B------:R-:W-:Y:S01]  /*5cb0*/  @!P5 IMAD.IADD R11, R11, 0x1, -R2.reuse ;  /* 0x000000010b0bd824 */ /* 0x100fe200078e0a02 */
[----:B------:R-:W-:Y:S01]  /*5cc0*/  ISETP.GE.AND P5, PT, R8, RZ, PT ;  /* 0x000000ff0800720c */ /* 0x000fe20003fa6270 */
[----:B------:R-:W-:Y:S01]  /*5cd0*/  @!P3 IMAD.IADD R24, R24, 0x1, -R2 ;  /* 0x000000011818b824 */ /* 0x000fe200078e0a02 */
[----:B------:R-:W-:Y:S01]  /*5ce0*/  ISETP.GE.AND P3, PT, R4, RZ, PT ;  /* 0x000000ff0400720c */ /* 0x000fe20003f66270 */
[----:B0-----:R-:W-:Y:S01]  /*5cf0*/  IMAD.MOV.U32 R16, RZ, RZ, R10 ;  /* 0x000000ffff107224 */ /* 0x001fe200078e000a */
[----:B------:R-:W-:Y:S01]  /*5d00*/  IABS R4, R6 ;  /* 0x0000000600047213 */ /* 0x000fe20000000000 */
[C---:B------:R-:W-:Y:S01]  /*5d10*/  IMAD R8, R2.reuse, R12, R9 ;  /* 0x0000000c02087224 */ /* 0x040fe200078e0209 */
[----:B------:R-:W-:Y:S01]  /*5d20*/  STL [R1+0x760], R21 ;  /* 0x0007601501007387 */ /* 0x000fe20000100800 */
[----:B------:R-:W-:Y:S01]  /*5d30*/  @!P4 IMAD.IADD R7, R7, 0x1, -R2 ;  /* 0x000000010707c824 */ /* 0x000fe200078e0a02 */
[C---:B------:R-:W-:Y:S01]  /*5d40*/  ISETP.GT.U32.AND P4, PT, R2.reuse, R11, PT ;  /* 0x0000000b0200720c */ /* 0x040fe20003f84070 */
[----:B------:R-:W-:Y:S01]  /*5d50*/  @!P6 IMAD.MOV R16, RZ, RZ, -R16 ;  /* 0x000000ffff10e224 */ /* 0x000fe200078e0a10 */
[----:B------:R0:W-:Y:S01]  /*5d60*/  STL [R1+0x764], R22 ;  /* 0x0007641601007387 */ /* 0x0001e20000100800 */
[----:B------:R-:W-:Y:S01]  /*5d70*/  @!P1 IMAD.MOV R17, RZ, RZ, -R17 ;  /* 0x000000ffff119224 */ /* 0x000fe200078e0a11 */
[----:B------:R-:W-:Y:S01]  /*5d80*/  ISETP.GT.U32.AND P1, PT, R2, R8, PT ;  /* 0x000000080200720c */ /* 0x000fe20003f24070 */
[----:B------:R-:W-:Y:S01]  /*5d90*/  IMAD.MOV.U32 R9, RZ, RZ, R4 ;  /* 0x000000ffff097224 */ /* 0x000fe200078e0004 */
[----:B------:R1:W-:Y:S01]  /*5da0*/  STL [R1+0x34], R16 ;  /* 0x0000341001007387 */ /* 0x0003e20000100800 */
[----:B------:R-:W-:-:S02]  /*5db0*/  LOP3.LUT R4, R3, 0x28, RZ, 0xfc, !PT ;  /* 0x0000002803047812 */ /* 0x000fc400078efcff */
[----:B------:R-:W-:Y:S01]  /*5dc0*/  IMAD.HI.U32 R10, R0, R9, RZ ;  /* 0x00000009000a7227 */ /* 0x000fe200078e00ff */
[----:B------:R-:W-:Y:S01]  /*5dd0*/  STL [R1+0x40], R17 ;  /* 0x0000401101007387 */ /* 0x000fe20000100800 */
[----:B------:R-:W-:Y:S02]  /*5de0*/  IABS R12, R23 ;  /* 0x00000017000c7213 */ /* 0x000fe40000000000 */
[----:B------:R-:W-:Y:S01]  /*5df0*/  IMAD.MOV R10, RZ, RZ, -R10 ;  /* 0x000000ffff0a7224 */ /* 0x000fe200078e0a0a */
[C---:B------:R-:W-:Y:S01]  /*5e00*/  ISETP.GT.U32.AND P6, PT, R2.reuse, R7, PT ;  /* 0x000000070200720c */ /* 0x040fe20003fc4070 */
[----:B------:R-:W-:Y:S01]  /*5e10*/  @!P4 IMAD.IADD R11, R11, 0x1, -R2 ;  /* 0x000000010b0bc824 */ /* 0x000fe200078e0a02 */
[C---:B0-----:R-:W-:Y:S01]  /*5e20*/  LOP3.LUT R22, R3.reuse, 0xe, RZ, 0xfc, !PT ;  /* 0x0000000e03167812 */ /* 0x041fe200078efcff */
[----:B-1----:R-:W-:Y:S01]  /*5e30*/  IMAD.MOV.U32 R16, RZ, RZ, R24 ;  /* 0x000000ffff107224 */ /* 0x002fe200078e0018 */
[C---:B------:R-:W-:Y:S01]  /*5e40*/  LOP3.LUT R21, R3.reuse, 0xc, RZ, 0xfc, !PT ;  /* 0x0000000c03157812 */ /* 0x040fe200078efcff */
[----:B------:R-:W-:Y:S01]  /*5e50*/  IMAD R9, R2, R10, R9 ;  /* 0x0000000a02097224 */ /* 0x000fe200078e0209 */
[----:B------:R-:W-:Y:S01]  /*5e60*/  LOP3.LUT R20, R3, 0xa, RZ, 0xfc, !PT ;  /* 0x0000000a03147812 */ /* 0x000fe200078efcff */
[----:B------:R-:W-:Y:S01]  /*5e70*/  @!P0 IMAD.MOV R16, RZ, RZ, -R16 ;  /* 0x000000ffff108224 */ /* 0x000fe200078e0a10 */
[----:B------:R-:W-:Y:S01]  /*5e80*/  ISETP.GE.AND P0, PT, R6, RZ, PT ;  /* 0x000000ff0600720c */ /* 0x000fe20003f06270 */
[----:B------:R-:W-:Y:S01]  /*5e90*/  @!P1 IMAD.IADD R8, R8, 0x1, -R2 ;  /* 0x0000000108089824 */ /* 0x000fe200078e0a02 */
[----:B------:R-:W-:Y:S01]  /*5ea0*/  ISETP.GT.U32.AND P4, PT, R2, R9, PT ;  /* 0x000000090200720c */ /* 0x000fe20003f84070 */
[----:B------:R-:W-:Y:S01]  /*5eb0*/  IMAD.HI.U32 R10, R0, R12, RZ ;  /* 0x0000000c000a7227 */ /* 0x000fe200078e00ff */
[----:B------:R0:W-:Y:S01]  /*5ec0*/  STL [R1+0x48], R16 ;  /* 0x0000481001007387 */ /* 0x0001e20000100800 */
[----:B------:R-:W-:-:S02]  /*5ed0*/  IABS R6, R4 ;  /* 0x0000000400067213 */ /* 0x000fc40000000000 */
[----:B------:R-:W-:Y:S01]  /*5ee0*/  ISETP.GE.AND P1, PT, R4, RZ, PT ;  /* 0x000000ff0400720c */ /* 0x000fe20003f26270 */
[----:B------:R-:W-:Y:S01]  /*5ef0*/  IMAD.MOV R10, RZ, RZ, -R10 ;  /* 0x000000ffff0a7224 */ /* 0x000fe200078e0a0a */
[----:B------:R-:W-:Y:S01]  /*5f00*/  LOP3.LUT R19, R3, 0x8, RZ, 0xfc, !PT ;  /* 0x0000000803137812 */ /* 0x000fe200078efcff */
[----:B------:R-:W-:-:S04]  /*5f10*/  IMAD.HI.U32 R4, R0, R6, RZ ;  /* 0x0000000600047227 */ /* 0x000fc800078e00ff */
[----:B0-----:R-:W-:Y:S01]  /*5f20*/  IMAD.MOV.U32 R16, RZ, RZ, R11 ;  /* 0x000000ffff107224 */ /* 0x001fe200078e000b */
[----:B------:R-:W-:Y:S01]  /*5f30*/  LOP3.LUT R11, R3, 0x24, RZ, 0xfc, !PT ;  /* 0x00000024030b7812 */ /* 0x000fe200078efcff */
[----:B------:R-:W-:Y:S02]  /*5f40*/  @!P4 IMAD.IADD R9, R9, 0x1, -R2 ;  /* 0x000000010909c824 */ /* 0x000fe400078e0a02 */
[----:B------:R-:W-:Y:S01]  /*5f50*/  @!P2 IMAD.MOV R16, RZ, RZ, -R16 ;  /* 0x000000ffff10a224 */ /* 0x000fe200078e0a10 */
[C---:B------:R-:W-:Y:S01]  /*5f60*/  ISETP.GT.U32.AND P2, PT, R2.reuse, R8, PT ;  /* 0x000000080200720c */ /* 0x040fe20003f44070 */
[C---:B------:R-:W-:Y:S01]  /*5f70*/  IMAD R12, R2.reuse, R10, R12 ;  /* 0x0000000a020c7224 */ /* 0x040fe200078e020c */
[C---:B------:R-:W-:Y:S01]  /*5f80*/  ISETP.GT.U32.AND P4, PT, R2.reuse, R9, PT ;  /* 0x000000090200720c */ /* 0x040fe20003f84070 */
[----:B------:R-:W-:Y:S01]  /*5f90*/  IMAD.MOV R4, RZ, RZ, -R4 ;  /* 0x000000ffff047224 */ /* 0x000fe200078e0a04 */
[----:B------:R0:W-:Y:S01]  /*5fa0*/  STL [R1+0x4c], R16 ;  /* 0x00004c1001007387 */ /* 0x0001e20000100800 */
[----:B------:R-:W-:Y:S01]  /*5fb0*/  @!P6 IMAD.IADD R7, R7, 0x1, -R2 ;  /* 0x000000010707e824 */ /* 0x000fe200078e0a02 */
[C---:B------:R-:W-:Y:S01]  /*5fc0*/  LOP3.LUT R10, R3.reuse, 0x26, RZ, 0xfc, !PT ;  /* 0x00000026030a7812 */ /* 0x040fe200078efcff */
[----:B------:R-:W-:Y:S01]  /*5fd0*/  IMAD R6, R2, R4, R6 ;  /* 0x0000000402067224 */ /* 0x000fe200078e0206 */
[----:B------:R-:W-:Y:S01]  /*5fe0*/  LOP3.LUT R4, R3, 0x22, RZ, 0xfc, !PT ;  /* 0x0000002203047812 */ /* 0x000fe200078efcff */
[----:B------:R-:W-:Y:S01]  /*5ff0*/  @!P3 IMAD.MOV R7, RZ, RZ, -R7 ;  /* 0x000000ffff07b224 */ /* 0x000fe200078e0a07 */
[----:B------:R-:W-:-:S02]  /*6000*/  ISETP.GE.AND P6, PT, R23, RZ, PT ;  /* 0x000000ff1700720c */ /* 0x000fc40003fc6270 */
[----:B------:R-:W-:Y:S01]  /*6010*/  IABS R23, R4 ;  /* 0x0000000400177213 */ /* 0x000fe20000000000 */
[--C-:B------:R-:W-:Y:S01]  /*6020*/  @!P2 IMAD.IADD R8, R8, 0x1, -R2.reuse ;  /* 0x000000010808a824 */ /* 0x100fe200078e0a02 */
[----:B------:R-:W-:Y:S01]  /*6030*/  ISETP.GT.U32.AND P2, PT, R2, R12, PT ;  /* 0x0000000c0200720c */ /* 0x000fe20003f44070 */
[----:B------:R1:W-:Y:S01]  /*6040*/  STL [R1+0x68], R7 ;  /* 0x0000680701007387 */ /* 0x0003e20000100800 */
[----:B------:R-:W-:Y:S01]  /*6050*/  @!P4 IMAD.IADD R9, R9, 0x1, -R2 ;  /* 0x000000010909c824 */ /* 0x000fe200078e0a02 */
[----:B------:R-:W-:Y:S01]  /*6060*/  ISETP.GE.AND P3, PT, R10, RZ, PT ;  /* 0x000000ff0a00720c */ /* 0x000fe20003f66270 */
[----:B0-----:R-:W-:Y:S01]  /*6070*/  IMAD.MOV.U32 R16, RZ, RZ, R8 ;  /* 0x000000ffff107224 */ /* 0x001fe200078e0008 */
[----:B------:R-:W-:Y:S02]  /*6080*/  IABS R10, R10 ;  /* 0x0000000a000a7213 */ /* 0x000fe40000000000 */
[----:B------:R-:W-:Y:S01]  /*6090*/  ISETP.GE.AND P4, PT, R11, RZ, PT ;  /* 0x000000ff0b00720c */ /* 0x000fe20003f86270 */
[----:B------:R-:W-:Y:S01]  /*60a0*/  @!P5 IMAD.MOV R16, RZ, RZ, -R16 ;  /* 0x000000ffff10d224 */ /* 0x000fe200078e0a10 */
[----:B------:R-:W-:Y:S01]  /*60b0*/  ISETP.GT.U32.AND P5, PT, R2, R6, PT ;  /* 0x000000060200720c */ /* 0x000fe20003fa4070 */
[----:B------:R-:W-:Y:S01]  /*60c0*/  IMAD.HI.U32 R8, R0, R10, RZ ;  /* 0x0000000a00087227 */ /* 0x000fe200078e00ff */
[----:B-1----:R-:W-:-:S02]  /*60d0*/  IABS R7, R11 ;  /* 0x0000000b00077213 */ /* 0x002fc40000000000 */
[----:B------:R0:W-:Y:S01]  /*60e0*/  STL [R1+0x60], R16 ;  /* 0x0000601001007387 */ /* 0x0001e20000100800 */
[----:B------:R-:W-:Y:S01]  /*60f0*/  @!P2 IMAD.IADD R12, R12, 0x1, -R2 ;  /* 0x000000010c0ca824 */ /* 0x000fe200078e0a02 */
[----:B------:R-:W-:Y:S01]  /*6100*/  LOP3.LUT R11, R3, 0x1e, RZ, 0xfc, !PT ;  /* 0x0000001e030b7812 */ /* 0x000fe200078efcff */
[----:B------:R-:W-:-:S03]  /*6110*/  IMAD.MOV R8, RZ, RZ, -R8 ;  /* 0x000000ffff087224 */ /* 0x000fc600078e0a08 */
[C---:B------:R-:W-:Y:S01]  /*6120*/  ISETP.GT.U32.AND P2, PT, R2.reuse, R12, PT ;  /* 0x0000000c0200720c */ /* 0x040fe20003f44070 */
[----:B------:R-:W-:Y:S01]  /*6130*/  IMAD R10, R2, R8, R10 ;  /* 0x00000008020a7224 */ /* 0x000fe200078e020a */
[----:B------:R-:W-:Y:S01]  /*6140*/  LOP3.LUT R8, R3, 0x1c, RZ, 0xfc, !PT ;  /* 0x0000001c03087812 */ /* 0x000fe200078efcff */
[----:B------:R-:W-:Y:S01]  /*6150*/  @!P5 IMAD.IADD R6, R6, 0x1, -R2 ;  /* 0x000000010606d824 */ /* 0x000fe200078e0a02 */
[----:B------:R-:W-:Y:S01]  /*6160*/  IABS R25, R11 ;  /* 0x0000000b00197213 */ /* 0x000fe20000000000 */
[----:B0-----:R-:W-:Y:S01]  /*6170*/  IMAD.MOV.U32 R16, RZ, RZ, R9 ;  /* 0x000000ffff107224 */ /* 0x001fe200078e0009 */
[----:B------:R-:W-:Y:S01]  /*6180*/  IABS R26, R8 ;  /* 0x00000008001a7213 */ /* 0x000fe20000000000 */
[----:B------:R-:W-:Y:S01]  /*6190*/  IMAD.HI.U32 R9, R0, R7, RZ ;  /* 0x0000000700097227 */ /* 0x000fe200078e00ff */
[----:B------:R-:W-:-:S03]  /*61a0*/  ISETP.GT.U32.AND P5, PT, R2, R6, PT ;  /* 0x000000060200720c */ /* 0x000fc60003fa4070 */
[----:B------:R-:W-:Y:S01]  /*61b0*/  @!P0 IMAD.MOV R16, RZ, RZ, -R16 ;  /* 0x000000ffff108224 */ /* 0x000fe200078e0a10 */
[----:B------:R-:W-:Y:S01]  /*61c0*/  ISETP.GE.AND P0, PT, R4, RZ, PT ;  /* 0x000000ff0400720c */ /* 0x000fe20003f06270 */
[----:B------:R-:W-:Y:S01]  /*61d0*/  IMAD.MOV R4, RZ, RZ, -R9 ;  /* 0x000000ffff047224 */ /* 0x000fe200078e0a09 */
[----:B------:R-:W-:Y:S01]  /*61e0*/  LOP3.LUT R9, R3, 0x20, RZ, 0xfc, !PT ;  /* 0x0000002003097812 */ /* 0x000fe200078efcff */
[----:B------:R-:W-:Y:S01]  /*61f0*/  @!P2 IMAD.IADD R12, R12, 0x1, -R2 ;  /* 0x000000010c0ca824 */ /* 0x000fe200078e0a02 */
[C---:B------:R-:W-:Y:S01]  /*6200*/  ISETP.GT.U32.AND P2, PT, R2.reuse, R10, PT ;  /* 0x0000000a0200720c */ /* 0x040fe20003f44070 */
[----:B------:R-:W-:Y:S01]  /*6210*/  IMAD R7, R2, R4, R7 ;  /* 0x0000000402077224 */ /* 0x000fe200078e0207 */
[----:B------:R0:W-:Y:S01]  /*6220*/  STL [R1+0x5c], R16 ;  /* 0x00005c1001007387 */ /* 0x0001e20000100800 */
[----:B------:R-:W-:Y:S01]  /*6230*/  IMAD.HI.U32 R4, R0, R23, RZ ;  /* 0x0000001700047227 */ /* 0x000fe200078e00ff */
[----:B------:R-:W-:-:S03]  /*6240*/  IABS R24, R9 ;  /* 0x0000000900187213 */ /* 0x000fc60000000000 */
[----:B------:R-:W-:Y:S02]  /*6250*/  IMAD.MOV R4, RZ, RZ, -R4 ;  /* 0x000000ffff047224 */ /* 0x000fe400078e0a04 */
[----:B------:R-:W-:Y:S01]  /*6260*/  @!P5 IMAD.IADD R6, R6, 0x1, -R2 ;  /* 0x000000010606d824 */ /* 0x000fe200078e0a02 */
[C---:B------:R-:W-:Y:S01]  /*6270*/  ISETP.GT.U32.AND P5, PT, R2.reuse, R7, PT ;  /* 0x000000070200720c */ /* 0x040fe20003fa4070 */
[C---:B------:R-:W-:Y:S02]  /*6280*/  IMAD R23, R2.reuse, R4, R23 ;  /* 0x0000000402177224 */ /* 0x040fe400078e0217 */
[----:B------:R-:W-:Y:S02]  /*6290*/  IMAD.MOV.U32 R17, RZ, RZ, R12 ;  /* 0x000000ffff117224 */ /* 0x000fe400078e000c */
[----:B0-----:R-:W-:Y:S01]  /*62a0*/  IMAD.MOV.U32 R16, RZ, RZ, R6 ;  /* 0x000000ffff107224 */ /* 0x001fe200078e0006 */
[----:B------:R-:W-:Y:S01]  /*62b0*/  LOP3.LUT R6, R3, 0x16, RZ, 0xfc, !PT ;  /* 0x0000001603067812 */ /* 0x000fe200078efcff */
[----:B------:R-:W-:Y:S01]  /*62c0*/  @!P6 IMAD.MOV R17, RZ, RZ, -R17 ;  /* 0x000000ffff11e224 */ /* 0x000fe200078e0a11 */
[----:B------:R-:W-:Y:S01]  /*62d0*/  ISETP.GT.U32.AND P6, PT, R2, R23, PT ;  /* 0x000000170200720c */ /* 0x000fe20003fc4070 */
[----:B------:R-:W-:Y:S01]  /*62e0*/  @!P2 IMAD.IADD R10, R10, 0x1, -R2 ;  /* 0x000000010a0aa824 */ /* 0x000fe200078e0a02 */
[----:B------:R-:W-:Y:S01]  /*62f0*/  ISETP.GE.AND P2, PT, R9, RZ, PT ;  /* 0x000000ff0900720c */ /* 0x000fe20003f46270 */
[----:B------:R-:W-:Y:S01]  /*6300*/  IMAD.HI.U32 R12, R0, R25, RZ ;  /* 0x00000019000c7227 */ /* 0x000fe200078e00ff */
[----:B------:R0:W-:Y:S01]  /*6310*/  STL [R1+0x44], R17 ;  /* 0x0000441101007387 */ /* 0x0001e20000100800 */
[----:B------:R-:W-:-:S02]  /*6320*/  IABS R29, R6 ;  /* 0x00000006001d7213 */ /* 0x000fc40000000000 */
[----:B------:R-:W-:Y:S02]  /*6330*/  @!P5 IMAD.IADD R7, R7, 0x1, -R2 ;  /* 0x000000010707d824 */ /* 0x000fe400078e0a02 */
[----:B------:R-:W-:Y:S01]  /*6340*/  @!P1 IMAD.MOV R16, RZ, RZ, -R16 ;  /* 0x000000ffff109224 */ /* 0x000fe200078e0a10 */
[C---:B------:R-:W-:Y:S01]  /*6350*/  ISETP.GT.U32.AND P1, PT, R2.reuse, R10, PT ;  /* 0x0000000a0200720c */ /* 0x040fe20003f24070 */
[----:B------:R-:W-:Y:S01]  /*6360*/  IMAD.MOV R12, RZ, RZ, -R12 ;  /* 0x000000ffff0c7224 */ /* 0x000fe200078e0a0c */
[----:B------:R-:W-:Y:S01]  /*6370*/  ISETP.GT.U32.AND P5, PT, R2, R7, PT ;  /* 0x000000070200720c */ /* 0x000fe20003fa4070 */
[----:B------:R-:W-:Y:S01]  /*6380*/  @!P6 IMAD.IADD R23, R23, 0x1, -R2 ;  /* 0x000000011717e824 */ /* 0x000fe200078e0a02 */
[----:B------:R1:W-:Y:S01]  /*6390*/  STL [R1+0x3c], R16 ;  /* 0x00003c1001007387 */ /* 0x0003e20000100800 */
[----:B------:R-:W-:Y:S01]  /*63a0*/  IMAD.HI.U32 R9, R0, R26, RZ ;  /* 0x0000001a00097227 */ /* 0x000fe200078e00ff */
[----:B0-----:R-:W-:Y:S02]  /*63b0*/  IABS R17, R18 ;  /* 0x0000001200117213 */ /* 0x001fe40000000000 */
[----:B------:R-:W-:Y:S01]  /*63c0*/  ISETP.GT.U32.AND P6, PT, R2, R23, PT ;  /* 0x000000170200720c */ /* 0x000fe20003fc4070 */
[----:B------:R-:W-:-:S04]  /*63d0*/  IMAD.HI.U32 R4, R0, R24, RZ ;  /* 0x0000001800047227 */ /* 0x000fc800078e00ff */
[C---:B------:R-:W-:Y:S01]  /*63e0*/  IMAD R25, R2.reuse, R12, R25 ;  /* 0x0000000c02197224 */ /* 0x040fe200078e0219 */
[----:B------:R-:W-:Y:S01]  /*63f0*/  LOP3.LUT R12, R3, 0x1a, RZ, 0xfc, !PT ;  /* 0x0000001a030c7812 */ /* 0x000fe200078efcff */
[----:B------:R-:W-:Y:S02]  /*6400*/  IMAD.MOV R9, RZ, RZ, -R9 ;  /* 0x000000ffff097224 */ /* 0x000fe400078e0a09 */
[----:B------:R-:W-:Y:S01]  /*6410*/  IMAD.MOV R4, RZ, RZ, -R4 ;  /* 0x000000ffff047224 */ /* 0x000fe200078e0a04 */
[----:B------:R-:W-:Y:S01]  /*6420*/  IABS R27, R12 ;  /* 0x0000000c001b7213 */ /* 0x000fe20000000000 */
[C---:B------:R-:W-:Y:S02]  /*6430*/  IMAD R26, R2.reuse, R9, R26 ;  /* 0x00000009021a7224 */ /* 0x040fe400078e021a */
[----:B------:R-:W-:Y:S01]  /*6440*/  @!P5 IMAD.IADD R7, R7, 0x1, -R2 ;  /* 0x000000010707d824 */ /* 0x000fe200078e0a02 */
[C---:B------:R-:W-:Y:S01]  /*6450*/  ISETP.GT.U32.AND P5, PT, R2.reuse, R25, PT ;  /* 0x000000190200720c */ /* 0x040fe20003fa4070 */
[C---:B------:R-:W-:Y:S01]  /*6460*/  IMAD R24, R2.reuse, R4, R24 ;  /* 0x0000000402187224 */ /* 0x040fe200078e0218 */
[----:B------:R-:W-:Y:S01]  /*6470*/  LOP3.LUT R4, R3, 0x18, RZ, 0xfc, !PT ;  /* 0x0000001803047812 */ /* 0x000fe200078efcff */
[--C-:B------:R-:W-:Y:S01]  /*6480*/  @!P6 IMAD.IADD R23, R23, 0x1, -R2.reuse ;  /* 0x000000011717e824 */ /* 0x100fe200078e0a02 */
[----:B------:R-:W-:Y:S01]  /*6490*/  ISETP.GT.U32.AND P6, PT, R2, R26, PT ;  /* 0x0000001a0200720c */ /* 0x000fe20003fc4070 */
[----:B------:R-:W-:Y:S01]  /*64a0*/  @!P1 IMAD.IADD R10, R10, 0x1, -R2 ;  /* 0x000000010a0a9824 */ /* 0x000fe200078e0a02 */
[----:B------:R-:W-:Y:S01]  /*64b0*/  ISETP.GT.U32.AND P1, PT, R2, R24, PT ;  /* 0x000000180200720c */ /* 0x000fe20003f24070 */
[----:B------:R-:W-:Y:S01]  /*64c0*/  IMAD.HI.U32 R9, R0, R27, RZ ;  /* 0x0000001b00097227 */ /* 0x000fe200078e00ff */
[----:B------:R-:W-:-:S03]  /*64d0*/  IABS R28, R4 ;  /* 0x00000004001c7213 */ /* 0x000fc60000000000 */
[----:B-1----:R-:W-:Y:S02]  /*64e0*/  IMAD.MOV.U32 R16, RZ, RZ, R10 ;  /* 0x000000ffff107224 */ /* 0x002fe400078e000a */
[--C-:B------:R-:W-:Y:S01]  /*64f0*/  @!P5 IMAD.IADD R25, R25, 0x1, -R2.reuse ;  /* 0x000000011919d824 */ /* 0x100fe200078e0a02 */
[----:B------:R-:W-:Y:S01]  /*6500*/  ISETP.GE.AND P5, PT, R8, RZ, PT ;  /* 0x000000ff0800720c */ /* 0x000fe20003fa6270 */
[----:B------:R-:W-:Y:S02]  /*6510*/  IMAD.MOV R10, RZ, RZ, -R9 ;  /* 0x000000ffff0a7224 */ /* 0x000fe400078e0a09 */
[----:B------:R-:W-:Y:S01]  /*6520*/  IMAD.HI.U32 R9, R0, R28, RZ ;  /* 0x0000001c00097227 */ /* 0x000fe200078e00ff */
[----:B------:R-:W-:Y:S02]  /*6530*/  @!P6 IADD3 R26, PT, PT, R26, -R2, RZ ;  /* 0x800000021a1ae210 */ /* 0x000fe40007ffe0ff */
[----:B------:R-:W-:Y:S01]  /*6540*/  ISETP.GT.U32.AND P6, PT, R2, R25, PT ;  /* 0x000000190200720c */ /* 0x000fe20003fc4070 */
[----:B------:R-:W-:-:S02]  /*6550*/  @!P1 IMAD.IADD R24, R24, 0x1, -R2 ;  /* 0x0000000118189824 */ /* 0x000fc400078e0a02 */
[----:B------:R-:W-:-:S03]  /*6560*/  IMAD.HI.U32 R8, R0, R29, RZ ;  /* 0x0000001d00087227 */ /* 0x000fc600078e00ff */
[C---:B------:R-:W-:Y:S01]  /*6570*/  ISETP.GT.U32.AND P1, PT, R2.reuse, R24, PT ;  /* 0x000000180200720c */ /* 0x040fe20003f24070 */
[----:B------:R-:W-:Y:S02]  /*6580*/  IMAD.MOV R9, RZ, RZ, -R9 ;  /* 0x000000ffff097224 */ /* 0x000fe400078e0a09 */
[----:B------:R-:W-:Y:S02]  /*6590*/  IMAD.MOV R8, RZ, RZ, -R8 ;  /* 0x000000ffff087224 */ /* 0x000fe400078e0a08 */
[C---:B------:R-:W-:Y:S01]  /*65a0*/  IMAD R28, R2.reuse, R9, R28 ;  /* 0x00000009021c7224 */ /* 0x040fe200078e021c */
[----:B------:R-:W-:Y:S01]  /*65b0*/  IABS R9, R22 ;  /* 0x0000001600097213 */ /* 0x000fe20000000000 */
[C---:B------:R-:W-:Y:S02]  /*65c0*/  IMAD R29, R2.reuse, R8, R29 ;  /* 0x00000008021d7224 */ /* 0x040fe400078e021d */
[----:B------:R-:W-:Y:S01]  /*65d0*/  @!P0 IMAD.MOV R23, RZ, RZ, -R23 ;  /* 0x000000ffff178224 */ /* 0x000fe200078e0a17 */
[C---:B------:R-:W-:Y:S01]  /*65e0*/  ISETP.GT.U32.AND P0, PT, R2.reuse, R28, PT ;  /* 0x0000001c0200720c */ /* 0x040fe20003f04070 */
[----:B------:R-:W-:Y:S01]  /*65f0*/  @!P3 IMAD.MOV R16, RZ, RZ, -R16 ;  /* 0x000000ffff10b224 */ /* 0x000fe200078e0a10 */
[----:B------:R-:W-:Y:S01]  /*6600*/  ISETP.GE.AND P3, PT, R11, RZ, PT ;  /* 0x000000ff0b00720c */ /* 0x000fe20003f66270 */
[--C-:B------:R-:W-:Y:S01]  /*6610*/  @!P6 IMAD.IADD R25, R25, 0x1, -R2.reuse ;  /* 0x000000011919e824 */ /* 0x100fe200078e0a02 */
[----:B------:R-:W-:Y:S01]  /*6620*/  ISETP.GT.U32.AND P6, PT, R2, R29, PT ;  /* 0x0000001d0200720c */ /* 0x000fe20003fc4070 */
[----:B------:R-:W-:Y:S01]  /*6630*/  @!P4 IMAD.MOV R7, RZ, RZ, -R7 ;  /* 0x000000ffff07c224 */ /* 0x000fe200078e0a07 */
[----:B------:R-:W-:Y:S01]  /*6640*/  STL [R1+0x20], R16 ;  /* 0x0000201001007387 */ /* 0x000fe20000100800 */
[----:B------:R-:W-:Y:S01]  /*6650*/  @!P1 IMAD.IADD R24, R24, 0x1, -R2 ;  /* 0x0000000118189824 */ /* 0x000fe200078e0a02 */
[C---:B------:R-:W-:Y:S01]  /*6660*/  ISETP.GT.U32.AND P4, PT, R2.reuse, R26, PT ;  /* 0x0000001a0200720c */ /* 0x040fe20003f84070 */
[----:B------:R-:W-:Y:S01]  /*6670*/  IMAD R27, R2, R10, R27 ;  /* 0x0000000a021b7224 */ /* 0x000fe200078e021b */
[----:B------:R0:W-:Y:S01]  /*6680*/  STL [R1+0x18], R7 ;  /* 0x0000180701007387 */ /* 0x0001e20000100800 */
[----:B------:R-:W-:Y:S01]  /*6690*/  @!P2 IMAD.MOV R24, RZ, RZ, -R24 ;  /* 0x000000ffff18a224 */ /* 0x000fe200078e0a18 */
[----:B------:R-:W-:Y:S01]  /*66a0*/  ISETP.GE.AND P2, PT, R12, RZ, PT ;  /* 0x000000ff0c00720c */ /* 0x000fe20003f46270 */
[----:B------:R-:W-:Y:S01]  /*66b0*/  @!P0 IMAD.IADD R28, R28, 0x1, -R2 ;  /* 0x000000011c1c8824 */ /* 0x000fe200078e0a02 */
[----:B------:R-:W-:Y:S01]  /*66c0*/  ISETP.GT.U32.AND P1, PT, R2, R27, PT ;  /* 0x0000001b0200720c */ /* 0x000fe20003f24070 */
[----:B------:R-:W-:Y:S01]  /*66d0*/  STL [R1+0x768], R23 ;  /* 0x0007681701007387 */ /* 0x000fe20000100800 */
[----:B------:R-:W-:-:S02]  /*66e0*/  @!P3 IMAD.MOV R25, RZ, RZ, -R25 ;  /* 0x000000ffff19b224 */ /* 0x000fc400078e0a19 */
[--C-:B------:R-:W-:Y:S01]  /*66f0*/  @!P6 IMAD.IADD R29, R29, 0x1, -R2.reuse ;  /* 0x000000011d1de824 */ /* 0x100fe200078e0a02 */
[----:B------:R-:W-:Y:S01]  /*6700*/  ISETP.GT.U32.AND P6, PT, R2, R28, PT ;  /* 0x0000001c0200720c */ /* 0x000fe20003fc4070 */
[----:B------:R1:W-:Y:S01]  /*6710*/  STL [R1+0x76c], R24 ;  /* 0x00076c1801007387 */ /* 0x0003e20000100800 */
[C---:B0-----:R-:W-:Y:S01]  /*6720*/  LOP3.LUT R7, R3.reuse, 0x14, RZ, 0xfc, !PT ;  /* 0x0000001403077812 */ /* 0x041fe200078efcff */
[----:B------:R-:W-:Y:S01]  /*6730*/  @!P4 IMAD.IADD R26, R26, 0x1, -R2 ;  /* 0x000000011a1ac824 */ /* 0x000fe200078e0a02 */
[----:B------:R-:W-:Y:S01]  /*6740*/  ISETP.GE.AND P4, PT, R4, RZ, PT ;  /* 0x000000ff0400720c */ /* 0x000fe20003f86270 */
[----:B------:R0:W-:Y:S01]  /*6750*/  STL [R1+0x77c], R25 ;  /* 0x00077c1901007387 */ /* 0x0001e20000100800 */
[----:B------:R-:W-:Y:S01]  /*6760*/  IABS R12, R7 ;  /* 0x00000007000c7213 */ /* 0x000fe20000000000 */
[----:B------:R-:W-:Y:S01]  /*6770*/  @!P5 IMAD.MOV R26, RZ, RZ, -R26 ;  /* 0x000000ffff1ad224 */ /* 0x000fe200078e0a1a */
[----:B------:R-:W-:Y:S01]  /*6780*/  LOP3.LUT R4, R3, 0x12, RZ, 0xfc, !PT ;  /* 0x0000001203047812 */ /* 0x000fe200078efcff */
[----:B------:R-:W-:Y:S01]  /*6790*/  @!P1 IMAD.IADD R27, R27, 0x1, -R2 ;  /* 0x000000011b1b9824 */ /* 0x000fe200078e0a02 */
[----:B------:R-:W-:Y:S01]  /*67a0*/  ISETP.GE.AND P1, PT, R6, RZ, PT ;  /* 0x000000ff0600720c */ /* 0x000fe20003f26270 */
[----:B------:R-:W-:Y:S01]  /*67b0*/  IMAD.HI.U32 R8, R0, R12, RZ ;  /* 0x0000000c00087227 */ /* 0x000fe200078e00ff */
[----:B------:R-:W-:Y:S01]  /*67c0*/  IABS R11, R4 ;  /* 0x00000004000b7213 */ /* 0x000fe20000000000 */
[----:B------:R-:W-:Y:S01]  /*67d0*/  STL [R1+0x780], R26 ;  /* 0x0007801a01007387 */ /* 0x000fe20000100800 */
[----:B------:R-:W-:Y:S01]  /*67e0*/  ISETP.GT.U32.AND P3, PT, R2, R29, PT ;  /* 0x0000001d0200720c */ /* 0x000fe20003f64070 */
[----:B------:R-:W-:Y:S01]  /*67f0*/  IMAD.MOV R8, RZ, RZ, -R8 ;  /* 0x000000ffff087224 */ /* 0x000fe200078e0a08 */
[----:B-1----:R-:W-:Y:S01]  /*6800*/  LOP3.LUT R24, R3, 0x10, RZ, 0xfc, !PT ;  /* 0x0000001003187812 */ /* 0x002fe200078efcff */
[----:B------:R-:W-:Y:S01]  /*6810*/  @!P6 IMAD.IADD R28, R28, 0x1, -R2 ;  /* 0x000000011c1ce824 */ /* 0x000fe200078e0a02 */
[C---:B------:R-:W-:Y:S01]  /*6820*/  ISETP.GT.U32.AND P0, PT, R2.reuse, R27, PT ;  /* 0x0000001b0200720c */ /* 0x040fe20003f04070 */
[----:B------:R-:W-:Y:S01]  /*6830*/  IMAD R12, R2, R8, R12 ;  /* 0x00000008020c7224 */ /* 0x000fe200078e020c */
[----:B------:R-:W-:Y:S01]  /*6840*/  IABS R10, R24 ;  /* 0x00000018000a7213 */ /* 0x000fe20000000000 */
[----:B------:R-:W-:Y:S01]  /*6850*/  IMAD.HI.U32 R6, R0, R11, RZ ;  /* 0x0000000b00067227 */ /* 0x000fe200078e00ff */
[----:B------:R-:W-:-:S02]  /*6860*/  IABS R8, R21 ;  /* 0x0000001500087213 */ /* 0x000fc40000000000 */
[----:B------:R-:W-:Y:S01]  /*6870*/  ISETP.GT.U32.AND P6, PT, R2, R12, PT ;  /* 0x0000000c0200720c */ /* 0x000fe20003fc4070 */
[----:B------:R-:W-:Y:S01]  /*6880*/  IMAD.MOV R6, RZ, RZ, -R6 ;  /* 0x000000ffff067224 */ /* 0x000fe200078e0a06 */
[----:B------:R-:W-:Y:S01]  /*6890*/  IABS R23, R19 ;  /* 0x0000001300177213 */ /* 0x000fe20000000000 */
[----:B------:R-:W-:Y:S01]  /*68a0*/  @!P3 IMAD.IADD R29, R29, 0x1, -R2 ;  /* 0x000000011d1db824 */ /* 0x000fe200078e0a02 */
[----:B------:R-:W-:Y:S01]  /*68b0*/  ISETP.GE.AND P3, PT, R4, RZ, PT ;  /* 0x000000ff0400720c */ /* 0x000fe20003f66270 */
[----:B------:R-:W-:Y:S02]  /*68c0*/  IMAD R11, R2, R6, R11 ;  /* 0x00000006020b7224 */ /* 0x000fe400078e020b */
[----:B------:R-:W-:-:S04]  /*68d0*/  IMAD.HI.U32 R6, R0, R10, RZ ;  /* 0x0000000a00067227 */ /* 0x000fc800078e00ff */
[----:B------:R-:W-:Y:S02]  /*68e0*/  IMAD.MOV R6, RZ, RZ, -R6 ;  /* 0x000000ffff067224 */ /* 0x000fe400078e0a06 */
[----:B------:R-:W-:Y:S01]  /*68f0*/  @!P6 IMAD.IADD R12, R12, 0x1, -R2 ;  /* 0x000000010c0ce824 */ /* 0x000fe200078e0a02 */
[----:B------:R-:W-:Y:S01]  /*6900*/  ISETP.GT.U32.AND P6, PT, R2, R11, PT ;  /* 0x0000000b0200720c */ /* 0x000fe20003fc4070 */
[----:B------:R-:W-:-:S03]  /*6910*/  IMAD.HI.U32 R4, R0, R9, RZ ;  /* 0x0000000900047227 */ /* 0x000fc600078e00ff */
[C---:B------:R-:W-:Y:S01]  /*6920*/  ISETP.GT.U32.AND P5, PT, R2.reuse, R12, PT ;  /* 0x0000000c0200720c */ /* 0x040fe20003fa4070 */
[C---:B------:R-:W-:Y:S02]  /*6930*/  IMAD R10, R2.reuse, R6, R10 ;  /* 0x00000006020a7224 */ /* 0x040fe400078e020a */
[----:B------:R-:W-:Y:S02]  /*6940*/  IMAD.MOV R4, RZ, RZ, -R4 ;  /* 0x000000ffff047224 */ /* 0x000fe400078e0a04 */
[--C-:B------:R-:W-:Y:S01]  /*6950*/  @!P0 IMAD.IADD R27, R27, 0x1, -R2.reuse ;  /* 0x000000011b1b8824 */ /* 0x100fe200078e0a02 */
[----:B------:R-:W-:Y:S01]  /*6960*/  ISETP.GE.AND P0, PT, R7, RZ, PT ;  /* 0x000000ff0700720c */ /* 0x000fe20003f06270 */
[C---:B------:R-:W-:Y:S01]  /*6970*/  IMAD R9, R2.reuse, R4, R9 ;  /* 0x0000000402097224 */ /* 0x040fe200078e0209 */
[----:B------:R-:W-:Y:S01]  /*6980*/  IABS R7, R20 ;  /* 0x0000001400077213 */ /* 0x000fe20000000000 */
[----:B------:R-:W-:Y:S01]  /*6990*/  @!P6 IMAD.IADD R11, R11, 0x1, -R2 ;  /* 0x000000010b0be824 */ /* 0x000fe200078e0a02 */
[----:B------:R-:W-:Y:S01]  /*69a0*/  ISETP.GT.U32.AND P6, PT, R2, R10, PT ;  /* 0x0000000a0200720c */ /* 0x000fe20003fc4070 */
[----:B------:R-:W-:-:S04]  /*69b0*/  IMAD.HI.U32 R4, R0, R8, RZ ;  /* 0x0000000800047227 */ /* 0x000fc800078e00ff */
[----:B------:R-:W-:-:S04]  /*69c0*/  IMAD.HI.U32 R6, R0, R7, RZ ;  /* 0x0000000700067227 */ /* 0x000fc800078e00ff */
[----:B------:R-:W-:Y:S02]  /*69d0*/  IMAD.MOV R4, RZ, RZ, -R4 ;  /* 0x000000ffff047224 */ /* 0x000fe400078e0a04 */
[----:B------:R-:W-:Y:S02]  /*69e0*/  IMAD.MOV R16, RZ, RZ, -R6 ;  /* 0x000000ffff107224 */ /* 0x000fe400078e0a06 */
[C---:B------:R-:W-:Y:S02]  /*69f0*/  IMAD R8, R2.reuse, R4, R8 ;  /* 0x0000000402087224 */ /* 0x040fe400078e0208 */
[----:B------:R-:W-:Y:S01]  /*6a00*/  IMAD.MOV.U32 R4, RZ, RZ, R17 ;  /* 0x000000ffff047224 */ /* 0x000fe200078e0011 */
[----:B------:R-:W-:Y:S01]  /*6a10*/  LOP3.LUT R17, R3, 0x4, RZ, 0xfc, !PT ;  /* 0x0000000403117812 */ /* 0x000fe200078efcff */
[----:B------:R-:W-:Y:S02]  /*6a20*/  IMAD R7, R2, R16, R7 ;  /* 0x0000001002077224 */ /* 0x000fe400078e0207 */
[----:B------:R-:W-:Y:S01]  /*6a30*/  @!P6 IMAD.IADD R10, R10, 0x1, -R2 ;  /* 0x000000010a0ae824 */ /* 0x000fe200078e0a02 */
[----:B------:R-:W-:Y:S01]  /*6a40*/  ISETP.GT.U32.AND P6, PT, R2, R9, PT ;  /* 0x000000090200720c */ /* 0x000fe20003fc4070 */
[----:B------:R-:W-:Y:S01]  /*6a50*/  IMAD.HI.U32 R16, R0, R4, RZ ;  /* 0x0000000400107227 */ /* 0x000fe200078e00ff */
[----:B0-----:R-:W-:-:S03]  /*6a60*/  IABS R25, R17 ;  /* 0x0000001100197213 */ /* 0x001fc60000000000 */
[----:B------:R-:W-:Y:S02]  /*6a70*/  IMAD.MOV.U32 R6, RZ, RZ, R23 ;  /* 0x000000ffff067224 */ /* 0x000fe400078e0017 */
[----:B------:R-:W-:Y:S01]  /*6a80*/  IMAD.MOV R23, RZ, RZ, -R16 ;  /* 0x000000ffff177224 */ /* 0x000fe200078e0a10 */
[----:B------:R-:W-:Y:S01]  /*6a90*/  LOP3.LUT R16, R3, 0x2, RZ, 0xfc, !PT ;  /* 0x0000000203107812 */ /* 0x000fe200078efcff */
[----:B------:R-:W-:-:S04]  /*6aa0*/  IMAD.HI.U32 R3, R0, R6, RZ ;  /* 0x0000000600037227 */ /* 0x000fc800078e00ff */
[----:B------:R-:W-:Y:S02]  /*6ab0*/  IMAD.MOV R3, RZ, RZ, -R3 ;  /* 0x000000ffff037224 */ /* 0x000fe400078e0a03 */
[----:B------:R-:W-:Y:S02]  /*6ac0*/  @!P6 IMAD.IADD R9, R9, 0x1, -R2 ;  /* 0x000000010909e824 */ /* 0x000fe400078e0a02 */
[----:B------:R-:W-:Y:S01]  /*6ad0*/  @!P1 IMAD.MOV R29, RZ, RZ, -R29 ;  /* 0x000000ffff1d9224 */ /* 0x000fe200078e0a1d */
[C---:B------:R-:W-:Y:S01]  /*6ae0*/  ISETP.GT.U32.AND P1, PT, R2.reuse, R8, PT ;  /* 0x000000080200720c */ /* 0x040fe20003f24070 */
[C---:B------:R-:W-:Y:S01]  /*6af0*/  IMAD R6, R2.reuse, R3, R6 ;  /* 0x0000000302067224 */ /* 0x040fe200078e0206 */
[----:B------:R-:W-:Y:S01]  /*6b00*/  ISETP.GT.U32.AND P6, PT, R2, R9, PT ;  /* 0x000000090200720c */ /* 0x000fe20003fc4070 */
[----:B------:R-:W-:-:S04]  /*6b10*/  IMAD.HI.U32 R3, R0, R25, RZ ;  /* 0x0000001900037227 */ /* 0x000fc800078e00ff */
[----:B------:R-:W-:Y:S02]  /*6b20*/  IMAD.MOV R3, RZ, RZ, -R3 ;  /* 0x000000ffff037224 */ /* 0x000fe400078e0a03 */
[----:B------:R-:W-:Y:S01]  /*6b30*/  @!P4 IMAD.MOV R28, RZ, RZ, -R28 ;  /* 0x000000ffff1cc224 */ /* 0x000fe200078e0a1c */
[C---:B------:R-:W-:Y:S01]  /*6b40*/  ISETP.GT.U32.AND P4, PT, R2.reuse, R10, PT ;  /* 0x0000000a0200720c */ /* 0x040fe20003f84070 */
[----:B------:R-:W-:Y:S02]  /*6b50*/  IMAD R3, R2, R3, R25 ;  /* 0x0000000302037224 */ /* 0x000fe400078e0219 */
[--C-:B------:R-:W-:Y:S02]  /*6b60*/  @!P1 IMAD.IADD R8, R8, 0x1, -R2.reuse ;  /* 0x0000000108089824 */ /* 0x100fe400078e0a02 */
[--C-:B------:R-:W-:Y:S01]  /*6b70*/  @!P6 IMAD.IADD R9, R9, 0x1, -R2.reuse ;  /* 0x000000010909e824 */ /* 0x100fe200078e0a02 */
[----:B------:R-:W-:Y:S01]  /*6b80*/  ISETP.GT.U32.AND P1, PT, R2, R3, PT ;  /* 0x000000030200720c */ /* 0x000fe20003f24070 */
[----:B------:R-:W-:Y:S01]  /*6b90*/  @!P2 IMAD.MOV R27, RZ, RZ, -R27 ;  /* 0x000000ffff1ba224 */ /* 0x000fe200078e0a1b */
[----:B------:R-:W-:Y:S01]  /*6ba0*/  ISETP.GE.AND P6, PT, R24, RZ, PT ;  /* 0x000000ff1800720c */ /* 0x000fe20003fc6270 */
[----:B------:R-:W-:Y:S01]  /*6bb0*/  @!P5 IMAD.IADD R12, R12, 0x1, -R2 ;  /* 0x000000010c0cd824 */ /* 0x000fe200078e0a02 */
[C---:B------:R-:W-:Y:S01]  /*6bc0*/  ISETP.GT.U32.AND P2, PT, R2.reuse, R11, PT ;  /* 0x0000000b0200720c */ /* 0x040fe20003f44070 */
[----:B------:R-:W-:Y:S01]  /*6bd0*/  IMAD R4, R2, R23, R4 ;  /* 0x0000001702047224 */ /* 0x000fe200078e0204 */
[----:B------:R-:W-:Y:S01]  /*6be0*/  STL [R1+0x784], R27 ;  /* 0x0007841b01007387 */ /* 0x000fe20000100800 */
[----:B------:R-:W-:Y:S01]  /*6bf0*/  @!P4 IMAD.IADD R10, R10, 0x1, -R2 ;  /* 0x000000010a0ac824 */ /* 0x000fe200078e0a02 */
[----:B------:R-:W-:Y:S01]  /*6c00*/  IABS R23, R16 ;  /* 0x0000001000177213 */ /* 0x000fe20000000000 */
[----:B------:R-:W-:Y:S01]  /*6c10*/  @!P0 IMAD.MOV R12, RZ, RZ, -R12 ;  /* 0x000000ffff0c8224 */ /* 0x000fe200078e0a0c */
[----:B------:R-:W-:Y:S01]  /*6c20*/  STL [R1+0x788], R28 ;  /* 0x0007881c01007387 */ /* 0x000fe20000100800 */
[----:B------:R-:W-:-:S02]  /*6c30*/  ISETP.GT.U32.AND P5, PT, R2, R7, PT ;  /* 0x000000070200720c */ /* 0x000fc40003fa4070 */
[----:B------:R-:W-:Y:S01]  /*6c40*/  @!P1 IMAD.IADD R3, R3, 0x1, -R2 ;  /* 0x0000000103039824 */ /* 0x000fe200078e0a02 */
[----:B------:R-:W-:Y:S01]  /*6c50*/  STL [R1+0x78c], R29 ;  /* 0x00078c1d01007387 */ /* 0x000fe20000100800 */
[----:B------:R-:W-:Y:S01]  /*6c60*/  @!P6 IMAD.MOV R10, RZ, RZ, -R10 ;  /* 0x000000ffff0ae224 */ /* 0x000fe200078e0a0a */
[C---:B------:R-:W-:Y:S01]  /*6c70*/  ISETP.GT.U32.AND P4, PT, R2.reuse, R4, PT ;  /* 0x000000040200720c */ /* 0x040fe20003f84070 */
[----:B------:R-:W-:Y:S01]  /*6c80*/  @!P2 IMAD.IADD R11, R11, 0x1, -R2 ;  /* 0x000000010b0ba824 */ /* 0x000fe200078e0a02 */
[C---:B------:R-:W-:Y:S01]  /*6c90*/  ISETP.GT.U32.AND P6, PT, R2.reuse, R3, PT ;  /* 0x000000030200720c */ /* 0x040fe20003fc4070 */
[----:B------:R-:W-:Y:S01]  /*6ca0*/  STL [R1+0x790], R12 ;  /* 0x0007900c01007387 */ /* 0x000fe20000100800 */
[C---:B------:R-:W-:Y:S01]  /*6cb0*/  ISETP.GT.U32.AND P2, PT, R2.reuse, R6, PT ;  /* 0x000000060200720c */ /* 0x040fe20003f44070 */
[----:B------:R-:W-:Y:S01]  /*6cc0*/  @!P3 IMAD.MOV R11, RZ, RZ, -R11 ;  /* 0x000000ffff0bb224 */ /* 0x000fe200078e0a0b */
[----:B------:R-:W-:Y:S01]  /*6cd0*/  ISETP.GT.U32.AND P0, PT, R2, R8, PT ;  /* 0x000000080200720c */ /* 0x000fe20003f04070 */
[----:B------:R-:W-:-:S03]  /*6ce0*/  IMAD.HI.U32 R0, R0, R23, RZ ;  /* 0x0000001700007227 */ /* 0x000fc600078e00ff */
[----:B------:R0:W-:Y:S01]  /*6cf0*/  STL [R1+0x794], R11 ;  /* 0x0007940b01007387 */ /* 0x0001e20000100800 */
[----:B------:R-:W-:Y:S02]  /*6d00*/  IMAD.MOV R0, RZ, RZ, -R0 ;  /* 0x000000ffff007224 */ /* 0x000fe400078e0a00 */
[--C-:B------:R-:W-:Y:S01]  /*6d10*/  @!P5 IMAD.IADD R7, R7, 0x1, -R2.reuse ;  /* 0x000000010707d824 */ /* 0x100fe200078e0a02 */
[----:B------:R1:W-:Y:S01]  /*6d20*/  STL [R1+0x798], R10 ;  /* 0x0007980a01007387 */ /* 0x0003e20000100800 */
[--C-:B------:R-:W-:Y:S01]  /*6d30*/  @!P6 IMAD.IADD R3, R3, 0x1, -R2.reuse ;  /* 0x000000010303e824 */ /* 0x100fe200078e0a02 */
[----:B------:R-:W-:Y:S01]  /*6d40*/  ISETP.GE.AND P6, PT, R16, RZ, PT ;  /* 0x000000ff1000720c */ /* 0x000fe20003fc6270 */
[----:B------:R-:W-:Y:S01]  /*6d50*/  IMAD R0, R2, R0, R23 ;  /* 0x0000000002007224 */ /* 0x000fe200078e0217 */
[----:B------:R-:W2:Y:S01]  /*6d60*/  LDL.LU R16, [R1] ;  /* 0x0000000001107983 */ /* 0x000ea20000300800 */
[--C-:B------:R-:W-:Y:S01]  /*6d70*/  @!P2 IMAD.IADD R6, R6, 0x1, -R2.reuse ;  /* 0x000000010606a824 */ /* 0x100fe200078e0a02 */
[----:B------:R-:W-:Y:S01]  /*6d80*/  ISETP.GE.AND P5, PT, R22, RZ, PT ;  /* 0x000000ff1600720c */ /* 0x000fe20003fa6270 */
[--C-:B------:R-:W-:Y:S01]  /*6d90*/  @!P4 IMAD.IADD R4, R4, 0x1, -R2.reuse ;  /* 0x000000010404c824 */ /* 0x100fe200078e0a02 */
[C---:B------:R-:W-:Y:S01]  /*6da0*/  ISETP.GT.U32.AND P2, PT, R2.reuse, R0, PT ;  /* 0x000000000200720c */ /* 0x040fe20003f44070 */
[----:B------:R-:W3:Y:S01]  /*6db0*/  LDL.LU R25, [R1+0x54] ;  /* 0x0000540001197983 */ /* 0x000ee20000300800 */
[----:B------:R-:W-:Y:S01]  /*6dc0*/  ISETP.GT.U32.AND P1, PT, R2, R7, PT ;  /* 0x000000070200720c */ /* 0x000fe20003f24070 */
[----:B------:R-:W-:Y:S01]  /*6dd0*/  @!P0 IMAD.IADD R8, R8, 0x1, -R2 ;  /* 0x0000000108088824 */ /* 0x000fe200078e0a02 */
[----:B------:R-:W-:Y:S01]  /*6de0*/  ISETP.GT.U32.AND P3, PT, R2, R6, PT ;  /* 0x000000060200720c */ /* 0x000fe20003f64070 */
[----:B0-----:R-:W3:Y:S01]  /*6df0*/  LDL.LU R11, [R1+0x58] ;  /* 0x00005800010b7983 */ /* 0x001ee20000300800 */
[----:B------:R-:W-:-:S02]  /*6e00*/  ISETP.GE.AND P4, PT, R21, RZ, PT ;  /* 0x000000ff1500720c */ /* 0x000fc40003f86270 */
[----:B------:R-:W-:Y:S01]  /*6e10*/  ISETP.GE.AND P0, PT, R20, RZ, PT ;  /* 0x000000ff1400720c */ /* 0x000fe20003f06270 */
[----:B------:R-:W4:Y:S02]  /*6e20*/  LDL.LU R24, [R1+0x6c] ;  /* 0x00006c0001187983 */ /* 0x000f240000300800 */
[----:B------:R-:W-:Y:S02]  /*6e30*/  @!P5 IMAD.MOV R9, RZ, RZ, -R9 ;  /* 0x000000ffff09d224 */ /* 0x000fe400078e0a09 */
[--C-:B------:R-:W-:Y:S01]  /*6e40*/  @!P2 IMAD.IADD R0, R0, 0x1, -R2.reuse ;  /* 0x000000010000a824 */ /* 0x100fe200078e0a02 */
[----:B------:R-:W-:Y:S01]  /*6e50*/  ISETP.GT.U32.AND P2, PT, R2, R4, PT ;  /* 0x000000040200720c */ /* 0x000fe20003f44070 */
[----:B------:R-:W4:Y:S01]  /*6e60*/  LDL.LU R23, [R1+0x70] ;  /* 0x0000700001177983 */ /* 0x000f220000300800 */
[--C-:B------:R-:W-:Y:S01]  /*6e70*/  @!P1 IMAD.IADD R7, R7, 0x1, -R2.reuse ;  /* 0x0000000107079824 */ /* 0x100fe200078e0a02 */
[----:B------:R-:W-:Y:S01]  /*6e80*/  ISETP.GE.AND P1, PT, R19, RZ, PT ;  /* 0x000000ff1300720c */ /* 0x000fe20003f26270 */
[----:B------:R-:W-:Y:S01]  /*6e90*/  @!P3 IMAD.IADD R6, R6, 0x1, -R2 ;  /* 0x000000010606b824 */ /* 0x000fe200078e0a02 */
[----:B------:R-:W-:Y:S01]  /*6ea0*/  ISETP.GT.U32.AND P5, PT, R2, R0, PT ;  /* 0x000000000200720c */ /* 0x000fe20003fa4070 */
[----:B------:R-:W5:Y:S01]  /*6eb0*/  LDL.LU R22, [R1+0x74] ;  /* 0x0000740001167983 */ /* 0x000f620000300800 */
[----:B------:R-:W-:-:S03]  /*6ec0*/  ISETP.GE.AND P3, PT, R18, RZ, PT ;  /* 0x000000ff1200720c */ /* 0x000fc60003f66270 */
[----:B------:R-:W5:Y:S03]  /*6ed0*/  LDL.LU R21, [R1+0x78] ;  /* 0x0000780001157983 */ /* 0x000f660000300800 */
[----:B------:R-:W-:Y:S01]  /*6ee0*/  @!P2 IMAD.IADD R4, R4, 0x1, -R2 ;  /* 0x000000010404a824 */ /* 0x000fe200078e0a02 */
[----:B------:R-:W5:Y:S01]  /*6ef0*/  LDL.LU R20, [R1+0x7c] ;  /* 0x00007c0001147983 */ /* 0x000f620000300800 */
[----:B------:R-:W-:-:S03]  /*6f00*/  ISETP.GE.AND P2, PT, R17, RZ, PT ;  /* 0x000000ff1100720c */ /* 0x000fc60003f46270 */
[----:B------:R-:W-:Y:S01]  /*6f10*/  @!P5 IMAD.IADD R0, R0, 0x1, -R2 ;  /* 0x000000010000d824 */ /* 0x000fe200078e0a02 */
[----:B------:R-:W-:Y:S01]  /*6f20*/  ISETP.NE.AND P5, PT, R5, RZ, PT ;  /* 0x000000ff0500720c */ /* 0x000fe20003fa5270 */
[----:B-1----:R-:W5:Y:S01]  /*6f30*/  LDL.LU R10, [R1+0x88] ;  /* 0x00008800010a7983 */ /* 0x002f620000300800 */
[----:B------:R-:W-:-:S03]  /*6f40*/  LOP3.LUT R5, RZ, R5, RZ, 0x33, !PT ;  /* 0x00000005ff057212 */ /* 0x000fc600078e33ff */
[----:B------:R-:W5:Y:S01]  /*6f50*/  LDL.LU R12, [R1+0x8c] ;  /* 0x00008c00010c7983 */ /* 0x000f620000300800 */
[----:B------:R-:W-:-:S03]  /*6f60*/  SEL R19, R5, R13, !P5 ;  /* 0x0000000d05137207 */ /* 0x000fc60006800000 */
[----:B------:R-:W5:Y:S04]  /*6f70*/  LDL.LU R29, [R1+0x94] ;  /* 0x00009400011d7983 */ /* 0x000f680000300800 */
[----:B------:R-:W5:Y:S04]  /*6f80*/  LDL.LU R28, [R1+0xb4] ;  /* 0x0000b400011c7983 */ /* 0x000f680000300800 */
[----:B------:R-:W5:Y:S04]  /*6f90*/  LDL.LU R18, [R1+0xb8] ;  /* 0x0000b80001127983 */ /* 0x000f680000300800 */
[----:B------:R-:W5:Y:S04]  /*6fa0*/  LDL.LU R2, [R1+0x84] ;  /* 0x0000840001027983 */ /* 0x000f680000300800 */
[----:B------:R-:W5:Y:S04]  /*6fb0*/  LDL.LU R13, [R1+0x1bc] ;  /* 0x0001bc00010d7983 */ /* 0x000f680000300800 */
[----:B------:R-:W5:Y:S04]  /*6fc0*/  LDL.LU R17, [R1+0xbc] ;  /* 0x0000bc0001117983 */ /* 0x000f680000300800 */
[----:B------:R2:W-:Y:S01]  /*6fd0*/  STL [R1+0x24], R19 ;  /* 0x0000241301007387 */ /* 0x0005e20000100800 */
[----:B------:R-:W-:-:S02]  /*6fe0*/  SEL R26, R5, R14, !P5 ;  /* 0x0000000e051a7207 */ /* 0x000fc40006800000 */
[C---:B--2---:R-:W-:Y:S02]  /*6ff0*/  SEL R19, R5.reuse, R16, !P5 ;  /* 0x0000001005137207 */ /* 0x044fe40006800000 */
[----:B------:R-:W2:Y:S04]  /*7000*/  LDL.LU R16, [R1+0xc8] ;  /* 0x0000c80001107983 */ /* 0x000ea80000300800 */
[----:B------:R0:W-:Y:S04]  /*7010*/  STL [R1+0x2c], R19 ;  /* 0x00002c1301007387 */ /* 0x0001e80000100800 */
[----:B------:R-:W2:Y:S01]  /*7020*/  LDL.LU R14, [R1+0x19c] ;  /* 0x00019c00010e7983 */ /* 0x000ea20000300800 */
[----:B---3--:R-:W-:-:S02]  /*7030*/  SEL R25, R5, R25, !P5 ;  /* 0x0000001905197207 */ /* 0x008fc40006800000 */
[C---:B------:R-:W-:Y:S01]  /*7040*/  SEL R11, R5.reuse, R11, !P5 ;  /* 0x0000000b050b7207 */ /* 0x040fe20006800000 */
[----:B0-----:R-:W3:Y:S04]  /*7050*/  LDL.LU R19, [R1+0xcc] ;  /* 0x0000cc0001137983 */ /* 0x001ee80000300800 */
[----:B------:R0:W-:Y:S01]  /*7060*/  STL [R1+0x28], R26 ;  /* 0x0000281a01007387 */ /* 0x0001e20000100800 */
[----:B----4-:R-:W-:-:S03]  /*7070*/  SEL R24, R5, R24, !P5 ;  /* 0x0000001805187207 */ /* 0x010fc60006800000 */
[----:B------:R-:W4:Y:S01]  /*7080*/  LDL.LU R27, [R1+0xd0] ;  /* 0x0000d000011b7983 */ /* 0x000f220000300800 */
[----:B------:R-:W-:-:S03]  /*7090*/  SEL R23, R5, R23, !P5 ;  /* 0x0000001705177207 */ /* 0x000fc60006800000 */
[----:B0-----:R-:W3:Y:S04]  /*70a0*/  LDL.LU R26, [R1+0xd4] ;  /* 0x0000d400011a7983 */ /* 0x001ee80000300800 */
[----:B------:R0:W-:Y:S01]  /*70b0*/  STL [R1+0x30], R25 ;  /* 0x0000301901007387 */ /* 0x0001e20000100800 */
[C---:B-----5:R-:W-:Y:S02]  /*70c0*/  SEL R21, R5.reuse, R21, !P5 ;  /* 0x0000001505157207 */ /* 0x060fe40006800000 */
[C---:B------:R-:W-:Y:S01]  /*70d0*/  SEL R20, R5.reuse, R20, !P5 ;  /* 0x0000001405147207 */ /* 0x040fe20006800000 */
[----:B0-----:R-:W5:Y:S04]  /*70e0*/  LDL.LU R25, [R1+0xd8] ;  /* 0x0000d80001197983 */ /* 0x001f680000300800 */
[----:B------:R0:W-:Y:S04]  /*70f0*/  STL [R1+0x38], R11 ;  /* 0x0000380b01007387 */ /* 0x0001e80000100800 */
[----:B------:R-:W-:Y:S01]  /*7100*/  STL [R1+0x50], R24 ;  /* 0x0000501801007387 */ /* 0x000fe20000100800 */
[----:B0-----:R-:W-:-:S03]  /*7110*/  SEL R11, R5, R22, !P5 ;  /* 0x00000016050b7207 */ /* 0x001fc60006800000 */
[----:B------:R-:W-:Y:S04]  /*7120*/  STL [R1+0x54], R23 ;  /* 0x0000541701007387 */ /* 0x000fe80000100800 */
[----:B------:R0:W-:Y:S04]  /*7130*/  STL [R1+0x58], R11 ;  /* 0x0000580b01007387 */ /* 0x0001e80000100800 */
[----:B0-----:R-:W3:Y:S04]  /*7140*/  LDL.LU R11, [R1+0xdc] ;  /* 0x0000dc00010b7983 */ /* 0x001ee80000300800 */
[----:B------:R0:W-:Y:S04]  /*7150*/  STL [R1+0x6c], R21 ;  /* 0x00006c1501007387 */ /* 0x0001e80000100800 */
[----:B------:R-:W3:Y:S04]  /*7160*/  LDL.LU R24, [R1+0xe4] ;  /* 0x0000e40001187983 */ /* 0x000ee80000300800 */
[----:B------:R1:W-:Y:S04]  /*7170*/  STL [R1+0x70], R20 ;  /* 0x0000701401007387 */ /* 0x0003e80000100800 */
[----:B------:R-:W5:Y:S04]  /*7180*/  LDL.LU R23, [R1+0xe8] ;  /* 0x0000e80001177983 */ /* 0x000f680000300800 */
[----:B------:R-:W5:Y:S04]  /*7190*/  LDL.LU R22, [R1+0xf0] ;  /* 0x0000f00001167983 */ /* 0x000f680000300800 */
[----:B0-----:R-:W5:Y:S01]  /*71a0*/  LDL.LU R21, [R1+0xf4] ;  /* 0x0000f40001157983 */ /* 0x001f620000300800 */
[----:B------:R-:W-:-:S03]  /*71b0*/  SEL R13, R5, R13, !P5 ;  /* 0x0000000d050d7207 */ /* 0x000fc60006800000 */
[----:B-1----:R-:W5:Y:S01]  /*71c0*/  LDL.LU R20, [R1+0xf8] ;  /* 0x0000f80001147983 */ /* 0x002f620000300800 */
[----:B--2---:R-:W-:-:S05]  /*71d0*/  SEL R14, R5, R14, !P5 ;  /* 0x0000000e050e7207 */ /* 0x004fca0006800000 */
[----:B------:R0:W-:Y:S04]  /*71e0*/  STL [R1+0x74], R14 ;  /* 0x0000740e01007387 */ /* 0x0001e80000100800 */
[----:B------:R1:W-:Y:S01]  /*71f0*/  STL [R1+0x7c], R13 ;  /* 0x00007c0d01007387 */ /* 0x0003e20000100800 */
[C---:B0-----:R-:W-:Y:S02]  /*7200*/  SEL R14, R5.reuse, R15, !P5 ;  /* 0x0000000f050e7207 */ /* 0x041fe40006800000 */
[C---:B-1----:R-:W-:Y:S02]  /*7210*/  SEL R13, R5.reuse, R2, !P5 ;  /* 0x00000002050d7207 */ /* 0x042fe40006800000 */
[C---:B------:R-:W-:Y:S02]  /*7220*/  SEL R2, R5.reuse, R10, !P5 ;  /* 0x0000000a05027207 */ /* 0x040fe40006800000 */
[C---:B------:R-:W-:Y:S01]  /*7230*/  SEL R10, R5.reuse, R12, !P5 ;  /* 0x0000000c050a7207 */ /* 0x040fe20006800000 */
[----:B------:R-:W-:Y:S01]  /*7240*/  STL [R1+0x78], R14 ;  /* 0x0000780e01007387 */ /* 0x000fe20000100800 */
[----:B------:R-:W-:-:S03]  /*7250*/  SEL R12, R5, R29, !P5 ;  /* 0x0000001d050c7207 */ /* 0x000fc60006800000 */
[----:B------:R-:W-:Y:S04]  /*7260*/  STL [R1+0x84], R13 ;  /* 0x0000840d01007387 */ /* 0x000fe80000100800 */
[----:B------:R0:W-:Y:S04]  /*7270*/  STL [R1+0x88], R2 ;  /* 0x0000880201007387 */ /* 0x0001e80000100800 */
[----:B------:R1:W-:Y:S04]  /*7280*/  STL [R1+0x8c], R10 ;  /* 0x00008c0a01007387 */ /* 0x0003e80000100800 */
[----:B------:R-:W-:Y:S01]  /*7290*/  STL [R1+0x94], R12 ;  /* 0x0000940c01007387 */ /* 0x000fe20000100800 */
[----:B0-----:R-:W-:-:S02]  /*72a0*/  SEL R2, R5, R28, !P5 ;  /* 0x0000001c05027207 */ /* 0x001fc40006800000 */
[C---:B-1----:R-:W-:Y:S02]  /*72b0*/  SEL R10, R5.reuse, R18, !P5 ;  /* 0x00000012050a7207 */ /* 0x042fe40006800000 */
[----:B------:R-:W2:Y:S04]  /*72c0*/  LDL.LU R18, [R1+0xfc] ;  /* 0x0000fc0001127983 */ /* 0x000ea80000300800 */
[----:B------:R0:W-:Y:S04]  /*72d0*/  STL [R1+0xb4], R2 ;  /* 0x0000b40201007387 */ /* 0x0001e80000100800 */
[----:B------:R1:W-:Y:S01]  /*72e0*/  STL [R1+0xb8], R10 ;  /* 0x0000b80a01007387 */ /* 0x0003e20000100800 */
[----:B0-----:R-:W-:-:S03]  /*72f0*/  SEL R2, R5, R17, !P5 ;  /* 0x0000001105027207 */ /* 0x001fc60006800000 */
[----:B------:R-:W2:Y:S01]  /*7300*/  LDL.LU R17, [R1+0x130] ;  /* 0x0001300001117983 */ /* 0x000ea20000300800 */
[----:B-1----:R-:W-:-:S03]  /*7310*/  SEL R10, R5, R16, !P5 ;  /* 0x00000010050a7207 */ /* 0x002fc60006800000 */
[----:B------:R3:W-:Y:S04]  /*7320*/  STL [R1+0xbc], R2 ;  /* 0x0000bc0201007387 */ /* 0x0007e80000100800 */
[----:B------:R-:W2:Y:S01]  /*7330*/  LDL.LU R16, [R1+0x134] ;  /* 0x0001340001107983 */ /* 0x000ea20000300800 */
[C---:B----4-:R-:W-:Y:S02]  /*7340*/  SEL R12, R5.reuse, R27, !P5 ;  /* 0x0000001b050c7207 */ /* 0x050fe40006800000 */
[C---:B---3--:R-:W-:Y:S01]  /*7350*/  SEL R2, R5.reuse, R19, !P5 ;  /* 0x0000001305027207 */ /* 0x048fe20006800000 */
[----:B------:R0:W-:Y:S04]  /*7360*/  STL [R1+0xc8], R10 ;  /* 0x0000c80a01007387 */ /* 0x0001e80000100800 */
[----:B------:R-:W3:Y:S04]  /*7370*/  LDL.LU R19, [R1+0x138] ;  /* 0x0001380001137983 */ /* 0x000ee80000300800 */
[----:B------:R5:W-:Y:S01]  /*7380*/  STL [R1+0xcc], R2 ;  /* 0x0000cc0201007387 */ /* 0x000be20000100800 */
[----:B0-----:R-:W-:-:S03]  /*7390*/  SEL R10, R5, R26, !P5 ;  /* 0x0000001a050a7207 */ /* 0x001fc60006800000 */
[----:B------:R0:W-:Y:S01]  /*73a0*/  STL [R1+0xd0], R12 ;  /* 0x0000d00c01007387 */ /* 0x0001e20000100800 */
[C---:B------:R-:W-:Y:S02]  /*73b0*/  SEL R11, R5.reuse, R11, !P5 ;  /* 0x0000000b050b7207 */ /* 0x040fe40006800000 */
[C---:B-----5:R-:W-:Y:S01]  /*73c0*/  SEL R2, R5.reuse, R25, !P5 ;  /* 0x0000001905027207 */ /* 0x060fe20006800000 */
[----:B0-----:R-:W4:Y:S04]  /*73d0*/  LDL.LU R12, [R1+0x13c] ;  /* 0x00013c00010c7983 */ /* 0x001f280000300800 */
[----:B------:R0:W-:Y:S04]  /*73e0*/  STL [R1+0xd4], R10 ;  /* 0x0000d40a01007387 */ /* 0x0001e80000100800 */
[----:B------:R-:W5:Y:S04]  /*73f0*/  LDL.LU R29, [R1+0x140] ;  /* 0x00014000011d7983 */ /* 0x000f680000300800 */
[----:B------:R1:W-:Y:S04]  /*7400*/  STL [R1+0xd8], R2 ;  /* 0x0000d80201007387 */ /* 0x0003e80000100800 */
[----:B------:R-:W5:Y:S01]  /*7410*/  LDL.LU R28, [R1+0x144] ;  /* 0x00014400011c7983 */ /* 0x000f620000300800 */
[----:B0-----:R-:W-:-:S03]  /*7420*/  SEL R10, R5, R24, !P5 ;  /* 0x00000018050a7207 */ /* 0x001fc60006800000 */
[----:B------:R-:W5:Y:S01]  /*7430*/  LDL.LU R27, [R1+0x148] ;  /* 0x00014800011b7983 */ /* 0x000f620000300800 */
[----:B-1----:R-:W-:-:S03]  /*7440*/  SEL R2, R5, R23, !P5 ;  /* 0x0000001705027207 */ /* 0x002fc60006800000 */
[----:B------:R-:W5:Y:S04]  /*7450*/  LDL.LU R26, [R1+0x14c] ;  /* 0x00014c00011a7983 */ /* 0x000f680000300800 */
[----:B------:R-:W5:Y:S04]  /*7460*/  LDL.LU R25, [R1+0x154] ;  /* 0x0001540001197983 */ /* 0x000f680000300800 */
[----:B------:R0:W-:Y:S04]  /*7470*/  STL [R1+0xdc], R11 ;  /* 0x0000dc0b01007387 */ /* 0x0001e80000100800 */
[----:B------:R1:W-:Y:S01]  /*7480*/  STL [R1+0xe4], R10 ;  /* 0x0000e40a01007387 */ /* 0x0003e20000100800 */
[----:B0-----:R-:W-:-:S03]  /*7490*/  SEL R11, R5, R22, !P5 ;  /* 0x00000016050b7207 */ /* 0x001fc60006800000 */
[----:B------:R0:W-:Y:S01]  /*74a0*/  STL [R1+0xe8], R2 ;  /* 0x0000e80201007387 */ /* 0x0001e20000100800 */
[----:B-1----:R-:W-:-:S03]  /*74b0*/  SEL R10, R5, R21, !P5 ;  /* 0x00000015050a7207 */ /* 0x002fc60006800000 */
[----:B------:R-:W-:Y:S04]  /*74c0*/  STL [R1+0xf0], R11 ;  /* 0x0000f00b01007387 */ /* 0x000fe80000100800 */
[----:B------:R-:W5:Y:S01]  /*74d0*/  LDL.LU R15, [R1+0x158] ;  /* 0x00015800010f7983 */ /* 0x000f620000300800 */
[----:B0-----:R-:W-:-:S03]  /*74e0*/  SEL R2, R5, R20, !P5 ;  /* 0x0000001405027207 */ /* 0x001fc60006800000 */
[----:B------:R-:W-:Y:S04]  /*74f0*/  STL [R1+0xf4], R10 ;  /* 0x0000f40a01007387 */ /* 0x000fe80000100800 */
[----:B------:R-:W5:Y:S04]  /*7500*/  LDL.LU R14, [R1+0x15c] ;  /* 0x00015c00010e7983 */ /* 0x000f680000300800 */
[----:B------:R0:W-:Y:S04]  /*7510*/  STL [R1+0xf8], R2 ;  /* 0x0000f80201007387 */ /* 0x0001e80000100800 */
[----:B------:R-:W5:Y:S04]  /*7520*/  LDL.LU R13, [R1+0x164] ;  /* 0x00016400010d7983 */ /* 0x000f680000300800 */
[----:B0-----:R-:W5:Y:S04]  /*7530*/  LDL.LU R2, [R1+0x168] ;  /* 0x0001680001027983 */ /* 0x001f680000300800 */
[----:B------:R-:W5:Y:S04]  /*7540*/  LDL.LU R10, [R1+0x170] ;  /* 0x00017000010a7983 */ /* 0x000f680000300800 */
[----:B------:R-:W5:Y:S04]  /*7550*/  LDL.LU R11, [R1+0x178] ;  /* 0x00017800010b7983 */ /* 0x000f680000300800 */
[----:B------:R-:W5:Y:S04]  /*7560*/  LDL.LU R24, [R1+0x194] ;  /* 0x0001940001187983 */ /* 0x000f680000300800 */
[----:B------:R-:W5:Y:S04]  /*7570*/  LDL.LU R23, [R1+0x198] ;  /* 0x0001980001177983 */ /* 0x000f680000300800 */
[----:B------:R-:W5:Y:S01]  /*7580*/  LDL.LU R22, [R1+0x1b0] ;  /* 0x0001b00001167983 */ /* 0x000f620000300800 */
[----:B--2---:R-:W-:-:S03]  /*7590*/  SEL R20, R5, R18, !P5 ;  /* 0x0000001205147207 */ /* 0x004fc60006800000 */
[----:B------:R-:W2:Y:S04]  /*75a0*/  LDL.LU R18, [R1+0x1b8] ;  /* 0x0001b80001127983 */ /* 0x000ea80000300800 */
[----:B------:R0:W-:Y:S01]  /*75b0*/  STL [R1+0xfc], R20 ;  /* 0x0000fc1401007387 */ /* 0x0001e20000100800 */
[----:B------:R-:W-:-:S03]  /*75c0*/  SEL R21, R5, R17, !P5 ;  /* 0x0000001105157207 */ /* 0x000fc60006800000 */
[----:B------:R-:W2:Y:S04]  /*75d0*/  LDL.LU R17, [R1+0x1b4] ;  /* 0x0001b40001117983 */ /* 0x000ea80000300800 */
[----:B------:R1:W-:Y:S01]  /*75e0*/  STL [R1+0x130], R21 ;  /* 0x0001301501007387 */ /* 0x0003e20000100800 */
[----:B0-----:R-:W-:-:S03]  /*75f0*/  SEL R20, R5, R16, !P5 ;  /* 0x0000001005147207 */ /* 0x001fc60006800000 */
[----:B------:R-:W2:Y:S04]  /*7600*/  LDL.LU R16, [R1+0x1c0] ;  /* 0x0001c00001107983 */ /* 0x000ea80000300800 */
[----:B------:R0:W-:Y:S04]  /*7610*/  STL [R1+0x134], R20 ;  /* 0x0001341401007387 */ /* 0x0001e80000100800 */
[----:B-1----:R-:W2:Y:S01]  /*7620*/  LDL.LU R21, [R1+0x1ac] ;  /* 0x0001ac0001157983 */ /* 0x002ea20000300800 */
[----:B---3--:R-:W-:-:S03]  /*7630*/  SEL R19, R5, R19, !P5 ;  /* 0x0000001305137207 */ /* 0x008fc60006800000 */
[----:B0-----:R-:W3:Y:S04]  /*7640*/  LDL.LU R20, [R1+0x1a8] ;  /* 0x0001a80001147983 */ /* 0x001ee80000300800 */
[----:B------:R0:W-:Y:S01]  /*7650*/  STL [R1+0x138], R19 ;  /* 0x0001381301007387 */ /* 0x0001e20000100800 */
[----:B----4-:R-:W-:-:S03]  /*7660*/  SEL R12, R5, R12, !P5 ;  /* 0x0000000c050c7207 */ /* 0x010fc60006800000 */
[----:B0-----:R-:W4:Y:S04]  /*7670*/  LDL.LU R19, [R1+0x16c] ;  /* 0x00016c0001137983 */ /* 0x001f280000300800 */
[----:B------:R0:W-:Y:S01]  /*7680*/  STL [R1+0x13c], R12 ;  /* 0x00013c0c01007387 */ /* 0x0001e20000100800 */
[C---:B-----5:R-:W-:Y:S02]  /*7690*/  SEL R29, R5.reuse, R29, !P5 ;  /* 0x0000001d051d7207 */ /* 0x060fe40006800000 */
[----:B------:R-:W-:-:S03]  /*76a0*/  SEL R28, R5, R28, !P5 ;  /* 0x0000001c051c7207 */ /* 0x000fc60006800000 */
[----:B------:R-:W-:Y:S01]  /*76b0*/  STL [R1+0x140], R29 ;  /* 0x0001401d01007387 */ /* 0x000fe20000100800 */
[----:B0-----:R-:W-:-:S03]  /*76c0*/  SEL R12, R5, R27, !P5 ;  /* 0x0000001b050c7207 */ /* 0x001fc60006800000 */
[----:B------:R-:W-:Y:S01]  /*76d0*/  STL [R1+0x144], R28 ;  /* 0x0001441c01007387 */ /* 0x000fe20000100800 */
[----:B------:R-:W-:-:S03]  /*76e0*/  SEL R26, R5, R26, !P5 ;  /* 0x0000001a051a7207 */ /* 0x000fc60006800000 */
[----:B------:R0:W-:Y:S01]  /*76f0*/  STL [R1+0x148], R12 ;  /* 0x0001480c01007387 */ /* 0x0001e20000100800 */
[----:B------:R-:W-:-:S03]  /*7700*/  SEL R25, R5, R25, !P5 ;  /* 0x0000001905197207 */ /* 0x000fc60006800000 */
[----:B0-----:R-:W5:Y:S04]  /*7710*/  LDL.LU R12, [R1+0x1a0] ;  /* 0x0001a000010c7983 */ /* 0x001f680000300800 */
[----:B------:R0:W-:Y:S04]  /*7720*/  STL [R1+0x14c], R26 ;  /* 0x00014c1a01007387 */ /* 0x0001e80000100800 */
[----:B------:R-:W5:Y:S04]  /*7730*/  LDL.LU R29, [R1+0x1a4] ;  /* 0x0001a400011d7983 */ /* 0x000f680000300800 */
[----:B------:R1:W-:Y:S01]  /*7740*/  STL [R1+0x154], R25 ;  /* 0x0001541901007387 */ /* 0x0003e20000100800 */
[----:B------:R-:W-:-:S03]  /*7750*/  SEL R15, R5, R15, !P5 ;  /* 0x0000000f050f7207 */ /* 0x000fc60006800000 */
[----:B------:R-:W5:Y:S04]  /*7760*/  LDL.LU R28, [R1+0x160] ;  /* 0x00016000011c7983 */ /* 0x000f680000300800 */
[----:B------:R-:W5:Y:S04]  /*7770*/  LDL.LU R27, [R1+0x190] ;  /* 0x00019000011b7983 */ /* 0x000f680000300800 */
[----:B0-----:R-:W5:Y:S04]  /*7780*/  LDL.LU R26, [R1+0x17c] ;  /* 0x00017c00011a7983 */ /* 0x001f680000300800 */
[----:B-1----:R-:W5:Y:S04]  /*7790*/  LDL.LU R25, [R1+0x18c] ;  /* 0x00018c0001197983 */ /* 0x002f680000300800 */
[----:B------:R0:W-:Y:S02]  /*77a0*/  STL [R1+0x158], R15 ;  /* 0x0001580f01007387 */ /* 0x0001e40000100800 */
[----:B0-----:R-:W-:-:S02]  /*77b0*/  SEL R15, R5, R14, !P5 ;  /* 0x0000000e050f7207 */ /* 0x001fc40006800000 */
[C---:B------:R-:W-:Y:S02]  /*77c0*/  SEL R14, R5.reuse, R13, !P5 ;  /* 0x0000000d050e7207 */ /* 0x040fe40006800000 */
[C---:B------:R-:W-:Y:S02]  /*77d0*/  SEL R13, R5.reuse, R2, !P5 ;  /* 0x00000002050d7207 */ /* 0x040fe40006800000 */
[C---:B------:R-:W-:Y:S01]  /*77e0*/  SEL R2, R5.reuse, R10, !P5 ;  /* 0x0000000a05027207 */ /* 0x040fe20006800000 */
[----:B------:R-:W-:Y:S01]  /*77f0*/  STL [R1+0x15c], R15 ;  /* 0x00015c0f01007387 */ /* 0x000fe20000100800 */
[C---:B------:R-:W-:Y:S02]  /*7800*/  SEL R10, R5.reuse, R11, !P5 ;  /* 0x0000000b050a7207 */ /* 0x040fe40006800000 */
[C---:B------:R-:W-:Y:S01]  /*7810*/  SEL R11, R5.reuse, R24, !P5 ;  /* 0x00000018050b7207 */ /* 0x040fe20006800000 */
[----:B------:R-:W-:Y:S04]  /*7820*/  STL [R1+0x164], R14 ;  /* 0x0001640e01007387 */ /* 0x000fe80000100800 */
[----:B------:R-:W-:Y:S04]  /*7830*/  STL [R1+0x168], R13 ;  /* 0x0001680d01007387 */ /* 0x000fe80000100800 */
[----:B------:R0:W-:Y:S04]  /*7840*/  STL [R1+0x170], R2 ;  /* 0x0001700201007387 */ /* 0x0001e80000100800 */
[----:B------:R1:W-:Y:S01]  /*7850*/  STL [R1+0x178], R10 ;  /* 0x0001780a01007387 */ /* 0x0003e20000100800 */
[----:B0-----:R-:W-:-:S03]  /*7860*/  SEL R2, R5, R23, !P5 ;  /* 0x0000001705027207 */ /* 0x001fc60006800000 */
[----:B------:R-:W-:Y:S01]  /*7870*/  STL [R1+0x19c], R11 ;  /* 0x00019c0b01007387 */ /* 0x000fe20000100800 */
[----:B-1----:R-:W-:-:S03]  /*7880*/  SEL R10, R5, R22, !P5 ;  /* 0x00000016050a7207 */ /* 0x002fc60006800000 */
[----:B------:R-:W5:Y:S04]  /*7890*/  LDL.LU R13, [R1+0x180] ;  /* 0x00018000010d7983 */ /* 0x000f680000300800 */
[----:B------:R2:W-:Y:S04]  /*78a0*/  STL [R1+0x198], R2 ;  /* 0x0001980201007387 */ /* 0x0005e80000100800 */
[----:B------:R0:W-:Y:S01]  /*78b0*/  STL [R1+0x194], R10 ;  /* 0x0001940a01007387 */ /* 0x0001e20000100800 */
[----:B--2---:R-:W-:-:S03]  /*78c0*/  SEL R2, R5, R18, !P5 ;  /* 0x0000001205027207 */ /* 0x004fc60006800000 */
[----:B------:R-:W2:Y:S04]  /*78d0*/  LDL.LU R18, [R1+0x188] ;  /* 0x0001880001127983 */ /* 0x000ea80000300800 */
[----:B------:R1:W-:Y:S01]  /*78e0*/  STL [R1+0x1b8], R2 ;  /* 0x0001b80201007387 */ /* 0x0003e20000100800 */
[----:B0-----:R-:W-:-:S03]  /*78f0*/  SEL R10, R5, R17, !P5 ;  /* 0x00000011050a7207 */ /* 0x001fc60006800000 */
[----:B------:R-:W2:Y:S04]  /*7900*/  LDL.LU R17, [R1+0x184] ;  /* 0x0001840001117983 */ /* 0x000ea80000300800 */
[----:B------:R3:W-:Y:S01]  /*7910*/  STL [R1+0x1bc], R10 ;  /* 0x0001bc0a01007387 */ /* 0x0007e20000100800 */
[----:B-1----:R-:W-:-:S03]  /*7920*/  SEL R2, R5, R16, !P5 ;  /* 0x0000001005027207 */ /* 0x002fc60006800000 */
[----:B------:R-:W2:Y:S01]  /*7930*/  LDL.LU R16, [R1+0x174] ;  /* 0x0001740001107983 */ /* 0x000ea20000300800 */
[----:B------:R-:W-:-:S03]  /*7940*/  SEL R11, R5, R21, !P5 ;  /* 0x00000015050b7207 */ /* 0x000fc60006800000 */
[----:B------:R4:W-:Y:S01]  /*7950*/  STL [R1+0x1c0], R2 ;  /* 0x0001c00201007387 */ /* 0x0009e20000100800 */
[----:B---3--:R-:W-:-:S03]  /*7960*/  SEL R10, R5, R20, !P5 ;  /* 0x00000014050a7207 */ /* 0x008fc60006800000 */
[----:B------:R-:W-:Y:S04]  /*7970*/  STL [R1+0x1c8], R11 ;  /* 0x0001c80b01007387 */ /* 0x000fe80000100800 */
[----:B------:R-:W3:Y:S04]  /*7980*/  LDL.LU R24, [R1+0x150] ;  /* 0x0001500001187983 */ /* 0x000ee80000300800 */
[----:B------:R5:W-:Y:S04]  /*7990*/  STL [R1+0x1cc], R10 ;  /* 0x0001cc0a01007387 */ /* 0x000be80000100800 */
[----:B------:R-:W3:Y:S01]  /*79a0*/  LDL.LU R23, [R1+0x12c] ;  /* 0x00012c0001177983 */ /* 0x000ee20000300800 */
[----:B----4-:R-:W-:-:S05]  /*79b0*/  SEL R2, R5, R19, !P5 ;  /* 0x0000001305027207 */ /* 0x010fca0006800000 */
[----:B------:R0:W-:Y:S04]  /*79c0*/  STL [R1+0x1c4], R2 ;  /* 0x0001c40201007387 */ /* 0x0001e80000100800 */
[----:B------:R-:W4:Y:S04]  /*79d0*/  LDL.LU R22, [R1+0x128] ;  /* 0x0001280001167983 */ /* 0x000f280000300800 */
[----:B------:R-:W4:Y:S04]  /*79e0*/  LDL.LU R21, [R1+0x124] ;  /* 0x0001240001157983 */ /* 0x000f280000300800 */
[----:B------:R-:W4:Y:S04]  /*79f0*/  LDL.LU R20, [R1+0x120] ;  /* 0x0001200001147983 */ /* 0x000f280000300800 */
[----:B------:R-:W4:Y:S01]  /*7a00*/  LDL.LU R19, [R1+0x11c] ;  /* 0x00011c0001137983 */ /* 0x000f220000300800 */
[----:B-----5:R-:W-:-:S05]  /*7a10*/  SEL R10, R5, R12, !P5 ;  /* 0x0000000c050a7207 */ /* 0x020fca0006800000 */
[----:B------:R1:W-:Y:S01]  /*7a20*/  STL [R1+0x1d4], R10 ;  /* 0x0001d40a01007387 */ /* 0x0003e20000100800 */
[----:B------:R-:W-:-:S05]  /*7a30*/  SEL R11, R5, R29, !P5 ;  /* 0x0000001d050b7207 */ /* 0x000fca0006800000 */
[----:B------:R5:W-:Y:S01]  /*7a40*/  STL [R1+0x1d0], R11 ;  /* 0x0001d00b01007387 */ /* 0x000be20000100800 */
[C---:B0-----:R-:W-:Y:S02]  /*7a50*/  SEL R2, R5.reuse, R28, !P5 ;  /* 0x0000001c05027207 */ /* 0x041fe40006800000 */
[----:B-1----:R-:W-:-:S03]  /*7a60*/  SEL R10, R5, R27, !P5 ;  /* 0x0000001b050a7207 */ /* 0x002fc60006800000 */
[----:B------:R0:W-:Y:S01]  /*7a70*/  STL [R1+0x1b4], R2 ;  /* 0x0001b40201007387 */ /* 0x0001e20000100800 */
[----:B-----5:R-:W-:-:S03]  /*7a80*/  SEL R11, R5, R26, !P5 ;  /* 0x0000001a050b7207 */ /* 0x020fc60006800000 */
[----:B------:R1:W-:Y:S01]  /*7a90*/  STL [R1+0x1b0], R10 ;  /* 0x0001b00a01007387 */ /* 0x0003e20000100800 */
[----:B0-----:R-:W-:-:S03]  /*7aa0*/  SEL R2, R5, R25, !P5 ;  /* 0x0000001905027207 */ /* 0x001fc60006800000 */
[----:B-1----:R-:W5:Y:S04]  /*7ab0*/  LDL.LU R10, [R1+0xc4] ;  /* 0x0000c400010a7983 */ /* 0x002f680000300800 */
[----:B------:R0:W-:Y:S04]  /*7ac0*/  STL [R1+0x1ac], R11 ;  /* 0x0001ac0b01007387 */ /* 0x0001e80000100800 */
[----:B0-----:R-:W5:Y:S04]  /*7ad0*/  LDL.LU R11, [R1+0xb0] ;  /* 0x0000b000010b7983 */ /* 0x001f680000300800 */
[----:B------:R0:W-:Y:S04]  /*7ae0*/  STL [R1+0x1a8], R2 ;  /* 0x0001a80201007387 */ /* 0x0001e80000100800 */
[----:B------:R-:W5:Y:S04]  /*7af0*/  LDL.LU R12, [R1+0xac] ;  /* 0x0000ac00010c7983 */ /* 0x000f680000300800 */
[----:B------:R-:W5:Y:S04]  /*7b00*/  LDL.LU R29, [R1+0xe0] ;  /* 0x0000e000011d7983 */ /* 0x000f680000300800 */
[----:B------:R-:W5:Y:S04]  /*7b10*/  LDL.LU R28, [R1+0xec] ;  /* 0x0000ec00011c7983 */ /* 0x000f680000300800 */
[----:B------:R-:W5:Y:S04]  /*7b20*/  LDL.LU R27, [R1+0x10c] ;  /* 0x00010c00011b7983 */ /* 0x000f680000300800 */
[----:B------:R-:W5:Y:S01]  /*7b30*/  LDL.LU R26, [R1+0x110] ;  /* 0x00011000011a7983 */ /* 0x000f620000300800 */
[----:B------:R-:W-:-:S03]  /*7b40*/  SEL R14, R5, R13, !P5 ;  /* 0x0000000d050e7207 */ /* 0x000fc60006800000 */
[----:B------:R-:W5:Y:S04]  /*7b50*/  LDL.LU R25, [R1+0x118] ;  /* 0x0001180001197983 */ /* 0x000f680000300800 */
[----:B0-----:R-:W5:Y:S04]  /*7b60*/  LDL.LU R2, [R1+0x114] ;  /* 0x0001140001027983 */ /* 0x001f680000300800 */
[----:B------:R-:W5:Y:S04]  /*7b70*/  LDL.LU R13, [R1+0x104] ;  /* 0x00010400010d7983 */ /* 0x000f680000300800 */
[----:B------:R0:W-:Y:S04]  /*7b80*/  STL [R1+0x1a4], R14 ;  /* 0x0001a40e01007387 */ /* 0x0001e80000100800 */
[----:B0-----:R-:W5:Y:S01]  /*7b90*/  LDL.LU R14, [R1+0x108] ;  /* 0x00010800010e7983 */ /* 0x001f620000300800 */
[----:B--2---:R-:W-:-:S05]  /*7ba0*/  SEL R15, R5, R18, !P5 ;  /* 0x00000012050f7207 */ /* 0x004fca0006800000 */
[----:B------:R0:W-:Y:S04]  /*7bb0*/  STL [R1+0x1a0], R15 ;  /* 0x0001a00f01007387 */ /* 0x0001e80000100800 */
[----:B0-----:R-:W2:Y:S01]  /*7bc0*/  LDL.LU R15, [R1+0x100] ;  /* 0x00010000010f7983 */ /* 0x001ea20000300800 */
[----:B------:R-:W-:-:S05]  /*7bd0*/  SEL R17, R5, R17, !P5 ;  /* 0x0000001105117207 */ /* 0x000fca0006800000 */
[----:B------:R0:W-:Y:S01]  /*7be0*/  STL [R1+0x190], R17 ;  /* 0x0001901101007387 */ /* 0x0001e20000100800 */
[----:B------:R-:W-:-:S03]  /*7bf0*/  SEL R16, R5, R16, !P5 ;  /* 0x0000001005107207 */ /* 0x000fc60006800000 */
[----:B------:R-:W2:Y:S04]  /*7c00*/  LDL.LU R18, [R1+0xa8] ;  /* 0x0000a80001127983 */ /* 0x000ea80000300800 */
[----:B0-----:R-:W2:Y:S04]  /*7c10*/  LDL.LU R17, [R1+0x80] ;  /* 0x0000800001117983 */ /* 0x001ea80000300800 */
[----:B------:R0:W-:Y:S04]  /*7c20*/  STL [R1+0x18c], R16 ;  /* 0x00018c1001007387 */ /* 0x0001e80000100800 */
[----:B0-----:R-:W2:Y:S01]  /*7c30*/  LDL.LU R16, [R1+0x64] ;  /* 0x0000640001107983 */ /* 0x001ea20000300800 */
[----:B---3--:R-:W-:-:S02]  /*7c40*/  SEL R24, R5, R24, !P5 ;  /* 0x0000001805187207 */ /* 0x008fc40006800000 */
[----:B------:R-:W-:-:S03]  /*7c50*/  SEL R23, R5, R23, !P5 ;  /* 0x0000001705177207 */ /* 0x000fc60006800000 */
[----:B------:R0:W-:Y:S04]  /*7c60*/  STL [R1+0x188], R24 ;  /* 0x0001881801007387 */ /* 0x0001e80000100800 */
[----:B------:R1:W-:Y:S01]  /*7c70*/  STL [R1+0x184], R23 ;  /* 0x0001841701007387 */ /* 0x0003e20000100800 */
[C---:B----4-:R-:W-:Y:S02]  /*7c80*/  SEL R22, R5.reuse, R22, !P5 ;  /* 0x0000001605167207 */ /* 0x050fe40006800000 */
[----:B------:R-:W-:-:S03]  /*7c90*/  SEL R21, R5, R21, !P5 ;  /* 0x0000001505157207 */ /* 0x000fc60006800000 */
[----:B------:R3:W-:Y:S01]  /*7ca0*/  STL [R1+0x180], R22 ;  /* 0x0001801601007387 */ /* 0x0007e20000100800 */
[----:B------:R-:W-:-:S03]  /*7cb0*/  SEL R20, R5, R20, !P5 ;  /* 0x0000001405147207 */ /* 0x000fc60006800000 */
[----:B------:R4:W-:Y:S01]  /*7cc0*/  STL [R1+0x17c], R21 ;  /* 0x00017c1501007387 */ /* 0x0009e20000100800 */
[----:B------:R-:W-:-:S03]  /*7cd0*/  SEL R19, R5, R19, !P5 ;  /* 0x0000001305137207 */ /* 0x000fc60006800000 */
[----:B0-----:R-:W2:Y:S04]  /*7ce0*/  LDL.LU R24, [R1+0x90] ;  /* 0x0000900001187983 */ /* 0x001ea80000300800 */
[----:B------:R0:W-:Y:S04]  /*7cf0*/  STL [R1+0x174], R20 ;  /* 0x0001741401007387 */ /* 0x0001e80000100800 */
[----:B-1----:R-:W2:Y:S04]  /*7d00*/  LDL.LU R23, [R1+0xa0] ;  /* 0x0000a00001177983 */ /* 0x002ea80000300800 */
[----:B------:R1:W-:Y:S04]  /*7d10*/  STL [R1+0x16c], R19 ;  /* 0x00016c1301007387 */ /* 0x0003e80000100800 */
[----:B---3--:R-:W3:Y:S04]  /*7d20*/  LDL.LU R22, [R1+0xa4] ;  /* 0x0000a40001167983 */ /* 0x008ee80000300800 */
[----:B----4-:R-:W4:Y:S04]  /*7d30*/  LDL.LU R21, [R1+0x98] ;  /* 0x0000980001157983 */ /* 0x010f280000300800 */
[----:B0-----:R-:W4:Y:S04]  /*7d40*/  LDL.LU R20, [R1+0x9c] ;  /* 0x00009c0001147983 */ /* 0x001f280000300800 */
[----:B-1----:R-:W4:Y:S01]  /*7d50*/  LDL.LU R19, [R1+0xc0] ;  /* 0x0000c00001137983 */ /* 0x002f220000300800 */
[----:B-----5:R-:W-:-:S05]  /*7d60*/  SEL R10, R5, R10, !P5 ;  /* 0x0000000a050a7207 */ /* 0x020fca0006800000 */
[----:B------:R0:W-:Y:S01]  /*7d70*/  STL [R1+0x160], R10 ;  /* 0x0001600a01007387 */ /* 0x0001e20000100800 */
[----:B------:R-:W-:-:S03]  /*7d80*/  SEL R11, R5, R11, !P5 ;  /* 0x0000000b050b7207 */ /* 0x000fc60006800000 */
[----:B0-----:R-:W5:Y:S04]  /*7d90*/  LDL.LU R10, [R1+0x798] ;  /* 0x00079800010a7983 */ /* 0x001f680000300800 */
[----:B------:R0:W-:Y:S01]  /*7da0*/  STL [R1+0x150], R11 ;  /* 0x0001500b01007387 */ /* 0x0001e20000100800 */
[C---:B------:R-:W-:Y:S02]  /*7db0*/  SEL R12, R5.reuse, R12, !P5 ;  /* 0x0000000c050c7207 */ /* 0x040fe40006800000 */
[C---:B------:R-:W-:Y:S01]  /*7dc0*/  SEL R29, R5.reuse, R29, !P5 ;  /* 0x0000001d051d7207 */ /* 0x040fe20006800000 */
[----:B0-----:R-:W5:Y:S01]  /*7dd0*/  LDL.LU R11, [R1+0x794] ;  /* 0x00079400010b7983 */ /* 0x001f620000300800 */
[----:B------:R-:W-:-:S03]  /*7de0*/  SEL R28, R5, R28, !P5 ;  /* 0x0000001c051c7207 */ /* 0x000fc60006800000 */
        /* <DEDUP_REMOVED lines=8> */
[----:B0-----:R-:W5:Y:S04]  /*7e70*/  LDL.LU R29, [R1+0x78c] ;  /* 0x00078c00011d7983 */ /* 0x001f680000300800 */
[----:B------:R0:W-:Y:S01]  /*7e80*/  STL [R1+0x124], R28 ;  /* 0x0001241c01007387 */ /* 0x0001e20000100800 */
[----:B------:R-:W-:-:S03]  /*7e90*/  SEL R14, R5, R14, !P5 ;  /* 0x0000000e050e7207 */ /* 0x000fc60006800000 */
[----:B0-----:R-:W5:Y:S04]  /*7ea0*/  LDL.LU R28, [R1+0x788] ;  /* 0x00078800011c7983 */ /* 0x001f680000300800 */
[----:B------:R0:W-:Y:S04]  /*7eb0*/  STL [R1+0x120], R27 ;  /* 0x0001201b01007387 */ /* 0x0001e80000100800 */
        /* <DEDUP_REMOVED lines=10> */
[----:B0-----:R-:W5:Y:S01]  /*7f60*/  LDL.LU R14, [R1+0x3c] ;  /* 0x00003c00010e7983 */ /* 0x001f620000300800 */
[----:B--2---:R-:W-:-:S05]  /*7f70*/  SEL R15, R5, R15, !P5 ;  /* 0x0000000f050f7207 */ /* 0x004fca0006800000 */
[----:B------:R0:W-:Y:S01]  /*7f80*/  STL [R1+0x108], R15 ;  /* 0x0001080f01007387 */ /* 0x0001e20000100800 */
[----:B------:R-:W-:-:S03]  /*7f90*/  SEL R18, R5, R18, !P5 ;  /* 0x0000001205127207 */ /* 0x000fc60006800000 */
[----:B0-----:R-:W2:Y:S01]  /*7fa0*/  LDL.LU R15, [R1+0x20] ;  /* 0x00002000010f7983 */ /* 0x001ea20000300800 */
[----:B------:R-:W-:-:S03]  /*7fb0*/  SEL R17, R5, R17, !P5 ;  /* 0x0000001105117207 */ /* 0x000fc60006800000 */
[----:B------:R0:W-:Y:S04]  /*7fc0*/  STL [R1+0x104], R18 ;  /* 0x0001041201007387 */ /* 0x0001e80000100800 */
[----:B0-----:R-:W2:Y:S01]  /*7fd0*/  LDL.LU R18, [R1+0x778] ;  /* 0x0007780001127983 */ /* 0x001ea20000300800 */
[----:B------:R-:W-:-:S03]  /*7fe0*/  SEL R16, R5, R16, !P5 ;  /* 0x0000001005107207 */ /* 0x000fc60006800000 */
[----:B------:R0:W-:Y:S04]  /*7ff0*/  STL [R1+0x100], R17 ;  /* 0x0001001101007387 */ /* 0x0001e80000100800 */
[----:B0-----:R-:W5:Y:S04]  /*8000*/  LDL.LU R17, [R1+0x774] ;  /* 0x0007740001117983 */ /* 0x001f680000300800 */
[----:B------:R0:W-:Y:S04]  /*8010*/  STL [R1+0xec], R16 ;  /* 0x0000ec1001007387 */ /* 0x0001e80000100800 */
[----:B0-----:R-:W5:Y:S01]  /*8020*/  LDL.LU R16, [R1+0x770] ;  /* 0x0007700001107983 */ /* 0x001f620000300800 */
[----:B------:R-:W-:-:S02]  /*8030*/  SEL R24, R5, R24, !P5 ;  /* 0x0000001805187207 */ /* 0x000fc40006800000 */
[C---:B------:R-:W-:Y:S02]  /*8040*/  SEL R23, R5.reuse, R23, !P5 ;  /* 0x0000001705177207 */ /* 0x040fe40006800000 */
[C---:B---3--:R-:W-:Y:S02]  /*8050*/  SEL R22, R5.reuse, R22, !P5 ;  /* 0x0000001605167207 */ /* 0x048fe40006800000 */
[C---:B----4-:R-:W-:Y:S02]  /*8060*/  SEL R21, R5.reuse, R21, !P5 ;  /* 0x0000001505157207 */ /* 0x050fe40006800000 */
[C---:B------:R-:W-:Y:S02]  /*8070*/  SEL R20, R5.reuse, R20, !P5 ;  /* 0x0000001405147207 */ /* 0x040fe40006800000 */
[C---:B------:R-:W-:Y:S02]  /*8080*/  SEL R19, R5.reuse, R19, !P5 ;  /* 0x0000001305137207 */ /* 0x040fe40006800000 */
[----:B--2---:R-:W-:-:S02]  /*8090*/  SEL R18, R5, R18, !P5 ;  /* 0x0000001205127207 */ /* 0x004fc40006800000 */
[C---:B-----5:R-:W-:Y:S02]  /*80a0*/  SEL R17, R5.reuse, R17, !P5 ;  /* 0x0000001105117207 */ /* 0x060fe40006800000 */
[----:B------:R-:W-:-:S05]  /*80b0*/  SEL R16, R5, R16, !P5 ;  /* 0x0000001005107207 */ /* 0x000fca0006800000 */
[----:B------:R0:W-:Y:S04]  /*80c0*/  STL [R1+0xe0], R16 ;  /* 0x0000e01001007387 */ /* 0x0001e80000100800 */
[----:B0-----:R-:W2:Y:S04]  /*80d0*/  LDL.LU R16, [R1+0x18] ;  /* 0x0000180001107983 */ /* 0x001ea80000300800 */
[----:B------:R0:W-:Y:S04]  /*80e0*/  STL [R1+0xc4], R17 ;  /* 0x0000c41101007387 */ /* 0x0001e80000100800 */
[----:B0-----:R-:W3:Y:S04]  /*80f0*/  LDL.LU R17, [R1+0x60] ;  /* 0x0000600001117983 */ /* 0x001ee80000300800 */
[----:B------:R0:W-:Y:S04]  /*8100*/  STL [R1+0xb0], R18 ;  /* 0x0000b01201007387 */ /* 0x0001e80000100800 */
[----:B0-----:R-:W4:Y:S04]  /*8110*/  LDL.LU R18, [R1+0x68] ;  /* 0x0000680001127983 */ /* 0x001f280000300800 */
[----:B------:R0:W-:Y:S04]  /*8120*/  STL [R1+0xac], R24 ;  /* 0x0000ac1801007387 */ /* 0x0001e80000100800 */
[----:B0-----:R-:W5:Y:S04]  /*8130*/  LDL.LU R24, [R1+0x76c] ;  /* 0x00076c0001187983 */ /* 0x001f680000300800 */
[----:B------:R0:W-:Y:S04]  /*8140*/  STL [R1+0xa8], R23 ;  /* 0x0000a81701007387 */ /* 0x0001e80000100800 */
[----:B0-----:R-:W2:Y:S04]  /*8150*/  LDL.LU R23, [R1+0x768] ;  /* 0x0007680001177983 */ /* 0x001ea80000300800 */
[----:B------:R0:W-:Y:S04]  /*8160*/  STL [R1+0xa4], R22 ;  /* 0x0000a41601007387 */ /* 0x0001e80000100800 */
[----:B0-----:R-:W2:Y:S04]  /*8170*/  LDL.LU R22, [R1+0x764] ;  /* 0x0007640001167983 */ /* 0x001ea80000300800 */
[----:B------:R0:W-:Y:S04]  /*8180*/  STL [R1+0xa0], R21 ;  /* 0x0000a01501007387 */ /* 0x0001e80000100800 */
[----:B0-----:R-:W3:Y:S04]  /*8190*/  LDL.LU R21, [R1+0x760] ;  /* 0x0007600001157983 */ /* 0x001ee80000300800 */
[----:B------:R0:W-:Y:S04]  /*81a0*/  STL [R1+0x9c], R20 ;  /* 0x00009c1401007387 */ /* 0x0001e80000100800 */
[----:B0-----:R-:W4:Y:S04]  /*81b0*/  LDL.LU R20, [R1+0x75c] ;  /* 0x00075c0001147983 */ /* 0x001f280000300800 */
[----:B------:R0:W-:Y:S04]  /*81c0*/  STL [R1+0x98], R19 ;  /* 0x0000981301007387 */ /* 0x0001e80000100800 */
[----:B0-----:R-:W5:Y:S01]  /*81d0*/  LDL.LU R19, [R1+0x758] ;  /* 0x0007580001137983 */ /* 0x001f620000300800 */
[----:B--2---:R-:W-:-:S02]  /*81e0*/  SEL R22, R5, R22, !P5 ;  /* 0x0000001605167207 */ /* 0x004fc40006800000 */
[C---:B---3--:R-:W-:Y:S02]  /*81f0*/  SEL R21, R5.reuse, R21, !P5 ;  /* 0x0000001505157207 */ /* 0x048fe40006800000 */
[C---:B----4-:R-:W-:Y:S02]  /*8200*/  SEL R20, R5.reuse, R20, !P5 ;  /* 0x0000001405147207 */ /* 0x050fe40006800000 */
[----:B-----5:R-:W-:-:S05]  /*8210*/  SEL R19, R5, R19, !P5 ;  /* 0x0000001305137207 */ /* 0x020fca0006800000 */
        /* <DEDUP_REMOVED lines=8> */
[----:B------:R-:W-:-:S02]  /*82a0*/  SEL R18, R5, R18, !P5 ;  /* 0x0000001205127207 */ /* 0x000fc40006800000 */
[C---:B------:R-:W-:Y:S02]  /*82b0*/  SEL R2, R5.reuse, R2, !P5 ;  /* 0x0000000205027207 */ /* 0x040fe40006800000 */
[C---:B------:R-:W-:Y:S02]  /*82c0*/  SEL R13, R5.reuse, R13, !P5 ;  /* 0x0000000d050d7207 */ /* 0x040fe40006800000 */
[C---:B------:R-:W-:Y:S02]  /*82d0*/  SEL R14, R5.reuse, R14, !P5 ;  /* 0x0000000e050e7207 */ /* 0x040fe40006800000 */
[C---:B------:R-:W-:Y:S02]  /*82e0*/  SEL R15, R5.reuse, R15, !P5 ;  /* 0x0000000f050f7207 */ /* 0x040fe40006800000 */
[C---:B------:R-:W-:Y:S02]  /*82f0*/  SEL R16, R5.reuse, R16, !P5 ;  /* 0x0000001005107207 */ /* 0x040fe40006800000 */
[----:B------:R-:W-:-:S02]  /*8300*/  SEL R23, R5, R23, !P5 ;  /* 0x0000001705177207 */ /* 0x000fc40006800000 */
[C---:B------:R-:W-:Y:S02]  /*8310*/  SEL R24, R5.reuse, R24, !P5 ;  /* 0x0000001805187207 */ /* 0x040fe40006800000 */
[C---:B------:R-:W-:Y:S02]  /*8320*/  SEL R25, R5.reuse, R25, !P5 ;  /* 0x0000001905197207 */ /* 0x040fe40006800000 */
[C---:B------:R-:W-:Y:S02]  /*8330*/  SEL R26, R5.reuse, R26, !P5 ;  /* 0x0000001a051a7207 */ /* 0x040fe40006800000 */
[C---:B------:R-:W-:Y:S02]  /*8340*/  SEL R27, R5.reuse, R27, !P5 ;  /* 0x0000001b051b7207 */ /* 0x040fe40006800000 */
[C---:B------:R-:W-:Y:S02]  /*8350*/  SEL R28, R5.reuse, R28, !P5 ;  /* 0x0000001c051c7207 */ /* 0x040fe40006800000 */
[----:B------:R-:W-:-:S02]  /*8360*/  SEL R29, R5, R29, !P5 ;  /* 0x0000001d051d7207 */ /* 0x000fc40006800000 */
[C---:B--2---:R-:W-:Y:S02]  /*8370*/  SEL R19, R5.reuse, R19, !P5 ;  /* 0x0000001305137207 */ /* 0x044fe40006800000 */
[C---:B---3--:R-:W-:Y:S02]  /*8380*/  SEL R20, R5.reuse, R20, !P5 ;  /* 0x0000001405147207 */ /* 0x048fe40006800000 */
[C---:B----4-:R-:W-:Y:S02]  /*8390*/  SEL R21, R5.reuse, R21, !P5 ;  /* 0x0000001505157207 */ /* 0x050fe40006800000 */
[----:B-----5:R-:W-:-:S05]  /*83a0*/  SEL R22, R5, R22, !P5 ;  /* 0x0000001605167207 */ /* 0x020fca0006800000 */
[----:B------:R-:W-:Y:S04]  /*83b0*/  STL [R1+0x10], R22 ;  /* 0x0000101601007387 */ /* 0x000fe80000100800 */
[----:B------:R0:W-:Y:S04]  /*83c0*/  STL [R1+0xc], R21 ;  /* 0x00000c1501007387 */ /* 0x0001e80000100800 */
[----:B------:R-:W-:Y:S01]  /*83d0*/  STL [R1+0x8], R20 ;  /* 0x0000081401007387 */ /* 0x000fe20000100800 */
[----:B0-----:R-:W-:-:S03]  /*83e0*/  SEL R21, R5, R17, !P5 ;  /* 0x0000001105157207 */ /* 0x001fc60006800000 */
[----:B------:R-:W-:Y:S04]  /*83f0*/  STL [R1+0x4], R19 ;  /* 0x0000041301007387 */ /* 0x000fe80000100800 */
[----:B------:R-:W-:Y:S04]  /*8400*/  STL [R1+0x6cc], R21 ;  /* 0x0006cc1501007387 */ /* 0x000fe80000100800 */
[----:B------:R-:W-:Y:S04]  /*8410*/  STL [R1], R18 ;  /* 0x0000001201007387 */ /* 0x000fe80000100800 */
[----:B------:R-:W-:Y:S04]  /*8420*/  STL [R1+0x6d0], R2 ;  /* 0x0006d00201007387 */ /* 0x000fe80000100800 */
[----:B------:R-:W-:Y:S04]  /*8430*/  STL [R1+0x6d4], R13 ;  /* 0x0006d40d01007387 */ /* 0x000fe80000100800 */
[----:B------:R-:W-:Y:S04]  /*8440*/  STL [R1+0x6d8], R14 ;  /* 0x0006d80e01007387 */ /* 0x000fe80000100800 */
[----:B------:R0:W-:Y:S04]  /*8450*/  STL [R1+0x6dc], R15 ;  /* 0x0006dc0f01007387 */ /* 0x0001e80000100800 */
[----:B0-----:R-:W2:Y:S04]  /*8460*/  LDL.LU R15, [R1+0x58] ;  /* 0x00005800010f7983 */ /* 0x001ea80000300800 */
[----:B------:R-:W3:Y:S04]  /*8470*/  LDL.LU R14, [R1+0x6c] ;  /* 0x00006c00010e7983 */ /* 0x000ee80000300800 */
[----:B------:R-:W4:Y:S04]  /*8480*/  LDL.LU R13, [R1+0x70] ;  /* 0x00007000010d7983 */ /* 0x000f280000300800 */
[----:B------:R-:W5:Y:S04]  /*8490*/  LDL.LU R2, [R1+0x74] ;  /* 0x0000740001027983 */ /* 0x000f680000300800 */
[----:B------:R-:W2:Y:S04]  /*84a0*/  LDL.LU R21, [R1+0x7c] ;  /* 0x00007c0001157983 */ /* 0x000ea80000300800 */
[----:B------:R0:W-:Y:S04]  /*84b0*/  STL [R1+0x6e0], R16 ;  /* 0x0006e01001007387 */ /* 0x0001e80000100800 */
[----:B0-----:R-:W2:Y:S04]  /*84c0*/  LDL.LU R16, [R1+0x54] ;  /* 0x0000540001107983 */ /* 0x001ea80000300800 */
        /* <DEDUP_REMOVED lines=11> */
[----:B0-----:R-:W5:Y:S04]  /*8580*/  LDL.LU R28, [R1+0x1c] ;  /* 0x00001c00011c7983 */ /* 0x001f680000300800 */
[----:B------:R0:W-:Y:S04]  /*8590*/  STL [R1+0x6fc], R29 ;  /* 0x0006fc1d01007387 */ /* 0x0001e80000100800 */
[----:B0-----:R-:W5:Y:S01]  /*85a0*/  LDL.LU R29, [R1+0x24] ;  /* 0x00002400011d7983 */ /* 0x001f620000300800 */
[----:B------:R-:W-:Y:S01]  /*85b0*/  @!P4 IMAD.MOV R8, RZ, RZ, -R8 ;  /* 0x000000ffff08c224 */ /* 0x000fe200078e0a08 */
[C---:B------:R-:W-:Y:S01]  /*85c0*/  SEL R12, R5.reuse, R12, !P5 ;  /* 0x0000000c050c7207 */ /* 0x040fe20006800000 */
[----:B------:R-:W-:Y:S01]  /*85d0*/  @!P0 IMAD.MOV R7, RZ, RZ, -R7 ;  /* 0x000000ffff078224 */ /* 0x000fe200078e0a07 */
[C---:B------:R-:W-:Y:S01]  /*85e0*/  SEL R11, R5.reuse, R11, !P5 ;  /* 0x0000000b050b7207 */ /* 0x040fe20006800000 */
[----:B------:R-:W-:Y:S01]  /*85f0*/  @!P3 IMAD.MOV R4, RZ, RZ, -R4 ;  /* 0x000000ffff04b224 */ /* 0x000fe200078e0a04 */
[----:B------:R-:W-:Y:S01]  /*8600*/  @!P1 IADD3 R6, PT, PT, -R6, RZ, RZ ;  /* 0x000000ff06069210 */ /* 0x000fe20007ffe1ff */
[----:B------:R-:W-:Y:S01]  /*8610*/  @!P2 IMAD.MOV R3, RZ, RZ, -R3 ;  /* 0x000000ffff03a224 */ /* 0x000fe200078e0a03 */
[C---:B------:R-:W-:Y:S01]  /*8620*/  SEL R10, R5.reuse, R10, !P5 ;  /* 0x0000000a050a7207 */ /* 0x040fe20006800000 */
[----:B------:R-:W-:Y:S01]  /*8630*/  @!P6 IMAD.MOV R0, RZ, RZ, -R0 ;  /* 0x000000ffff00e224 */ /* 0x000fe200078e0a00 */
[C---:B------:R-:W-:Y:S01]  /*8640*/  SEL R9, R5.reuse, R9, !P5 ;  /* 0x0000000905097207 */ /* 0x040fe20006800000 */
[----:B------:R-:W-:Y:S01]  /*8650*/  STL [R1+0x700], R12 ;  /* 0x0007000c01007387 */ /* 0x000fe20000100800 */
[----:B------:R-:W-:-:S02]  /*8660*/  SEL R8, R5, R8, !P5 ;  /* 0x0000000805087207 */ /* 0x000fc40006800000 */
[C---:B------:R-:W-:Y:S01]  /*8670*/  SEL R17, R5.reuse, R7, !P5 ;  /* 0x0000000705117207 */ /* 0x040fe20006800000 */
[----:B------:R-:W-:Y:S01]  /*8680*/  STL [R1+0x704], R11 ;  /* 0x0007040b01007387 */ /* 0x000fe20000100800 */
[C---:B------:R-:W-:Y:S02]  /*8690*/  SEL R18, R5.reuse, R6, !P5 ;  /* 0x0000000605127207 */ /* 0x040fe40006800000 */
[C---:B------:R-:W-:Y:S01]  /*86a0*/  SEL R19, R5.reuse, R4, !P5 ;  /* 0x0000000405137207 */ /* 0x040fe20006800000 */
[----:B------:R-:W-:Y:S01]  /*86b0*/  STL [R1+0x708], R10 ;  /* 0x0007080a01007387 */ /* 0x000fe20000100800 */
[C---:B------:R-:W-:Y:S02]  /*86c0*/  SEL R20, R5.reuse, R3, !P5 ;  /* 0x0000000305147207 */ /* 0x040fe40006800000 */
[----:B------:R-:W-:Y:S01]  /*86d0*/  SEL R22, R5, R0, !P5 ;  /* 0x0000000005167207 */ /* 0x000fe20006800000 */
[----:B------:R-:W-:Y:S04]  /*86e0*/  STL [R1+0x70c], R9 ;  /* 0x00070c0901007387 */ /* 0x000fe80000100800 */
[----:B------:R-:W-:Y:S04]  /*86f0*/  STL [R1+0x710], R8 ;  /* 0x0007100801007387 */ /* 0x000fe80000100800 */
[----:B------:R-:W-:Y:S04]  /*8700*/  STL [R1+0x714], R17 ;  /* 0x0007141101007387 */ /* 0x000fe80000100800 */
[----:B------:R-:W-:Y:S04]  /*8710*/  STL [R1+0x718], R18 ;  /* 0x0007181201007387 */ /* 0x000fe80000100800 */
[----:B------:R-:W-:Y:S04]  /*8720*/  STL [R1+0x71c], R19 ;  /* 0x00071c1301007387 */ /* 0x000fe80000100800 */
[----:B------:R-:W-:Y:S04]  /*8730*/  STL [R1+0x720], R20 ;  /* 0x0007201401007387 */ /* 0x000fe80000100800 */
[----:B------:R-:W-:Y:S01]  /*8740*/  STL [R1+0x724], R22 ;  /* 0x0007241601007387 */ /* 0x000fe20000100800 */
[----:B--2---:R-:W-:-:S02]  /*8750*/  IMAD R3, R24, UR14, RZ ;  /* 0x0000000e18037c24 */ /* 0x004fc4000f8e02ff */
[----:B---3--:R-:W-:Y:S02]  /*8760*/  IMAD R4, R25, UR14, RZ ;  /* 0x0000000e19047c24 */ /* 0x008fe4000f8e02ff */
[----:B----4-:R-:W-:Y:S02]  /*8770*/  IMAD R5, R26, UR14, RZ ;  /* 0x0000000e1a057c24 */ /* 0x010fe4000f8e02ff */
[----:B-----5:R-:W-:Y:S02]  /*8780*/  IMAD R6, R27, UR14, RZ ;  /* 0x0000000e1b067c24 */ /* 0x020fe4000f8e02ff */
[----:B------:R-:W-:-:S05]  /*8790*/  IMAD R7, R28, UR16, RZ ;  /* 0x000000101c077c24 */ /* 0x000fca000f8e02ff */
[----:B------:R-:W-:Y:S01]  /*87a0*/  STL [R1+0x728], R7 ;  /* 0x0007280701007387 */ /* 0x000fe20000100800 */
[----:B------:R-:W-:-:S05]  /*87b0*/  IMAD R0, R29, UR14, RZ ;  /* 0x0000000e1d007c24 */ /* 0x000fca000f8e02ff */
[----:B------:R0:W-:Y:S04]  /*87c0*/  STL [R1+0x590], R0 ;  /* 0x0005900001007387 */ /* 0x0001e80000100800 */
[----:B------:R-:W-:Y:S04]  /*87d0*/  STL [R1+0x72c], R6 ;  /* 0x00072c0601007387 */ /* 0x000fe80000100800 */
[----:B------:R-:W-:Y:S01]  /*87e0*/  STL [R1+0x730], R5 ;  /* 0x0007300501007387 */ /* 0x000fe20000100800 */
[----:B0-----:R-:W-:-:S03]  /*87f0*/  IMAD R0, R23, UR14, RZ ;  /* 0x0000000e17007c24 */ /* 0x001fc6000f8e02ff */
[----:B------:R0:W-:Y:S04]  /*8800*/  STL [R1+0x734], R4 ;  /* 0x0007340401007387 */ /* 0x0001e80000100800 */
[----:B------:R1:W-:Y:S04]  /*8810*/  STL [R1+0x738], R3 ;  /* 0x0007380301007387 */ /* 0x0003e80000100800 */
[----:B------:R2:W-:Y:S01]  /*8820*/  STL [R1+0x73c], R0 ;  /* 0x00073c0001007387 */ /* 0x0005e20000100800 */
[----:B0-----:R-:W-:Y:S02]  /*8830*/  IMAD R4, R14, UR14, RZ ;  /* 0x0000000e0e047c24 */ /* 0x001fe4000f8e02ff */
[----:B-1----:R-:W-:-:S02]  /*8840*/  IMAD R3, R15, UR14, RZ ;  /* 0x0000000e0f037c24 */ /* 0x002fc4000f8e02ff */
[----:B--2---:R-:W-:-:S05]  /*8850*/  IMAD R0, R16, UR14, RZ ;  /* 0x0000000e10007c24 */ /* 0x004fca000f8e02ff */
[----:B------:R0:W-:Y:S04]  /*8860*/  STL [R1+0x18], R0 ;  /* 0x0000180001007387 */ /* 0x0001e80000100800 */
[----:B------:R-:W-:Y:S01]  /*8870*/  STL [R1+0x1c], R3 ;  /* 0x00001c0301007387 */ /* 0x000fe20000100800 */
[----:B0-----:R-:W-:-:S03]  /*8880*/  IMAD R0, R13, UR14, RZ ;  /* 0x0000000e0d007c24 */ /* 0x001fc6000f8e02ff */
[----:B------:R-:W-:Y:S04]  /*8890*/  STL [R1+0x20], R4 ;  /* 0x0000200401007387 */ /* 0x000fe80000100800 */
[----:B------:R0:W-:Y:S04]  /*88a0*/  STL [R1+0x24], R0 ;  /* 0x0000240001007387 */ /* 0x0001e80000100800 */
[----:B0-----:R-:W2:Y:S01]  /*88b0*/  LDL.LU R0, [R1+0x88] ;  /* 0x0000880001007983 */ /* 0x001ea20000300800 */
[----:B------:R-:W-:Y:S02]  /*88c0*/  IMAD R3, R2, UR14, RZ ;  /* 0x0000000e02037c24 */ /* 0x000fe4000f8e02ff */
[----:B------:R-:W-:-:S03]  /*88d0*/  IMAD R2, R21, UR14, RZ ;  /* 0x0000000e15027c24 */ /* 0x000fc6000f8e02ff */
[----:B------:R-:W-:Y:S04]  /*88e0*/  STL [R1+0x28], R3 ;  /* 0x0000280301007387 */ /* 0x000fe80000100800 */
[----:B--2---:R0:W-:Y:S04]  /*88f0*/  STL [R1+0x750], R0 ;  /* 0x0007500001007387 */ /* 0x0041e80000100800 */
[----:B------:R-:W-:Y:S04]  /*8900*/  STL [R1+0x2c], R2 ;  /* 0x00002c0201007387 */ /* 0x000fe80000100800 */
[----:B0-----:R-:W2:Y:S04]  /*8910*/  LDL.LU R0, [R1+0x84] ;  /* 0x0000840001007983 */ /* 0x001ea80000300800 */
[----:B--2---:R0:W-:Y:S04]  /*8920*/  STL [R1+0x754], R0 ;  /* 0x0007540001007387 */ /* 0x0041e80000100800 */
[----:B0-----:R-:W2:Y:S04]  /*8930*/  LDL.LU R0, [R1+0x78] ;  /* 0x0000780001007983 */ /* 0x001ea80000300800 */
[----:B------:R-:W3:Y:S04]  /*8940*/  LDL.LU R3, [R1+0x8c] ;  /* 0x00008c0001037983 */ /* 0x000ee80000300800 */
[----:B------:R-:W4:Y:S04]  /*8950*/  LDL.LU R4, [R1+0x94] ;  /* 0x0000940001047983 */ /* 0x000f280000300800 */
[----:B------:R-:W5:Y:S04]  /*8960*/  LDL.LU R5, [R1+0xb4] ;  /* 0x0000b40001057983 */ /* 0x000f680000300800 */
[----:B------:R-:W3:Y:S04]  /*8970*/  LDL.LU R6, [R1+0xb8] ;  /* 0x0000b80001067983 */ /* 0x000ee80000300800 */
        /* <DEDUP_REMOVED lines=23> */
[----:B------:R-:W3:Y:S01]  /*8af0*/  LDL.LU R21, [R1+0x15c] ;  /* 0x00015c0001157983 */ /* 0x000ee20000300800 */
[----:B--2---:R-:W-:-:S05]  /*8b00*/  IMAD R0, R0, UR14, RZ ;  /* 0x0000000e00007c24 */ /* 0x004fca000f8e02ff */
[----:B------:R0:W-:Y:S04]  /*8b10*/  STL [R1+0x30], R0 ;  /* 0x0000300001007387 */ /* 0x0001e80000100800 */
[----:B0-----:R-:W2:Y:S02]  /*8b20*/  LDL.LU R0, [R1+0x754] ;  /* 0x0007540001007983 */ /* 0x001ea40000300800 */
[----:B--2---:R-:W-:-:S05]  /*8b30*/  IMAD R0, R0, UR14, RZ ;  /* 0x0000000e00007c24 */ /* 0x004fca000f8e02ff */
[----:B------:R0:W-:Y:S04]  /*8b40*/  STL [R1+0x34], R0 ;  /* 0x0000340001007387 */ /* 0x0001e80000100800 */
[----:B0-----:R-:W2:Y:S01]  /*8b50*/  LDL.LU R0, [R1+0x750] ;  /* 0x0007500001007983 */ /* 0x001ea20000300800 */
[----:B---3--:R-:W-:Y:S02]  /*8b60*/  IMAD R3, R3, UR14, RZ ;  /* 0x0000000e03037c24 */ /* 0x008fe4000f8e02ff */
[----:B--2---:R-:W-:-:S05]  /*8b70*/  IMAD R0, R0, UR14, RZ ;  /* 0x0000000e00007c24 */ /* 0x004fca000f8e02ff */
[----:B------:R4:W-:Y:S04]  /*8b80*/  STL [R1+0x38], R0 ;  /* 0x0000380001007387 */ /* 0x0009e80000100800 */
[----:B------:R5:W-:Y:S01]  /*8b90*/  STL [R1+0x3c], R3 ;  /* 0x00003c0301007387 */ /* 0x000be20000100800 */
[----:B----4-:R-:W-:Y:S02]  /*8ba0*/  IMAD R0, R4, UR14, RZ ;  /* 0x0000000e04007c24 */ /* 0x010fe4000f8e02ff */
[----:B------:R-:W-:Y:S02]  /*8bb0*/  IMAD R4, R6, UR14, RZ ;  /* 0x0000000e06047c24 */ /* 0x000fe4000f8e02ff */
[----:B-----5:R-:W-:Y:S01]  /*8bc0*/  IMAD R3, R5, UR14, RZ ;  /* 0x0000000e05037c24 */ /* 0x020fe2000f8e02ff */
[----:B------:R0:W-:Y:S04]  /*8bd0*/  STL [R1+0x40], R0 ;  /* 0x0000400001007387 */ /* 0x0001e80000100800 */
[----:B------:R1:W-:Y:S01]  /*8be0*/  STL [R1+0x44], R3 ;  /* 0x0000440301007387 */ /* 0x0003e20000100800 */
[----:B0-----:R-:W-:-:S03]  /*8bf0*/  IMAD R0, R7, UR14, RZ ;  /* 0x0000000e07007c24 */ /* 0x001fc6000f8e02ff */
[----:B------:R0:W-:Y:S01]  /*8c00*/  STL [R1+0x48], R4 ;  /* 0x0000480401007387 */ /* 0x0001e20000100800 */
[----:B-1----:R-:W-:-:S03]  /*8c10*/  IMAD R3, R22, UR14, RZ ;  /* 0x0000000e16037c24 */ /* 0x002fc6000f8e02ff */
[----:B------:R1:W-:Y:S01]  /*8c20*/  STL [R1+0x4c], R0 ;  /* 0x00004c0001007387 */ /* 0x0003e20000100800 */
[----:B0-----:R-:W-:-:S03]  /*8c30*/  IMAD R4, R20, UR14, RZ ;  /* 0x0000000e14047c24 */ /* 0x001fc6000f8e02ff */
[----:B------:R0:W-:Y:S01]  /*8c40*/  STL [R1+0x50], R3 ;  /* 0x0000500301007387 */ /* 0x0001e20000100800 */
[----:B-1----:R-:W-:-:S03]  /*8c50*/  IMAD R0, R19, UR14, RZ ;  /* 0x0000000e13007c24 */ /* 0x002fc6000f8e02ff */
[----:B------:R1:W-:Y:S04]  /*8c60*/  STL [R1+0x54], R4 ;  /* 0x0000540401007387 */ /* 0x0003e80000100800 */
[----:B------:R2:W-:Y:S01]  /*8c70*/  STL [R1+0x58], R0 ;  /* 0x0000580001007387 */ /* 0x0005e20000100800 */
[----:B0-----:R-:W-:Y:S02]  /*8c80*/  IMAD R3, R18, UR14, RZ ;  /* 0x0000000e12037c24 */ /* 0x001fe4000f8e02ff */
[----:B-1----:R-:W-:-:S03]  /*8c90*/  IMAD R4, R17, UR14, RZ ;  /* 0x0000000e11047c24 */ /* 0x002fc6000f8e02ff */
[----:B------:R0:W-:Y:S01]  /*8ca0*/  STL [R1+0x5c], R3 ;  /* 0x00005c0301007387 */ /* 0x0001e20000100800 */
[----:B--2---:R-:W-:-:S03]  /*8cb0*/  IMAD R0, R8, UR14, RZ ;  /* 0x0000000e08007c24 */ /* 0x004fc6000f8e02ff */
        /* <DEDUP_REMOVED lines=28> */
[----:B------:R-:W-:Y:S01]  /*8e80*/  STL [R1+0xc0], R3 ;  /* 0x0000c00301007387 */ /* 0x000fe20000100800 */
[----:B--2---:R-:W-:-:S03]  /*8e90*/  IMAD R0, R13, UR14, RZ ;  /* 0x0000000e0d007c24 */ /* 0x004fc6000f8e02ff */
        /* <DEDUP_REMOVED lines=135> */
[----:B------:R-:W3:Y:S01]  /*9710*/  LDL.LU R21, [R1] ;  /* 0x0000000001157983 */ /* 0x000ee20000300800 */
[----:B--2---:R-:W-:-:S05]  /*9720*/  IMAD R0, R0, UR14, RZ ;  /* 0x0000000e00007c24 */ /* 0x004fca000f8e02ff */
[----:B------:R0:W-:Y:S04]  /*9730*/  STL [R1+0x12c], R0 ;  /* 0x00012c0001007387 */ /* 0x0001e80000100800 */
[----:B0-----:R-:W2:Y:S02]  /*9740*/  LDL.LU R0, [R1+0x744] ;  /* 0x0007440001007983 */ /* 0x001ea40000300800 */
[----:B--2---:R-:W-:-:S05]  /*9750*/  IMAD R0, R0, UR14, RZ ;  /* 0x0000000e00007c24 */ /* 0x004fca000f8e02ff */
[----:B------:R0:W-:Y:S04]  /*9760*/  STL [R1+0x128], R0 ;  /* 0x0001280001007387 */ /* 0x0001e80000100800 */
[----:B0-----:R-:W2:Y:S01]  /*9770*/  LDL.LU R0, [R1+0x740] ;  /* 0x0007400001007983 */ /* 0x001ea20000300800 */
[----:B---3--:R-:W-:Y:S02]  /*9780*/  IMAD R3, R3, UR14, RZ ;  /* 0x0000000e03037c24 */ /* 0x008fe4000f8e02ff */
[----:B----4-:R-:W-:Y:S02]  /*9790*/  IMAD R4, R4, UR14, RZ ;  /* 0x0000000e04047c24 */ /* 0x010fe4000f8e02ff */
[----:B-----5:R-:W-:Y:S02]  /*97a0*/  IMAD R5, R5, UR14, RZ ;  /* 0x0000000e05057c24 */ /* 0x020fe4000f8e02ff */
[----:B------:R-:W-:-:S02]  /*97b0*/  IMAD R6, R6, UR14, RZ ;  /* 0x0000000e06067c24 */ /* 0x000fc4000f8e02ff */
[----:B------:R-:W-:Y:S02]  /*97c0*/  IMAD R7, R7, UR14, RZ ;  /* 0x0000000e07077c24 */ /* 0x000fe4000f8e02ff */
[----:B------:R-:W-:Y:S02]  /*97d0*/  IMAD R22, R22, UR14, RZ ;  /* 0x0000000e16167c24 */ /* 0x000fe4000f8e02ff */
[----:B------:R-:W-:Y:S02]  /*97e0*/  IMAD R20, R20, UR14, RZ ;  /* 0x0000000e14147c24 */ /* 0x000fe4000f8e02ff */
[----:B------:R-:W-:Y:S02]  /*97f0*/  IMAD R19, R19, UR14, RZ ;  /* 0x0000000e13137c24 */ /* 0x000fe4000f8e02ff */
[----:B------:R-:W-:Y:S02]  /*9800*/  IMAD R18, R18, UR14, RZ ;  /* 0x0000000e12127c24 */ /* 0x000fe4000f8e02ff */
        /* <DEDUP_REMOVED lines=19> */
[----:B--2---:R-:W-:-:S05]  /*9940*/  IMAD R0, R0, UR14, RZ ;  /* 0x0000000e00007c24 */ /* 0x004fca000f8e02ff */
        /* <DEDUP_REMOVED lines=56> */
[----:B------:R0:W-:Y:S04]  /*9cd0*/  STL [R1], R21 ;  /* 0x0000001501007387 */ /* 0x0001e80000100800 */
[----:B0-----:R-:W5:Y:S01]  /*9ce0*/  LDL.LU R21, [R1+0x6cc] ;  /* 0x0006cc0001157983 */ /* 0x001f620000300800 */
[----:B--2---:R-:W-:-:S02]  /*9cf0*/  IMAD R14, R14, UR14, RZ ;  /* 0x0000000e0e0e7c24 */ /* 0x004fc4000f8e02ff */
[----:B---3--:R-:W-:Y:S02]  /*9d00*/  IMAD R13, R13, UR14, RZ ;  /* 0x0000000e0d0d7c24 */ /* 0x008fe4000f8e02ff */
[----:B----4-:R-:W-:Y:S02]  /*9d10*/  IMAD R2, R2, UR14, RZ ;  /* 0x0000000e02027c24 */ /* 0x010fe4000f8e02ff */
[----:B-----5:R-:W-:-:S05]  /*9d20*/  IMAD R21, R21, UR14, RZ ;  /* 0x0000000e15157c24 */ /* 0x020fca000f8e02ff */
        /* <DEDUP_REMOVED lines=8> */
[----:B------:R-:W-:-:S02]  /*9db0*/  IMAD R15, R15, UR14, RZ ;  /* 0x0000000e0f0f7c24 */ /* 0x000fc4000f8e02ff */
[----:B------:R-:W-:Y:S02]  /*9dc0*/  IMAD R16, R16, UR14, RZ ;  /* 0x0000000e10107c24 */ /* 0x000fe4000f8e02ff */
[----:B------:R-:W-:Y:S02]  /*9dd0*/  IMAD R23, R23, UR14, RZ ;  /* 0x0000000e17177c24 */ /* 0x000fe4000f8e02ff */
[----:B------:R-:W-:Y:S01]  /*9de0*/  IMAD R24, R24, UR14, RZ ;  /* 0x0000000e18187c24 */ /* 0x000fe2000f8e02ff */
[----:B------:R-:W-:Y:S01]  /*9df0*/  STL [R1+0x698], R15 ;  /* 0x0006980f01007387 */ /* 0x000fe20000100800 */
[----:B------:R-:W-:Y:S02]  /*9e00*/  IMAD R25, R25, UR14, RZ ;  /* 0x0000000e19197c24 */ /* 0x000fe4000f8e02ff */
[----:B------:R-:W-:Y:S01]  /*9e10*/  IMAD R26, R26, UR14, RZ ;  /* 0x0000000e1a1a7c24 */ /* 0x000fe2000f8e02ff */
[----:B------:R-:W-:Y:S01]  /*9e20*/  STL [R1+0x69c], R16 ;  /* 0x00069c1001007387 */ /* 0x000fe20000100800 */
[----:B------:R-:W-:-:S02]  /*9e30*/  IMAD R27, R27, UR14, RZ ;  /* 0x0000000e1b1b7c24 */ /* 0x000fc4000f8e02ff */
[----:B------:R-:W-:Y:S01]  /*9e40*/  IMAD R28, R28, UR14, RZ ;  /* 0x0000000e1c1c7c24 */ /* 0x000fe2000f8e02ff */
[----:B------:R-:W-:Y:S01]  /*9e50*/  STL [R1+0x6a0], R23 ;  /* 0x0006a01701007387 */ /* 0x000fe20000100800 */
[----:B------:R-:W-:Y:S02]  /*9e60*/  IMAD R29, R29, UR14, RZ ;  /* 0x0000000e1d1d7c24 */ /* 0x000fe4000f8e02ff */
[----:B------:R-:W-:Y:S01]  /*9e70*/  IMAD R12, R12, UR14, RZ ;  /* 0x0000000e0c0c7c24 */ /* 0x000fe2000f8e02ff */
[----:B------:R-:W-:Y:S01]  /*9e80*/  STL [R1+0x6a4], R24 ;  /* 0x0006a41801007387 */ /* 0x000fe20000100800 */
[----:B------:R-:W-:-:S03]  /*9e90*/  IMAD R11, R11, UR14, RZ ;  /* 0x0000000e0b0b7c24 */ /* 0x000fc6000f8e02ff */
[----:B------:R-:W-:Y:S01]  /*9ea0*/  STL [R1+0x6a8], R25 ;  /* 0x0006a81901007387 */ /* 0x000fe20000100800 */
[----:B------:R-:W-:-:S03]  /*9eb0*/  IMAD R10, R10, UR14, RZ ;  /* 0x0000000e0a0a7c24 */ /* 0x000fc6000f8e02ff */
[----:B------:R-:W-:Y:S04]  /*9ec0*/  STL [R1+0x6ac], R26 ;  /* 0x0006ac1a01007387 */ /* 0x000fe80000100800 */
[----:B------:R-:W-:Y:S01]  /*9ed0*/  STL [R1+0x6b0], R27 ;  /* 0x0006b01b01007387 */ /* 0x000fe20000100800 */
[----:B------:R-:W-:-:S03]  /*9ee0*/  IMAD R9, R9, UR14, RZ ;  /* 0x0000000e09097c24 */ /* 0x000fc6000f8e02ff */
[----:B------:R-:W-:Y:S04]  /*9ef0*/  STL [R1+0x6b4], R28 ;  /* 0x0006b41c01007387 */ /* 0x000fe80000100800 */
[----:B------:R-:W-:Y:S04]  /*9f00*/  STL [R1+0x6b8], R29 ;  /* 0x0006b81d01007387 */ /* 0x000fe80000100800 */
[----:B------:R0:W-:Y:S04]  /*9f10*/  STL [R1+0x6bc], R12 ;  /* 0x0006bc0c01007387 */ /* 0x0001e80000100800 */
[----:B0-----:R-:W3:Y:S04]  /*9f20*/  LDL.LU R12, [R1+0x34] ;  /* 0x00003400010c7983 */ /* 0x001ee80000300800 */
[----:B------:R0:W-:Y:S04]  /*9f30*/  STL [R1+0x6c0], R11 ;  /* 0x0006c00b01007387 */ /* 0x0001e80000100800 */
[----:B0-----:R-:W3:Y:S04]  /*9f40*/  LDL.LU R11, [R1+0x30] ;  /* 0x00003000010b7983 */ /* 0x001ee80000300800 */
[----:B------:R0:W-:Y:S04]  /*9f50*/  STL [R1+0x6c4], R10 ;  /* 0x0006c40a01007387 */ /* 0x0001e80000100800 */
[----:B0-----:R-:W3:Y:S04]  /*9f60*/  LDL.LU R10, [R1+0x2c] ;  /* 0x00002c00010a7983 */ /* 0x001ee80000300800 */
[----:B------:R0:W-:Y:S04]  /*9f70*/  STL [R1+0x6c8], R9 ;  /* 0x0006c80901007387 */ /* 0x0001e80000100800 */
[----:B0-----:R-:W3:Y:S04]  /*9f80*/  LDL.LU R9, [R1+0x28] ;  /* 0x0000280001097983 */ /* 0x001ee80000300800 */
[----:B------:R-:W3:Y:S01]  /*9f90*/  LDL.LU R29, [R1+0x38] ;  /* 0x00003800011d7983 */ /* 0x000ee20000300800 */
[----:B------:R-:W-:Y:S01]  /*9fa0*/  LEA R15, P2, R7, UR8, 0x1 ;  /* 0x00000008070f7c11 */ /* 0x000fe2000f8408ff */
[----:B------:R-:W-:Y:S01]  /*9fb0*/  IMAD R8, R8, UR14, RZ ;  /* 0x0000000e08087c24 */ /* 0x000fe2000f8e02ff */
[----:B------:R-:W-:Y:S01]  /*9fc0*/  LEA R16, P3, R6, UR10, 0x1 ;  /* 0x0000000a06107c11 */ /* 0x000fe2000f8608ff */
[----:B------:R-:W-:Y:S01]  /*9fd0*/  IMAD R17, R17, UR14, RZ ;  /* 0x0000000e11117c24 */ /* 0x000fe2000f8e02ff */
[----:B------:R-:W-:Y:S01]  /*9fe0*/  ULEA.HI UR5, UR5, UR4, URZ, 0x7 ;  /* 0x0000000405057291 */ /* 0x000fe2000f8f38ff */
[----:B------:R0:W-:Y:S01]  /*9ff0*/  STL [R1+0x59c], R15 ;  /* 0x00059c0f01007387 */ /* 0x0001e20000100800 */
[----:B------:R-:W-:Y:S01]  /*a000*/  IMAD R18, R18, UR14, RZ ;  /* 0x0000000e12127c24 */ /* 0x000fe2000f8e02ff */
[----:B------:R-:W1:Y:S02]  /*a010*/  LDCU UR8, c[0x0][0x3a8] ;  /* 0x00007500ff0877ac */ /* 0x000e640008000800 */
[----:B------:R0:W-:Y:S04]  /*a020*/  STL [R1+0x390], R16 ;  /* 0x0003901001007387 */ /* 0x0001e80000100800 */
[----:B------:R-:W3:Y:S01]  /*a030*/  LDL.LU R28, [R1+0x3c] ;  /* 0x00003c00011c7983 */ /* 0x000ee20000300800 */
[----:B0-----:R-:W-:-:S02]  /*a040*/  LEA R15, P4, R5, UR10, 0x1 ;  /* 0x0000000a050f7c11 */ /* 0x001fc4000f8808ff */
[----:B------:R-:W-:-:S03]  /*a050*/  LEA R16, P5, R4, UR10, 0x1 ;  /* 0x0000000a04107c11 */ /* 0x000fc6000f8a08ff */
[----:B------:R0:W-:Y:S04]  /*a060*/  STL [R1+0x388], R15 ;  /* 0x0003880f01007387 */ /* 0x0001e80000100800 */
[----:B------:R1:W-:Y:S04]  /*a070*/  STL [R1+0x380], R16 ;  /* 0x0003801001007387 */ /* 0x0003e80000100800 */
[----:B------:R-:W3:Y:S01]  /*a080*/  LDL.LU R27, [R1+0x40] ;  /* 0x00004000011b7983 */ /* 0x000ee20000300800 */
[----:B0-----:R-:W-:Y:S02]  /*a090*/  LEA R15, P6, R3, UR10, 0x1 ;  /* 0x0000000a030f7c11 */ /* 0x001fe4000f8c08ff */
[----:B-1----:R-:W-:-:S03]  /*a0a0*/  LEA R16, P0, R0, UR10, 0x1 ;  /* 0x0000000a00107c11 */ /* 0x002fc6000f8008ff */
[----:B------:R5:W-:Y:S04]  /*a0b0*/  STL [R1+0x378], R15 ;  /* 0x0003780f01007387 */ /* 0x000be80000100800 */
[----:B------:R-:W-:Y:S04]  /*a0c0*/  STL [R1+0x370], R16 ;  /* 0x0003701001007387 */ /* 0x000fe80000100800 */
[----:B------:R-:W3:Y:S01]  /*a0d0*/  LDL.LU R26, [R1+0x44] ;  /* 0x00004400011a7983 */ /* 0x000ee20000300800 */
[----:B------:R-:W-:Y:S02]  /*a0e0*/  LEA.HI.X.SX32 R7, R7, UR9, 0x1, P2 ;  /* 0x0000000907077c11 */ /* 0x000fe400090f0eff */
[----:B-----5:R-:W-:-:S05]  /*a0f0*/  LEA R15, P1, R14, UR10, 0x1 ;  /* 0x0000000a0e0f7c11 */ /* 0x020fca000f8208ff */
[----:B------:R4:W-:Y:S04]  /*a100*/  STL [R1+0x368], R15 ;  /* 0x0003680f01007387 */ /* 0x0009e80000100800 */
[----:B------:R0:W-:Y:S04]  /*a110*/  STL [R1+0x598], R7 ;  /* 0x0005980701007387 */ /* 0x0001e80000100800 */
[----:B------:R-:W5:Y:S01]  /*a120*/  LDL.LU R25, [R1+0x48] ;  /* 0x0000480001197983 */ /* 0x000f620000300800 */
[----:B----4-:R-:W-:Y:S02]  /*a130*/  LEA R15, P2, R13, UR10, 0x1 ;  /* 0x0000000a0d0f7c11 */ /* 0x010fe4000f8408ff */
[----:B0-----:R-:W-:-:S03]  /*a140*/  LEA.HI.X.SX32 R7, R6, UR11, 0x1, P3 ;  /* 0x0000000b06077c11 */ /* 0x001fc600098f0eff */
[----:B------:R-:W-:Y:S01]  /*a150*/  STL [R1+0x360], R15 ;  /* 0x0003600f01007387 */ /* 0x000fe20000100800 */
[----:B--2---:R-:W-:-:S03]  /*a160*/  LEA R6, P3, R21, UR10, 0x1 ;  /* 0x0000000a15067c11 */ /* 0x004fc6000f8608ff */
[----:B------:R-:W-:Y:S01]  /*a170*/  STL [R1+0x42c], R7 ;  /* 0x00042c0701007387 */ /* 0x000fe20000100800 */
[----:B------:R-:W-:-:S03]  /*a180*/  LEA.HI.X.SX32 R5, R5, UR11, 0x1, P4 ;  /* 0x0000000b05057c11 */ /* 0x000fc6000a0f0eff */
[----:B------:R-:W2:Y:S04]  /*a190*/  LDL.LU R24, [R1+0x4c] ;  /* 0x00004c0001187983 */ /* 0x000ea80000300800 */
[----:B------:R3:W-:Y:S04]  /*a1a0*/  STL [R1+0x358], R6 ;  /* 0x0003580601007387 */ /* 0x0007e80000100800 */
[----:B------:R0:W-:Y:S04]  /*a1b0*/  STL [R1+0x424], R5 ;  /* 0x0004240501007387 */ /* 0x0001e80000100800 */
[----:B------:R-:W4:Y:S01]  /*a1c0*/  LDL.LU R23, [R1+0x50] ;  /* 0x0000500001177983 */ /* 0x000f220000300800 */
[----:B---3--:R-:W-:-:S02]  /*a1d0*/  LEA R6, P4, R2, UR10, 0x1 ;  /* 0x0000000a02067c11 */ /* 0x008fc4000f8808ff */
[----:B0-----:R-:W-:-:S03]  /*a1e0*/  LEA.HI.X.SX32 R5, R4, UR11, 0x1, P5 ;  /* 0x0000000b04057c11 */ /* 0x001fc6000a8f0eff */
[----:B------:R-:W-:Y:S04]  /*a1f0*/  STL [R1+0x350], R6 ;  /* 0x0003500601007387 */ /* 0x000fe80000100800 */
[----:B------:R-:W-:Y:S04]  /*a200*/  STL [R1+0x39c], R5 ;  /* 0x00039c0501007387 */ /* 0x000fe80000100800 */
[----:B------:R-:W3:Y:S01]  /*a210*/  LDL.LU R16, [R1+0x54] ;  /* 0x0000540001107983 */ /* 0x000ee20000300800 */
[----:B------:R-:W-:Y:S02]  /*a220*/  LEA.HI.X.SX32 R3, R3, UR11, 0x1, P6 ;  /* 0x0000000b03037c11 */ /* 0x000fe4000b0f0eff */
[----:B------:R-:W-:-:S05]  /*a230*/  LEA R4, P5, R9, UR10, 0x1 ;  /* 0x0000000a09047c11 */ /* 0x000fca000f8a08ff */
[----:B------:R0:W-:Y:S04]  /*a240*/  STL [R1+0x348], R4 ;  /* 0x0003480401007387 */ /* 0x0001e80000100800 */
[----:B------:R1:W-:Y:S04]  /*a250*/  STL [R1+0x398], R3 ;  /* 0x0003980301007387 */ /* 0x0003e80000100800 */
[----:B------:R-:W3:Y:S01]  /*a260*/  LDL.LU R15, [R1+0x58] ;  /* 0x00005800010f7983 */ /* 0x000ee20000300800 */
[----:B0-----:R-:W-:Y:S02]  /*a270*/  LEA R4, P6, R10, UR10, 0x1 ;  /* 0x0000000a0a047c11 */ /* 0x001fe4000f8c08ff */
[----:B-1----:R-:W-:-:S03]  /*a280*/  LEA.HI.X.SX32 R3, R0, UR11, 0x1, P0 ;  /* 0x0000000b00037c11 */ /* 0x002fc600080f0eff */
[----:B------:R-:W-:Y:S01]  /*a290*/  STL [R1+0x340], R4 ;  /* 0x0003400401007387 */ /* 0x000fe20000100800 */
[----:B------:R-:W-:-:S03]  /*a2a0*/  LEA R0, P0, R11, UR10, 0x1 ;  /* 0x0000000a0b007c11 */ /* 0x000fc6000f8008ff */
[----:B------:R0:W-:Y:S02]  /*a2b0*/  STL [R1+0x374], R3 ;  /* 0x0003740301007387 */ /* 0x0001e40000100800 */
[----:B0-----:R-:W-:Y:S02]  /*a2c0*/  LEA.HI.X.SX32 R3, R14, UR11, 0x1, P1 ;  /* 0x0000000b0e037c11 */ /* 0x001fe400088f0eff */
[----:B------:R-:W3:Y:S04]  /*a2d0*/  LDL.LU R14, [R1+0x5c] ;  /* 0x00005c00010e7983 */ /* 0x000ee80000300800 */
[----:B------:R-:W-:Y:S04]  /*a2e0*/  STL [R1+0x338], R0 ;  /* 0x0003380001007387 */ /* 0x000fe80000100800 */
[----:B------:R0:W-:Y:S02]  /*a2f0*/  STL [R1+0x36c], R3 ;  /* 0x00036c0301007387 */ /* 0x0001e40000100800 */
[----:B0-----:R-:W-:-:S02]  /*a300*/  LEA.HI.X.SX32 R3, R13, UR11, 0x1, P2 ;  /* 0x0000000b0d037c11 */ /* 0x001fc400090f0eff */
[----:B------:R-:W3:Y:S01]  /*a310*/  LDL.LU R13, [R1+0x60] ;  /* 0x00006000010d7983 */ /* 0x000ee20000300800 */
[----:B------:R-:W-:-:S05]  /*a320*/  LEA R0, P1, R12, UR10, 0x1 ;  /* 0x0000000a0c007c11 */ /* 0x000fca000f8208ff */
[----:B------:R-:W-:Y:S04]  /*a330*/  STL [R1+0x330], R0 ;  /* 0x0003300001007387 */ /* 0x000fe80000100800 */
[----:B------:R0:W-:Y:S02]  /*a340*/  STL [R1+0x364], R3 ;  /* 0x0003640301007387 */ /* 0x0001e40000100800 */
[----:B0-----:R-:W-:Y:S02]  /*a350*/  LEA.HI.X.SX32 R3, R21, UR11, 0x1, P3 ;  /* 0x0000000b15037c11 */ /* 0x001fe400098f0eff */
        /* <DEDUP_REMOVED lines=12> */
[----:B------:R0:W-:Y:S04]  /*a420*/  STL [R1+0x318], R0 ;  /* 0x0003180001007387 */ /* 0x0001e80000100800 */
[----:B------:R1:W-:Y:S01]  /*a430*/  STL [R1+0x34c], R3 ;  /* 0x00034c0301007387 */ /* 0x0003e20000100800 */
[----:B0-----:R-:W-:Y:S02]  /*a440*/  LEA R0, P5, R26, UR10, 0x1 ;  /* 0x0000000a1a007c11 */ /* 0x001fe4000f8a08ff */
[----:B-1----:R-:W-:Y:S02]  /*a450*/  LEA.HI.X.SX32 R3, R10, UR11, 0x1, P6 ;  /* 0x0000000b0a037c11 */ /* 0x002fe4000b0f0eff */
[----:B------:R-:W3:Y:S04]  /*a460*/  LDL.LU R10, [R1+0x74] ;  /* 0x00007400010a7983 */ /* 0x000ee80000300800 */
[----:B------:R-:W-:Y:S04]  /*a470*/  STL [R1+0x310], R0 ;  /* 0x0003100001007387 */ /* 0x000fe80000100800 */
[----:B------:R0:W-:Y:S02]  /*a480*/  STL [R1+0x344], R3 ;  /* 0x0003440301007387 */ /* 0x0001e40000100800 */
[----:B0-----:R-:W-:-:S02]  /*a490*/  LEA.HI.X.SX32 R3, R11, UR11, 0x1, P0 ;  /* 0x0000000b0b037c11 */ /* 0x001fc400080f0eff */
[----:B------:R-:W3:Y:S01]  /*a4a0*/  LDL.LU R11, [R1+0x78] ;  /* 0x00007800010b7983 */ /* 0x000ee20000300800 */
[----:B-----5:R-:W-:-:S05]  /*a4b0*/  LEA R0, P6, R25, UR10, 0x1 ;  /* 0x0000000a19007c11 */ /* 0x020fca000f8c08ff */
[----:B------:R-:W-:Y:S04]  /*a4c0*/  STL [R1+0x308], R0 ;  /* 0x0003080001007387 */ /* 0x000fe80000100800 */
[----:B------:R0:W-:Y:S02]  /*a4d0*/  STL [R1+0x33c], R3 ;  /* 0x00033c0301007387 */ /* 0x0001e40000100800 */
[----:B0-----:R-:W-:Y:S02]  /*a4e0*/  LEA.HI.X.SX32 R3, R12, UR11, 0x1, P1 ;  /* 0x0000000b0c037c11 */ /* 0x001fe400088f0eff */
[----:B------:R-:W5:Y:S01]  /*a4f0*/  LDL.LU R12, [R1+0x7c] ;  /* 0x00007c00010c7983 */ /* 0x000f620000300800 */
[----:B--2---:R-:W-:-:S05]  /*a500*/  LEA R0, P0, R24, UR10, 0x1 ;  /* 0x0000000a18007c11 */ /* 0x004fca000f8008ff */
[----:B------:R4:W-:Y:S04]  /*a510*/  STL [R1+0x300], R0 ;  /* 0x0003000001007387 */ /* 0x0009e80000100800 */
[----:B------:R0:W-:Y:S01]  /*a520*/  STL [R1+0x334], R3 ;  /* 0x0003340301007387 */ /* 0x0001e20000100800 */
[----:B----4-:R-:W-:Y:S02]  /*a530*/  LEA R0, P1, R23, UR10, 0x1 ;  /* 0x0000000a17007c11 */ /* 0x010fe4000f8208ff */
[----:B0-----:R-:W-:Y:S02]  /*a540*/  LEA.HI.X.SX32 R3, R29, UR11, 0x1, P2 ;  /* 0x0000000b1d037c11 */ /* 0x001fe400090f0eff */
[----:B------:R-:W2:Y:S04]  /*a550*/  LDL.LU R29, [R1+0x84] ;  /* 0x00008400011d7983 */ /* 0x000ea80000300800 */
[----:B------:R3:W-:Y:S04]  /*a560*/  STL [R1+0x2f8], R0 ;  /* 0x0002f80001007387 */ /* 0x0007e80000100800 */
[----:B------:R0:W-:Y:S01]  /*a570*/  STL [R1+0x32c], R3 ;  /* 0x00032c0301007387 */ /* 0x0001e20000100800 */
[----:B---3--:R-:W-:-:S02]  /*a580*/  LEA R0, P2, R16, UR10, 0x1 ;  /* 0x0000000a10007c11 */ /* 0x008fc4000f8408ff */
[----:B0-----:R-:W-:Y:S02]  /*a590*/  LEA.HI.X.SX32 R3, R28, UR11, 0x1, P3 ;  /* 0x0000000b1c037c11 */ /* 0x001fe400098f0eff */
[----:B------:R-:W3:Y:S04]  /*a5a0*/  LDL.LU R28, [R1+0x88] ;  /* 0x00008800011c7983 */ /* 0x000ee80000300800 */
[----:B------:R-:W-:Y:S04]  /*a5b0*/  STL [R1+0x2f0], R0 ;  /* 0x0002f00001007387 */ /* 0x000fe80000100800 */
[----:B------:R0:W-:Y:S02]  /*a5c0*/  STL [R1+0x324], R3 ;  /* 0x0003240301007387 */ /* 0x0001e40000100800 */
[----:B0-----:R-:W-:-:S02]  /*a5d0*/  LEA.HI.X.SX32 R3, R27, UR11, 0x1, P4 ;  /* 0x0000000b1b037c11 */ /* 0x001fc4000a0f0eff */
[----:B------:R-:W4:Y:S01]  /*a5e0*/  LDL.LU R27, [R1+0x8c] ;  /* 0x00008c00011b7983 */ /* 0x000f220000300800 */
[----:B------:R-:W-:-:S05]  /*a5f0*/  LEA R0, P3, R15, UR10, 0x1 ;  /* 0x0000000a0f007c11 */ /* 0x000fca000f8608ff */
[----:B------:R-:W-:Y:S04]  /*a600*/  STL [R1+0x2e8], R0 ;  /* 0x0002e80001007387 */ /* 0x000fe80000100800 */
[----:B------:R0:W-:Y:S02]  /*a610*/  STL [R1+0x31c], R3 ;  /* 0x00031c0301007387 */ /* 0x0001e40000100800 */
[----:B0-----:R-:W-:Y:S02]  /*a620*/  LEA.HI.X.SX32 R3, R26, UR11, 0x1, P5 ;  /* 0x0000000b1a037c11 */ /* 0x001fe4000a8f0eff */
[----:B------:R-:W4:Y:S01]  /*a630*/  LDL.LU R26, [R1+0x94] ;  /* 0x00009400011a7983 */ /* 0x000f220000300800 */
[----:B------:R-:W-:-:S05]  /*a640*/  LEA R0, P4, R14, UR10, 0x1 ;  /* 0x0000000a0e007c11 */ /* 0x000fca000f8808ff */
[----:B------:R-:W-:Y:S04]  /*a650*/  STL [R1+0x2e0], R0 ;  /* 0x0002e00001007387 */ /* 0x000fe80000100800 */
[----:B------:R0:W-:Y:S02]  /*a660*/  STL [R1+0x314], R3 ;  /* 0x0003140301007387 */ /* 0x0001e40000100800 */
[----:B0-----:R-:W-:Y:S02]  /*a670*/  LEA.HI.X.SX32 R3, R25, UR11, 0x1, P6 ;  /* 0x0000000b19037c11 */ /* 0x001fe4000b0f0eff */
[----:B------:R-:W-:Y:S01]  /*a680*/  LEA R0, P5, R13, UR10, 0x1 ;  /* 0x0000000a0d007c11 */ /* 0x000fe2000f8a08ff */
[----:B------:R-:W4:Y:S04]  /*a690*/  LDL.LU R25, [R1+0xb4] ;  /* 0x0000b40001197983 */ /* 0x000f280000300800 */
        /* <DEDUP_REMOVED lines=20> */
[----:B------:R0:W-:Y:S04]  /*a7e0*/  STL [R1+0x2b8], R0 ;  /* 0x0002b80001007387 */ /* 0x0001e80000100800 */
[----:B------:R1:W-:Y:S01]  /*a7f0*/  STL [R1+0x2ec], R3 ;  /* 0x0002ec0301007387 */ /* 0x0003e20000100800 */
[----:B0-----:R-:W-:Y:S02]  /*a800*/  LEA R0, P3, R11, UR10, 0x1 ;  /* 0x0000000a0b007c11 */ /* 0x001fe4000f8608ff */
[----:B-1----:R-:W-:Y:S02]  /*a810*/  LEA.HI.X.SX32 R3, R14, UR11, 0x1, P4 ;  /* 0x0000000b0e037c11 */ /* 0x002fe4000a0f0eff */
[----:B------:R-:W4:Y:S04]  /*a820*/  LDL.LU R14, [R1+0xcc] ;  /* 0x0000cc00010e7983 */ /* 0x000f280000300800 */
[----:B------:R-:W-:Y:S04]  /*a830*/  STL [R1+0x2b0], R0 ;  /* 0x0002b00001007387 */ /* 0x000fe80000100800 */
[----:B------:R0:W-:Y:S02]  /*a840*/  STL [R1+0x2e4], R3 ;  /* 0x0002e40301007387 */ /* 0x0001e40000100800 */
[----:B0-----:R-:W-:-:S02]  /*a850*/  LEA.HI.X.SX32 R3, R13, UR11, 0x1, P5 ;  /* 0x0000000b0d037c11 */ /* 0x001fc4000a8f0eff */
[----:B------:R-:W4:Y:S01]  /*a860*/  LDL.LU R13, [R1+0xd0] ;  /* 0x0000d000010d7983 */ /* 0x000f220000300800 */
[----:B-----5:R-:W-:-:S05]  /*a870*/  LEA R0, P4, R12, UR10, 0x1 ;  /* 0x0000000a0c007c11 */ /* 0x020fca000f8808ff */
[----:B------:R-:W-:Y:S04]  /*a880*/  STL [R1+0x2a8], R0 ;  /* 0x0002a80001007387 */ /* 0x000fe80000100800 */
[----:B------:R0:W-:Y:S02]  /*a890*/  STL [R1+0x2dc], R3 ;  /* 0x0002dc0301007387 */ /* 0x0001e40000100800 */
[----:B0-----:R-:W-:Y:S02]  /*a8a0*/  LEA.HI.X.SX32 R3, R21, UR11, 0x1, P6 ;  /* 0x0000000b15037c11 */ /* 0x001fe4000b0f0eff */
[----:B------:R-:W5:Y:S01]  /*a8b0*/  LDL.LU R21, [R1+0xd4] ;  /* 0x0000d40001157983 */ /* 0x000f620000300800 */
[----:B--2---:R-:W-:-:S05]  /*a8c0*/  LEA R0, P5, R29, UR10, 0x1 ;  /* 0x0000000a1d007c11 */ /* 0x004fca000f8a08ff */
[----:B------:R-:W-:Y:S04]  /*a8d0*/  STL [R1+0x2a0], R0 ;  /* 0x0002a00001007387 */ /* 0x000fe80000100800 */
[----:B------:R0:W-:Y:S02]  /*a8e0*/  STL [R1+0x2d4], R3 ;  /* 0x0002d40301007387 */ /* 0x0001e40000100800 */
[----:B0-----:R-:W-:Y:S02]  /*a8f0*/  LEA.HI.X.SX32 R3, R2, UR11, 0x1, P0 ;  /* 0x0000000b02037c11 */ /* 0x001fe400080f0eff */
[----:B---3--:R-:W-:Y:S01]  /*a900*/  LEA R0, P6, R28, UR10, 0x1 ;  /* 0x0000000a1c007c11 */ /* 0x008fe2000f8c08ff */
[----:B------:R-:W2:Y:S04]  /*a910*/  LDL.LU R2, [R1+0xd8] ;  /* 0x0000d80001027983 */ /* 0x000ea80000300800 */
[----:B------:R4:W-:Y:S04]  /*a920*/  STL [R1+0x298], R0 ;  /* 0x0002980001007387 */ /* 0x0009e80000100800 */
[----:B------:R0:W-:Y:S04]  /*a930*/  STL [R1+0x2cc], R3 ;  /* 0x0002cc0301007387 */ /* 0x0001e80000100800 */
[----:B------:R-:W3:Y:S01]  /*a940*/  LDL.LU R7, [R1+0xdc] ;  /* 0x0000dc0001077983 */ /* 0x000ee20000300800 */
[----:B----4-:R-:W-:-:S02]  /*a950*/  LEA R0, P0, R27, UR10, 0x1 ;  /* 0x0000000a1b007c11 */ /* 0x010fc4000f8008ff */
[----:B0-----:R-:W-:-:S03]  /*a960*/  LEA.HI.X.SX32 R3, R9, UR11, 0x1, P1 ;  /* 0x0000000b09037c11 */ /* 0x001fc600088f0eff */
[----:B------:R-:W-:Y:S04]  /*a970*/  STL [R1+0x290], R0 ;  /* 0x0002900001007387 */ /* 0x000fe80000100800 */
[----:B------:R0:W-:Y:S04]  /*a980*/  STL [R1+0x2c4], R3 ;  /* 0x0002c40301007387 */ /* 0x0001e80000100800 */
[----:B------:R-:W4:Y:S01]  /*a990*/  LDL.LU R9, [R1+0xe4] ;  /* 0x0000e40001097983 */ /* 0x000f220000300800 */
[----:B0-----:R-:W-:Y:S02]  /*a9a0*/  LEA.HI.X.SX32 R3, R10, UR11, 0x1, P2 ;  /* 0x0000000b0a037c11 */ /* 0x001fe400090f0eff */
[----:B------:R-:W-:-:S05]  /*a9b0*/  LEA R0, P1, R26, UR10, 0x1 ;  /* 0x0000000a1a007c11 */ /* 0x000fca000f8208ff */
        /* <DEDUP_REMOVED lines=39> */
[----:B-----5:R-:W-:-:S05]  /*ac30*/  LEA R0, P2, R21, UR10, 0x1 ;  /* 0x0000000a15007c11 */ /* 0x020fca000f8408ff */
[----:B------:R-:W-:Y:S04]  /*ac40*/  STL [R1+0x248], R0 ;  /* 0x0002480001007387 */ /* 0x000fe80000100800 */
[----:B------:R0:W-:Y:S04]  /*ac50*/  STL [R1+0x27c], R3 ;  /* 0x00027c0301007387 */ /* 0x0001e80000100800 */
[----:B------:R-:W5:Y:S01]  /*ac60*/  LDL.LU R24, [R1+0x13c] ;  /* 0x00013c0001187983 */ /* 0x000f620000300800 */
[----:B0-----:R-:W-:Y:S02]  /*ac70*/  LEA.HI.X.SX32 R3, R23, UR11, 0x1, P4 ;  /* 0x0000000b17037c11 */ /* 0x001fe4000a0f0eff */
[----:B--2---:R-:W-:-:S05]  /*ac80*/  LEA R0, P3, R2, UR10, 0x1 ;  /* 0x0000000a02007c11 */ /* 0x004fca000f8608ff */
[----:B------:R3:W-:Y:S04]  /*ac90*/  STL [R1+0x240], R0 ;  /* 0x0002400001007387 */ /* 0x0007e80000100800 */
[----:B------:R0:W-:Y:S04]  /*aca0*/  STL [R1+0x274], R3 ;  /* 0x0002740301007387 */ /* 0x0001e80000100800 */
[----:B------:R-:W2:Y:S01]  /*acb0*/  LDL.LU R23, [R1+0x140] ;  /* 0x0001400001177983 */ /* 0x000ea20000300800 */
[----:B---3--:R-:W-:Y:S02]  /*acc0*/  LEA R0, P4, R7, UR10, 0x1 ;  /* 0x0000000a07007c11 */ /* 0x008fe4000f8808ff */
[----:B0-----:R-:W-:-:S03]  /*acd0*/  LEA.HI.X.SX32 R3, R16, UR11, 0x1, P5 ;  /* 0x0000000b10037c11 */ /* 0x001fc6000a8f0eff */
[----:B------:R4:W-:Y:S04]  /*ace0*/  STL [R1+0x238], R0 ;  /* 0x0002380001007387 */ /* 0x0009e80000100800 */
[----:B------:R0:W-:Y:S04]  /*acf0*/  STL [R1+0x26c], R3 ;  /* 0x00026c0301007387 */ /* 0x0001e80000100800 */
[----:B------:R-:W3:Y:S01]  /*ad00*/  LDL.LU R16, [R1+0x144] ;  /* 0x0001440001107983 */ /* 0x000ee20000300800 */
[----:B----4-:R-:W-:Y:S02]  /*ad10*/  LEA R0, P5, R9, UR10, 0x1 ;  /* 0x0000000a09007c11 */ /* 0x010fe4000f8a08ff */
[----:B0-----:R-:W-:-:S03]  /*ad20*/  LEA.HI.X.SX32 R3, R15, UR11, 0x1, P6 ;  /* 0x0000000b0f037c11 */ /* 0x001fc6000b0f0eff */
[----:B------:R-:W-:Y:S04]  /*ad30*/  STL [R1+0x230], R0 ;  /* 0x0002300001007387 */ /* 0x000fe80000100800 */
[----:B------:R0:W-:Y:S04]  /*ad40*/  STL [R1+0x264], R3 ;  /* 0x0002640301007387 */ /* 0x0001e80000100800 */
[----:B------:R-:W4:Y:S01]  /*ad50*/  LDL.LU R15, [R1+0x148] ;  /* 0x00014800010f7983 */ /* 0x000f220000300800 */
[----:B0-----:R-:W-:Y:S02]  /*ad60*/  LEA.HI.X.SX32 R3, R14, UR11, 0x1, P0 ;  /* 0x0000000b0e037c11 */ /* 0x001fe400080f0eff */
[----:B------:R-:W-:-:S05]  /*ad70*/  LEA R0, P6, R10, UR10, 0x1 ;  /* 0x0000000a0a007c11 */ /* 0x000fca000f8c08ff */
[----:B------:R0:W-:Y:S04]  /*ad80*/  STL [R1+0x228], R0 ;  /* 0x0002280001007387 */ /* 0x0001e80000100800 */
[----:B------:R-:W4:Y:S04]  /*ad90*/  LDL.LU R14, [R1+0x14c] ;  /* 0x00014c00010e7983 */ /* 0x000f280000300800 */
[----:B------:R1:W-:Y:S01]  /*ada0*/  STL [R1+0x25c], R3 ;  /* 0x00025c0301007387 */ /* 0x0003e20000100800 */
[----:B0-----:R-:W-:Y:S02]  /*adb0*/  LEA R0, P0, R11, UR10, 0x1 ;  /* 0x0000000a0b007c11 */ /* 0x001fe4000f8008ff */
[----:B-1----:R-:W-:-:S03]  /*adc0*/  LEA.HI.X.SX32 R3, R13, UR11, 0x1, P1 ;  /* 0x0000000b0d037c11 */ /* 0x002fc600088f0eff */
        /* <DEDUP_REMOVED lines=11> */
[----:B------:R-:W4:Y:S01]  /*ae80*/  LDL.LU R2, [R1+0x15c] ;  /* 0x00015c0001027983 */ /* 0x000f220000300800 */
[----:B------:R-:W-:-:S03]  /*ae90*/  LEA.HI.X.SX32 R4, R7, UR11, 0x1, P4 ;  /* 0x0000000b07047c11 */ /* 0x000fc6000a0f0eff */
[----:B------:R-:W-:Y:S01]  /*aea0*/  STL [R1+0x244], R3 ;  /* 0x0002440301007387 */ /* 0x000fe20000100800 */
[----:B0-----:R-:W-:-:S05]  /*aeb0*/  LEA R0, P3, R28, UR10, 0x1 ;  /* 0x0000000a1c007c11 */ /* 0x001fca000f8608ff */
[----:B------:R0:W-:Y:S04]  /*aec0*/  STL [R1+0x3a0], R0 ;  /* 0x0003a00001007387 */ /* 0x0001e80000100800 */
[----:B------:R-:W-:Y:S04]  /*aed0*/  STL [R1+0x23c], R4 ;  /* 0x00023c0401007387 */ /* 0x000fe80000100800 */
        /* <DEDUP_REMOVED lines=24> */
[----:B------:R4:W-:Y:S01]  /*b060*/  STL [R1+0x214], R0 ;  /* 0x0002140001007387 */ /* 0x0009e20000100800 */
[----:B---3--:R-:W-:Y:S02]  /*b070*/  LEA R4, P2, R16, UR10, 0x1 ;  /* 0x0000000a10047c11 */ /* 0x008fe4000f8408ff */
[----:B0-----:R-:W-:-:S03]  /*b080*/  LEA.HI.X.SX32 R3, R28, UR11, 0x1, P3 ;  /* 0x0000000b1c037c11 */ /* 0x001fc600098f0eff */
[----:B------:R-:W-:Y:S04]  /*b090*/  STL [R1+0x3b8], R4 ;  /* 0x0003b80401007387 */ /* 0x000fe80000100800 */
[----:B------:R-:W2:Y:S01]  /*b0a0*/  LDL.LU R29, [R1+0x184] ;  /* 0x00018400011d7983 */ /* 0x000ea20000300800 */
[----:B----4-:R-:W-:-:S03]  /*b0b0*/  LEA R0, P3, R15, UR10, 0x1 ;  /* 0x0000000a0f007c11 */ /* 0x010fc6000f8608ff */
[----:B------:R0:W-:Y:S04]  /*b0c0*/  STL [R1+0x208], R3 ;  /* 0x0002080301007387 */ /* 0x0001e80000100800 */
[----:B------:R1:W-:Y:S04]  /*b0d0*/  STL [R1+0x3bc], R0 ;  /* 0x0003bc0001007387 */ /* 0x0003e80000100800 */
[----:B------:R-:W3:Y:S01]  /*b0e0*/  LDL.LU R28, [R1+0x180] ;  /* 0x00018000011c7983 */ /* 0x000ee20000300800 */
[----:B0-----:R-:W-:-:S05]  /*b0f0*/  LEA.HI.X.SX32 R3, R27, UR11, 0x1, P4 ;  /* 0x0000000b1b037c11 */ /* 0x001fca000a0f0eff */
[----:B------:R0:W-:Y:S01]  /*b100*/  STL [R1+0x200], R3 ;  /* 0x0002000301007387 */ /* 0x0001e20000100800 */
[----:B-1----:R-:W-:-:S05]  /*b110*/  LEA R0, P4, R14, UR10, 0x1 ;  /* 0x0000000a0e007c11 */ /* 0x002fca000f8808ff */
[----:B------:R1:W-:Y:S04]  /*b120*/  STL [R1+0x3c0], R0 ;  /* 0x0003c00001007387 */ /* 0x0003e80000100800 */
[----:B------:R-:W4:Y:S01]  /*b130*/  LDL.LU R27, [R1+0x17c] ;  /* 0x00017c00011b7983 */ /* 0x000f220000300800 */
[----:B0-----:R-:W-:-:S05]  /*b140*/  LEA.HI.X.SX32 R3, R26, UR11, 0x1, P5 ;  /* 0x0000000b1a037c11 */ /* 0x001fca000a8f0eff */
[----:B------:R0:W-:Y:S01]  /*b150*/  STL [R1+0x1f8], R3 ;  /* 0x0001f80301007387 */ /* 0x0001e20000100800 */
[----:B-1----:R-:W-:Y:S02]  /*b160*/  LEA R0, P5, R13, UR10, 0x1 ;  /* 0x0000000a0d007c11 */ /* 0x002fe4000f8a08ff */
[----:B0-----:R-:W-:-:S03]  /*b170*/  LEA.HI.X.SX32 R3, R25, UR11, 0x1, P6 ;  /* 0x0000000b19037c11 */ /* 0x001fc6000b0f0eff */
[----:B------:R0:W-:Y:S04]  /*b180*/  STL [R1+0x3c4], R0 ;  /* 0x0003c40001007387 */ /* 0x0001e80000100800 */
[----:B------:R-:W4:Y:S04]  /*b190*/  LDL.LU R26, [R1+0x174] ;  /* 0x00017400011a7983 */ /* 0x000f280000300800 */
[----:B------:R1:W-:Y:S01]  /*b1a0*/  STL [R1+0x1f0], R3 ;  /* 0x0001f00301007387 */ /* 0x0003e20000100800 */
[----:B0-----:R-:W-:-:S05]  /*b1b0*/  LEA R0, P6, R21, UR10, 0x1 ;  /* 0x0000000a15007c11 */ /* 0x001fca000f8c08ff */
[----:B------:R0:W-:Y:S04]  /*b1c0*/  STL [R1+0x3c8], R0 ;  /* 0x0003c80001007387 */ /* 0x0001e80000100800 */
[----:B------:R-:W4:Y:S01]  /*b1d0*/  LDL.LU R25, [R1+0x16c] ;  /* 0x00016c0001197983 */ /* 0x000f220000300800 */
[----:B-1----:R-:W-:-:S05]  /*b1e0*/  LEA.HI.X.SX32 R3, R24, UR11, 0x1, P0 ;  /* 0x0000000b18037c11 */ /* 0x002fca00080f0eff */
[----:B------:R1:W-:Y:S01]  /*b1f0*/  STL [R1+0x1e8], R3 ;  /* 0x0001e80301007387 */ /* 0x0003e20000100800 */
[----:B0-----:R-:W-:-:S05]  /*b200*/  LEA R0, P0, R2, UR10, 0x1 ;  /* 0x0000000a02007c11 */ /* 0x001fca000f8008ff */
[----:B------:R-:W-:Y:S04]  /*b210*/  STL [R1+0x3cc], R0 ;  /* 0x0003cc0001007387 */ /* 0x000fe80000100800 */
[----:B------:R-:W4:Y:S01]  /*b220*/  LDL.LU R24, [R1+0x160] ;  /* 0x0001600001187983 */ /* 0x000f220000300800 */
[----:B-1----:R-:W-:-:S05]  /*b230*/  LEA.HI.X.SX32 R3, R23, UR11, 0x1, P1 ;  /* 0x0000000b17037c11 */ /* 0x002fca00088f0eff */
        /* <DEDUP_REMOVED lines=19> */
[----:B------:R-:W-:Y:S04]  /*b370*/  STL [R1+0x3dc], R0 ;  /* 0x0003dc0001007387 */ /* 0x000fe80000100800 */
[----:B------:R-:W4:Y:S04]  /*b380*/  LDL.LU R13, [R1+0x120] ;  /* 0x00012000010d7983 */ /* 0x000f280000300800 */
[----:B------:R0:W-:Y:S02]  /*b390*/  STL [R1+0x1c0], R3 ;  /* 0x0001c00301007387 */ /* 0x0001e40000100800 */
[----:B0-----:R-:W-:-:S02]  /*b3a0*/  LEA.HI.X.SX32 R3, R21, UR11, 0x1, P6 ;  /* 0x0000000b15037c11 */ /* 0x001fc4000b0f0eff */
[----:B-----5:R-:W-:-:S05]  /*b3b0*/  LEA R0, P5, R12, UR10, 0x1 ;  /* 0x0000000a0c007c11 */ /* 0x020fca000f8a08ff */
[----:B------:R-:W-:Y:S04]  /*b3c0*/  STL [R1+0x3e0], R0 ;  /* 0x0003e00001007387 */ /* 0x000fe80000100800 */
[----:B------:R-:W5:Y:S04]  /*b3d0*/  LDL.LU R21, [R1+0x11c] ;  /* 0x00011c0001157983 */ /* 0x000f680000300800 */
[----:B------:R0:W-:Y:S02]  /*b3e0*/  STL [R1+0x1b8], R3 ;  /* 0x0001b80301007387 */ /* 0x0001e40000100800 */
[----:B0-----:R-:W-:-:S02]  /*b3f0*/  LEA.HI.X.SX32 R3, R2, UR11, 0x1, P0 ;  /* 0x0000000b02037c11 */ /* 0x001fc400080f0eff */
[----:B------:R-:W5:Y:S01]  /*b400*/  LDL.LU R2, [R1+0x118] ;  /* 0x0001180001027983 */ /* 0x000f620000300800 */
[----:B--2---:R-:W-:-:S05]  /*b410*/  LEA R0, P6, R29, UR10, 0x1 ;  /* 0x0000000a1d007c11 */ /* 0x004fca000f8c08ff */
[----:B------:R3:W-:Y:S04]  /*b420*/  STL [R1+0x3e4], R0 ;  /* 0x0003e40001007387 */ /* 0x0007e80000100800 */
[----:B------:R0:W-:Y:S04]  /*b430*/  STL [R1+0x1b0], R3 ;  /* 0x0001b00301007387 */ /* 0x0001e80000100800 */
[----:B------:R-:W2:Y:S01]  /*b440*/  LDL.LU R6, [R1+0x114] ;  /* 0x0001140001067983 */ /* 0x000ea20000300800 */
[----:B---3--:R-:W-:Y:S02]  /*b450*/  LEA R0, P0, R28, UR10, 0x1 ;  /* 0x0000000a1c007c11 */ /* 0x008fe4000f8008ff */
[----:B0-----:R-:W-:-:S03]  /*b460*/  LEA.HI.X.SX32 R3, R7, UR11, 0x1, P1 ;  /* 0x0000000b07037c11 */ /* 0x001fc600088f0eff */
[----:B------:R4:W-:Y:S04]  /*b470*/  STL [R1+0x3e8], R0 ;  /* 0x0003e80001007387 */ /* 0x0009e80000100800 */
[----:B------:R-:W-:Y:S04]  /*b480*/  STL [R1+0x1a8], R3 ;  /* 0x0001a80301007387 */ /* 0x000fe80000100800 */
[----:B------:R-:W3:Y:S01]  /*b490*/  LDL.LU R7, [R1+0x110] ;  /* 0x0001100001077983 */ /* 0x000ee20000300800 */
[----:B------:R-:W-:Y:S02]  /*b4a0*/  LEA.HI.X.SX32 R4, R9, UR11, 0x1, P2 ;  /* 0x0000000b09047c11 */ /* 0x000fe400090f0eff */
[----:B----4-:R-:W-:-:S05]  /*b4b0*/  LEA R0, P1, R27, UR10, 0x1 ;  /* 0x0000000a1b007c11 */ /* 0x010fca000f8208ff */
[----:B------:R0:W-:Y:S04]  /*b4c0*/  STL [R1+0x3ec], R0 ;  /* 0x0003ec0001007387 */ /* 0x0001e80000100800 */
[----:B------:R1:W-:Y:S04]  /*b4d0*/  STL [R1+0x1a0], R4 ;  /* 0x0001a00401007387 */ /* 0x0003e80000100800 */
[----:B------:R-:W4:Y:S01]  /*b4e0*/  LDL.LU R9, [R1+0x10c] ;  /* 0x00010c0001097983 */ /* 0x000f220000300800 */
[----:B0-----:R-:W-:Y:S02]  /*b4f0*/  LEA.HI.X.SX32 R0, R10, UR11, 0x1, P3 ;  /* 0x0000000b0a007c11 */ /* 0x001fe400098f0eff */
[----:B------:R-:W-:-:S05]  /*b500*/  LEA R3, P2, R26, UR10, 0x1 ;  /* 0x0000000a1a037c11 */ /* 0x000fca000f8408ff */
[----:B------:R0:W-:Y:S04]  /*b510*/  STL [R1+0x3f0], R3 ;  /* 0x0003f00301007387 */ /* 0x0001e80000100800 */
[----:B------:R-:W-:Y:S01]  /*b520*/  STL [R1+0x198], R0 ;  /* 0x0001980001007387 */ /* 0x000fe20000100800 */
[----:B-1----:R-:W-:-:S05]  /*b530*/  LEA R4, P3, R25, UR10, 0x1 ;  /* 0x0000000a19047c11 */ /* 0x002fca000f8608ff */
[----:B------:R1:W-:Y:S04]  /*b540*/  STL [R1+0x3f4], R4 ;  /* 0x0003f40401007387 */ /* 0x0003e80000100800 */
[----:B------:R-:W4:Y:S01]  /*b550*/  LDL.LU R10, [R1+0x108] ;  /* 0x00010800010a7983 */ /* 0x000f220000300800 */
[----:B0-----:R-:W-:Y:S02]  /*b560*/  LEA.HI.X.SX32 R3, R11, UR11, 0x1, P4 ;  /* 0x0000000b0b037c11 */ /* 0x001fe4000a0f0eff */
[----:B-1----:R-:W-:-:S03]  /*b570*/  LEA.HI.X.SX32 R4, R12, UR11, 0x1, P5 ;  /* 0x0000000b0c047c11 */ /* 0x002fc6000a8f0eff */
[----:B------:R0:W-:Y:S01]  /*b580*/  STL [R1+0x19c], R3 ;  /* 0x00019c0301007387 */ /* 0x0001e20000100800 */
[----:B------:R-:W-:-:S05]  /*b590*/  LEA R0, P4, R24, UR10, 0x1 ;  /* 0x0000000a18007c11 */ /* 0x000fca000f8808ff */
[----:B------:R1:W-:Y:S04]  /*b5a0*/  STL [R1+0x3f8], R0 ;  /* 0x0003f80001007387 */ /* 0x0003e80000100800 */
[----:B------:R1:W-:Y:S04]  /*b5b0*/  STL [R1+0x1a4], R4 ;  /* 0x0001a40401007387 */ /* 0x0003e80000100800 */
[----:B------:R-:W4:Y:S01]  /*b5c0*/  LDL.LU R11, [R1+0x104] ;  /* 0x00010400010b7983 */ /* 0x000f220000300800 */
[----:B0-----:R-:W-:Y:S02]  /*b5d0*/  LEA R3, P5, R23, UR10, 0x1 ;  /* 0x0000000a17037c11 */ /* 0x001fe4000f8a08ff */
[----:B-1----:R-:W-:-:S03]  /*b5e0*/  LEA.HI.X.SX32 R0, R29, UR11, 0x1, P6 ;  /* 0x0000000b1d007c11 */ /* 0x002fc6000b0f0eff */
[----:B------:R0:W-:Y:S04]  /*b5f0*/  STL [R1+0x3fc], R3 ;  /* 0x0003fc0301007387 */ /* 0x0001e80000100800 */
[----:B------:R-:W-:Y:S01]  /*b600*/  STL [R1+0x1ac], R0 ;  /* 0x0001ac0001007387 */ /* 0x000fe20000100800 */
[----:B------:R-:W-:-:S05]  /*b610*/  LEA R4, P6, R16, UR10, 0x1 ;  /* 0x0000000a10047c11 */ /* 0x000fca000f8c08ff */
[----:B------:R1:W-:Y:S04]  /*b620*/  STL [R1+0x400], R4 ;  /* 0x0004000401007387 */ /* 0x0003e80000100800 */
[----:B------:R-:W4:Y:S01]  /*b630*/  LDL.LU R12, [R1+0x100] ;  /* 0x00010000010c7983 */ /* 0x000f220000300800 */
[----:B0-----:R-:W-:Y:S02]  /*b640*/  LEA.HI.X.SX32 R3, R28, UR11, 0x1, P0 ;  /* 0x0000000b1c037c11 */ /* 0x001fe400080f0eff */
[----:B-1----:R-:W-:-:S03]  /*b650*/  LEA.HI.X.SX32 R4, R27, UR11, 0x1, P1 ;  /* 0x0000000b1b047c11 */ /* 0x002fc600088f0eff */
[----:B------:R-:W-:Y:S01]  /*b660*/  STL [R1+0x1b4], R3 ;  /* 0x0001b40301007387 */ /* 0x000fe20000100800 */
[----:B------:R-:W-:-:S05]  /*b670*/  LEA R0, P0, R15, UR10, 0x1 ;  /* 0x0000000a0f007c11 */ /* 0x000fca000f8008ff */
        /* <DEDUP_REMOVED lines=12> */
[----:B------:R-:W-:Y:S01]  /*b740*/  STL [R1+0x1cc], R3 ;  /* 0x0001cc0301007387 */ /* 0x000fe20000100800 */
[----:B-----5:R-:W-:-:S05]  /*b750*/  LEA R0, P3, R21, UR10, 0x1 ;  /* 0x0000000a15007c11 */ /* 0x020fca000f8608ff */
[----:B------:R0:W-:Y:S04]  /*b760*/  STL [R1+0x410], R0 ;  /* 0x0004100001007387 */ /* 0x0001e80000100800 */
[----:B------:R2:W-:Y:S04]  /*b770*/  STL [R1+0x1d4], R4 ;  /* 0x0001d40401007387 */ /* 0x0005e80000100800 */
[----:B------:R-:W5:Y:S01]  /*b780*/  LDL.LU R27, [R1+0xc4] ;  /* 0x0000c400011b7983 */ /* 0x000f620000300800 */
[----:B0-----:R-:W-:Y:S02]  /*b790*/  LEA.HI.X.SX32 R0, R23, UR11, 0x1, P5 ;  /* 0x0000000b17007c11 */ /* 0x001fe4000a8f0eff */
[----:B------:R-:W-:-:S05]  /*b7a0*/  LEA R3, P4, R2, UR10, 0x1 ;  /* 0x0000000a02037c11 */ /* 0x000fca000f8808ff */
[----:B------:R-:W-:Y:S04]  /*b7b0*/  STL [R1+0x414], R3 ;  /* 0x0004140301007387 */ /* 0x000fe80000100800 */
[----:B------:R0:W-:Y:S01]  /*b7c0*/  STL [R1+0x1dc], R0 ;  /* 0x0001dc0001007387 */ /* 0x0001e20000100800 */
[----:B--2---:R-:W-:Y:S02]  /*b7d0*/  LEA R4, P5, R6, UR10, 0x1 ;  /* 0x0000000a06047c11 */ /* 0x004fe4000f8a08ff */
[----:B0-----:R-:W-:-:S03]  /*b7e0*/  LEA.HI.X.SX32 R0, R16, UR11, 0x1, P6 ;  /* 0x0000000b10007c11 */ /* 0x001fc6000b0f0eff */
[----:B------:R-:W-:Y:S04]  /*b7f0*/  STL [R1+0x418], R4 ;  /* 0x0004180401007387 */ /* 0x000fe80000100800 */
[----:B------:R-:W2:Y:S01]  /*b800*/  LDL.LU R26, [R1+0xb0] ;  /* 0x0000b000011a7983 */ /* 0x000ea20000300800 */
[----:B---3--:R-:W-:-:S03]  /*b810*/  LEA R3, P6, R7, UR10, 0x1 ;  /* 0x0000000a07037c11 */ /* 0x008fc6000f8c08ff */
[----:B------:R0:W-:Y:S04]  /*b820*/  STL [R1+0x1e4], R0 ;  /* 0x0001e40001007387 */ /* 0x0001e80000100800 */
[----:B------:R4:W-:Y:S04]  /*b830*/  STL [R1+0x41c], R3 ;  /* 0x00041c0301007387 */ /* 0x0009e80000100800 */
[----:B------:R-:W3:Y:S01]  /*b840*/  LDL.LU R25, [R1+0xac] ;  /* 0x0000ac0001197983 */ /* 0x000ee20000300800 */
[----:B0-----:R-:W-:-:S05]  /*b850*/  LEA.HI.X.SX32 R0, R15, UR11, 0x1, P0 ;  /* 0x0000000b0f007c11 */ /* 0x001fca00080f0eff */
[----:B------:R0:W-:Y:S04]  /*b860*/  STL [R1+0x1ec], R0 ;  /* 0x0001ec0001007387 */ /* 0x0001e80000100800 */
[----:B------:R-:W3:Y:S01]  /*b870*/  LDL.LU R24, [R1+0xa8] ;  /* 0x0000a80001187983 */ /* 0x000ee20000300800 */
[----:B----4-:R-:W-:Y:S02]  /*b880*/  LEA R3, P0, R9, UR10, 0x1 ;  /* 0x0000000a09037c11 */ /* 0x010fe4000f8008ff */
[----:B0-----:R-:W-:-:S03]  /*b890*/  LEA.HI.X.SX32 R0, R14, UR11, 0x1, P1 ;  /* 0x0000000b0e007c11 */ /* 0x001fc600088f0eff */
[----:B------:R-:W-:Y:S04]  /*b8a0*/  STL [R1+0x420], R3 ;  /* 0x0004200301007387 */ /* 0x000fe80000100800 */
[----:B------:R-:W4:Y:S04]  /*b8b0*/  LDL.LU R23, [R1+0xa4] ;  /* 0x0000a40001177983 */ /* 0x000f280000300800 */
[----:B------:R0:W-:Y:S04]  /*b8c0*/  STL [R1+0x1f4], R0 ;  /* 0x0001f40001007387 */ /* 0x0001e80000100800 */
[----:B------:R-:W4:Y:S01]  /*b8d0*/  LDL.LU R16, [R1+0xa0] ;  /* 0x0000a00001107983 */ /* 0x000f220000300800 */
[----:B0-----:R-:W-:-:S02]  /*b8e0*/  LEA.HI.X.SX32 R0, R13, UR11, 0x1, P2 ;  /* 0x0000000b0d007c11 */ /* 0x001fc400090f0eff */
[----:B------:R-:W-:-:S05]  /*b8f0*/  LEA R3, P1, R10, UR10, 0x1 ;  /* 0x0000000a0a037c11 */ /* 0x000fca000f8208ff */
[----:B------:R0:W-:Y:S04]  /*b900*/  STL [R1+0x428], R3 ;  /* 0x0004280301007387 */ /* 0x0001e80000100800 */
[----:B------:R-:W4:Y:S04]  /*b910*/  LDL.LU R15, [R1+0x9c] ;  /* 0x00009c00010f7983 */ /* 0x000f280000300800 */
[----:B------:R1:W-:Y:S04]  /*b920*/  STL [R1+0x1fc], R0 ;  /* 0x0001fc0001007387 */ /* 0x0003e80000100800 */
[----:B------:R-:W4:Y:S01]  /*b930*/  LDL.LU R14, [R1+0x98] ;  /* 0x00009800010e7983 */ /* 0x000f220000300800 */
[----:B0-----:R-:W-:-:S02]  /*b940*/  LEA R3, P2, R11, UR10, 0x1 ;  /* 0x0000000a0b037c11 */ /* 0x001fc4000f8408ff */
[----:B-1----:R-:W-:-:S03]  /*b950*/  LEA.HI.X.SX32 R0, R21, UR11, 0x1, P3 ;  /* 0x0000000b15007c11 */ /* 0x002fc600098f0eff */
[----:B------:R0:W-:Y:S04]  /*b960*/  STL [R1+0x434], R3 ;  /* 0x0004340301007387 */ /* 0x0001e80000100800 */
[----:B------:R-:W4:Y:S04]  /*b970*/  LDL.LU R13, [R1+0x90] ;  /* 0x00009000010d7983 */ /* 0x000f280000300800 */
[----:B------:R1:W-:Y:S04]  /*b980*/  STL [R1+0x204], R0 ;  /* 0x0002040001007387 */ /* 0x0003e80000100800 */
[----:B------:R-:W4:Y:S01]  /*b990*/  LDL.LU R21, [R1+0x80] ;  /* 0x0000800001157983 */ /* 0x000f220000300800 */
[----:B0-----:R-:W-:-:S02]  /*b9a0*/  LEA R3, P3, R12, UR10, 0x1 ;  /* 0x0000000a0c037c11 */ /* 0x001fc4000f8608ff */
[----:B-1----:R-:W-:-:S03]  /*b9b0*/  LEA.HI.X.SX32 R0, R2, UR11, 0x1, P4 ;  /* 0x0000000b02007c11 */ /* 0x002fc6000a0f0eff */
[----:B------:R-:W-:Y:S04]  /*b9c0*/  STL [R1+0x43c], R3 ;  /* 0x00043c0301007387 */ /* 0x000fe80000100800 */
[----:B------:R-:W4:Y:S04]  /*b9d0*/  LDL.LU R2, [R1+0x64] ;  /* 0x0000640001027983 */ /* 0x000f280000300800 */
[----:B------:R0:W-:Y:S04]  /*b9e0*/  STL [R1+0x20c], R0 ;  /* 0x00020c0001007387 */ /* 0x0001e80000100800 */
[----:B0-----:R-:W4:Y:S01]  /*b9f0*/  LDL.LU R0, [R1+0x14] ;  /* 0x0000140001007983 */ /* 0x001f220000300800 */
[----:B------:R-:W-:-:S02]  /*ba00*/  LEA R3, P4, R29, UR10, 0x1 ;  /* 0x0000000a1d037c11 */ /* 0x000fc4000f8808ff */
[----:B------:R-:W-:-:S03]  /*ba10*/  LEA.HI.X.SX32 R4, R6, UR11, 0x1, P5 ;  /* 0x0000000b06047c11 */ /* 0x000fc6000a8f0eff */
[----:B------:R0:W-:Y:S04]  /*ba20*/  STL [R1+0x444], R3 ;  /* 0x0004440301007387 */ /* 0x0001e80000100800 */
[----:B0-----:R-:W4:Y:S04]  /*ba30*/  LDL.LU R3, [R1+0x10] ;  /* 0x0000100001037983 */ /* 0x001f280000300800 */
        /* <DEDUP_REMOVED lines=8> */
[----:B-----5:R-:W-:-:S05]  /*bac0*/  LEA R7, P6, R27, UR10, 0x1 ;  /* 0x0000000a1b077c11 */ /* 0x020fca000f8c08ff */
[----:B------:R0:W-:Y:S04]  /*bad0*/  STL [R1+0x454], R7 ;  /* 0x0004540701007387 */ /* 0x0001e80000100800 */
[----:B0-----:R-:W5:Y:S01]  /*bae0*/  LDL.LU R7, [R1] ;  /* 0x0000000001077983 */ /* 0x001f620000300800 */
[----:B------:R-:W-:Y:S02]  /*baf0*/  LEA.HI.X.SX32 R9, R9, UR11, 0x1, P0 ;  /* 0x0000000b09097c11 */ /* 0x000fe400080f0eff */
[----:B------:R-:W-:-:S03]  /*bb00*/  LEA.HI.X.SX32 R10, R10, UR11, 0x1, P1 ;  /* 0x0000000b0a0a7c11 */ /* 0x000fc600088f0eff */
[----:B------:R2:W-:Y:S01]  /*bb10*/  STL [R1+0x38c], R9 ;  /* 0x00038c0901007387 */ /* 0x0005e20000100800 */
[----:B------:R-:W-:Y:S02]  /*bb20*/  LEA.HI.X.SX32 R11, R11, UR11, 0x1, P2 ;  /* 0x0000000b0b0b7c11 */ /* 0x000fe400090f0eff */
[----:B--2---:R-:W-:-:S05]  /*bb30*/  LEA R9, P0, R26, UR10, 0x1 ;  /* 0x0000000a1a097c11 */ /* 0x004fca000f8008ff */
[----:B------:R0:W-:Y:S04]  /*bb40*/  STL [R1+0x45c], R9 ;  /* 0x00045c0901007387 */ /* 0x0001e80000100800 */
[----:B0-----:R-:W2:Y:S04]  /*bb50*/  LDL.LU R9, [R1+0x6c8] ;  /* 0x0006c80001097983 */ /* 0x001ea80000300800 */
[----:B------:R3:W-:Y:S02]  /*bb60*/  STL [R1+0x394], R10 ;  /* 0x0003940a01007387 */ /* 0x0007e40000100800 */
[----:B---3--:R-:W-:-:S05]  /*bb70*/  LEA R10, P1, R25, UR10, 0x1 ;  /* 0x0000000a190a7c11 */ /* 0x008fca000f8208ff */
[----:B------:R0:W-:Y:S01]  /*bb80*/  STL [R1+0x464], R10 ;  /* 0x0004640a01007387 */ /* 0x0001e20000100800 */
[----:B------:R-:W-:-:S03]  /*bb90*/  LEA.HI.X.SX32 R12, R12, UR11, 0x1, P3 ;  /* 0x0000000b0c0c7c11 */ /* 0x000fc600098f0eff */
[----:B0-----:R-:W3:Y:S04]  /*bba0*/  LDL.LU R10, [R1+0x6c4] ;  /* 0x0006c400010a7983 */ /* 0x001ee80000300800 */
[----:B------:R0:W-:Y:S02]  /*bbb0*/  STL [R1+0x430], R11 ;  /* 0x0004300b01007387 */ /* 0x0001e40000100800 */
[----:B0-----:R-:W-:-:S05]  /*bbc0*/  LEA R11, P2, R24, UR10, 0x1 ;  /* 0x0000000a180b7c11 */ /* 0x001fca000f8408ff */
[----:B------:R0:W-:Y:S01]  /*bbd0*/  STL [R1+0x46c], R11 ;  /* 0x00046c0b01007387 */ /* 0x0001e20000100800 */
[----:B------:R-:W-:-:S03]  /*bbe0*/  LEA.HI.X.SX32 R29, R29, UR11, 0x1, P4 ;  /* 0x0000000b1d1d7c11 */ /* 0x000fc6000a0f0eff */
[----:B0-----:R-:W2:Y:S04]  /*bbf0*/  LDL.LU R11, [R1+0x6c0] ;  /* 0x0006c000010b7983 */ /* 0x001ea80000300800 */
[----:B------:R4:W-:Y:S02]  /*bc00*/  STL [R1+0x438], R12 ;  /* 0x0004380c01007387 */ /* 0x0009e40000100800 */
[----:B----4-:R-:W-:-:S05]  /*bc10*/  LEA R12, P3, R23, UR10, 0x1 ;  /* 0x0000000a170c7c11 */ /* 0x010fca000f8608ff */
[----:B------:R0:W-:Y:S01]  /*bc20*/  STL [R1+0x474], R12 ;  /* 0x0004740c01007387 */ /* 0x0001e20000100800 */
[----:B------:R-:W-:-:S03]  /*bc30*/  LEA.HI.X.SX32 R28, R28, UR11, 0x1, P5 ;  /* 0x0000000b1c1c7c11 */ /* 0x000fc6000a8f0eff */
[----:B0-----:R-:W4:Y:S04]  /*bc40*/  LDL.LU R12, [R1+0x6bc] ;  /* 0x0006bc00010c7983 */ /* 0x001f280000300800 */
[----:B------:R0:W-:Y:S02]  /*bc50*/  STL [R1+0x440], R29 ;  /* 0x0004401d01007387 */ /* 0x0001e40000100800 */
[----:B0-----:R-:W-:-:S05]  /*bc60*/  LEA R29, P4, R16, UR10, 0x1 ;  /* 0x0000000a101d7c11 */ /* 0x001fca000f8808ff */
[----:B------:R0:W-:Y:S01]  /*bc70*/  STL [R1+0x47c], R29 ;  /* 0x00047c1d01007387 */ /* 0x0001e20000100800 */
[----:B------:R-:W-:-:S03]  /*bc80*/  LEA.HI.X.SX32 R27, R27, UR11, 0x1, P6 ;  /* 0x0000000b1b1b7c11 */ /* 0x000fc6000b0f0eff */
[----:B0-----:R-:W2:Y:S04]  /*bc90*/  LDL.LU R29, [R1+0x6b8] ;  /* 0x0006b800011d7983 */ /* 0x001ea80000300800 */
        /* <DEDUP_REMOVED lines=47> */
[----:B------:R0:W-:Y:S04]  /*bf90*/  STL [R1+0x4cc], R13 ;  /* 0x0004cc0d01007387 */ /* 0x0001e80000100800 */
[----:B0-----:R-:W2:Y:S04]  /*bfa0*/  LDL.LU R13, [R1+0x690] ;  /* 0x00069000010d7983 */ /* 0x001ea80000300800 */
[----:B------:R5:W-:Y:S02]  /*bfb0*/  STL [R1+0x498], R21 ;  /* 0x0004981501007387 */ /* 0x000be40000100800 */
[----:B-----5:R-:W-:-:S05]  /*bfc0*/  LEA R21, P1, R7, UR10, 0x1 ;  /* 0x0000000a07157c11 */ /* 0x020fca000f8208ff */
[----:B------:R0:W-:Y:S04]  /*bfd0*/  STL [R1+0x4d4], R21 ;  /* 0x0004d41501007387 */ /* 0x0001e80000100800 */
[----:B0-----:R-:W5:Y:S01]  /*bfe0*/  LDL.LU R21, [R1+0x68c] ;  /* 0x00068c0001157983 */ /* 0x001f620000300800 */
[----:B------:R-:W-:-:S05]  /*bff0*/  LEA.HI.X.SX32 R2, R2, UR11, 0x1, P2 ;  /* 0x0000000b02027c11 */ /* 0x000fca00090f0eff */
[----:B------:R5:W-:Y:S02]  /*c000*/  STL [R1+0x4a0], R2 ;  /* 0x0004a00201007387 */ /* 0x000be40000100800 */
[----:B-----5:R-:W-:-:S05]  /*c010*/  LEA R2, P2, R21, UR10, 0x1 ;  /* 0x0000000a15027c11 */ /* 0x020fca000f8408ff */
[----:B------:R0:W-:Y:S04]  /*c020*/  STL [R1+0x4dc], R2 ;  /* 0x0004dc0201007387 */ /* 0x0001e80000100800 */
[----:B0-----:R-:W5:Y:S01]  /*c030*/  LDL.LU R2, [R1+0x688] ;  /* 0x0006880001027983 */ /* 0x001f620000300800 */
[----:B------:R-:W-:-:S05]  /*c040*/  LEA.HI.X.SX32 R0, R0, UR11, 0x1, P3 ;  /* 0x0000000b00007c11 */ /* 0x000fca00098f0eff */
[----:B------:R5:W-:Y:S01]  /*c050*/  STL [R1+0x4a8], R0 ;  /* 0x0004a80001007387 */ /* 0x000be20000100800 */
[----:B------:R-:W-:Y:S02]  /*c060*/  LEA.HI.X.SX32 R3, R3, UR11, 0x1, P4 ;  /* 0x0000000b03037c11 */ /* 0x000fe4000a0f0eff */
[----:B-----5:R-:W-:-:S05]  /*c070*/  LEA R0, P3, R2, UR10, 0x1 ;  /* 0x0000000a02007c11 */ /* 0x020fca000f8608ff */
[----:B------:R2:W-:Y:S04]  /*c080*/  STL [R1+0x4e4], R0 ;  /* 0x0004e40001007387 */ /* 0x0005e80000100800 */
[----:B------:R0:W-:Y:S01]  /*c090*/  STL [R1+0x4b0], R3 ;  /* 0x0004b00301007387 */ /* 0x0001e20000100800 */
[----:B--2---:R-:W-:Y:S02]  /*c0a0*/  LEA R0, P4, R13, UR10, 0x1 ;  /* 0x0000000a0d007c11 */ /* 0x004fe4000f8808ff */
[----:B0-----:R-:W-:-:S03]  /*c0b0*/  LEA.HI.X.SX32 R3, R4, UR11, 0x1, P5 ;  /* 0x0000000b04037c11 */ /* 0x001fc6000a8f0eff */
[----:B------:R0:W-:Y:S01]  /*c0c0*/  STL [R1+0x4ec], R0 ;  /* 0x0004ec0001007387 */ /* 0x0001e20000100800 */
[----:B------:R-:W-:-:S03]  /*c0d0*/  LEA.HI.X.SX32 R4, R5, UR11, 0x1, P6 ;  /* 0x0000000b05047c11 */ /* 0x000fc6000b0f0eff */
[----:B------:R1:W-:Y:S01]  /*c0e0*/  STL [R1+0x4b8], R3 ;  /* 0x0004b80301007387 */ /* 0x0003e20000100800 */
[----:B0-----:R-:W-:Y:S02]  /*c0f0*/  LEA R0, P5, R14, UR10, 0x1 ;  /* 0x0000000a0e007c11 */ /* 0x001fe4000f8a08ff */
[----:B-1----:R-:W-:-:S03]  /*c100*/  LEA R3, P6, R15, UR10, 0x1 ;  /* 0x0000000a0f037c11 */ /* 0x002fc6000f8c08ff */
[----:B------:R0:W-:Y:S04]  /*c110*/  STL [R1+0x4f4], R0 ;  /* 0x0004f40001007387 */ /* 0x0001e80000100800 */
[----:B------:R1:W-:Y:S01]  /*c120*/  STL [R1+0x4c0], R4 ;  /* 0x0004c00401007387 */ /* 0x0003e20000100800 */
[----:B0-----:R-:W-:-:S03]  /*c130*/  LEA.HI.X.SX32 R0, R6, UR11, 0x1, P0 ;  /* 0x0000000b06007c11 */ /* 0x001fc600080f0eff */
[----:B------:R0:W-:Y:S01]  /*c140*/  STL [R1+0x4fc], R3 ;  /* 0x0004fc0301007387 */ /* 0x0001e20000100800 */
[----:B-1----:R-:W-:-:S03]  /*c150*/  LEA R4, P0, R16, UR10, 0x1 ;  /* 0x0000000a10047c11 */ /* 0x002fc6000f8008ff */
[----:B------:R1:W-:Y:S04]  /*c160*/  STL [R1+0x4c8], R0 ;  /* 0x0004c80001007387 */ /* 0x0003e80000100800 */
[----:B------:R2:W-:Y:S01]  /*c170*/  STL [R1+0x504], R4 ;  /* 0x0005040401007387 */ /* 0x0005e20000100800 */
[----:B0-----:R-:W-:Y:S02]  /*c180*/  LEA.HI.X.SX32 R3, R7, UR11, 0x1, P1 ;  /* 0x0000000b07037c11 */ /* 0x001fe400088f0eff */
[----:B-1----:R-:W-:-:S03]  /*c190*/  LEA R0, P1, R23, UR10, 0x1 ;  /* 0x0000000a17007c11 */ /* 0x002fc6000f8208ff */
[----:B------:R0:W-:Y:S01]  /*c1a0*/  STL [R1+0x4d0], R3 ;  /* 0x0004d00301007387 */ /* 0x0001e20000100800 */
[----:B--2---:R-:W-:-:S03]  /*c1b0*/  LEA.HI.X.SX32 R4, R21, UR11, 0x1, P2 ;  /* 0x0000000b15047c11 */ /* 0x004fc600090f0eff */
[----:B------:R1:W-:Y:S04]  /*c1c0*/  STL [R1+0x50c], R0 ;  /* 0x00050c0001007387 */ /* 0x0003e80000100800 */
[----:B------:R-:W-:Y:S04]  /*c1d0*/  STL [R1+0x4d8], R4 ;  /* 0x0004d80401007387 */ /* 0x000fe80000100800 */
[----:B------:R-:W2:Y:S01]  /*c1e0*/  LDL.LU R6, [R1+0x590] ;  /* 0x0005900001067983 */ /* 0x000ea20000300800 */
[----:B0-----:R-:W-:Y:S02]  /*c1f0*/  LEA R3, P2, R24, UR10, 0x1 ;  /* 0x0000000a18037c11 */ /* 0x001fe4000f8408ff */
[----:B-1----:R-:W-:-:S03]  /*c200*/  LEA.HI.X.SX32 R0, R2, UR11, 0x1, P3 ;  /* 0x0000000b02007c11 */ /* 0x002fc600098f0eff */
[----:B------:R0:W-:Y:S04]  /*c210*/  STL [R1+0x514], R3 ;  /* 0x0005140301007387 */ /* 0x0001e80000100800 */
[----:B------:R1:W-:Y:S01]  /*c220*/  STL [R1+0x4e0], R0 ;  /* 0x0004e00001007387 */ /* 0x0003e20000100800 */
[----:B0-----:R-:W-:Y:S02]  /*c230*/  LEA R3, P3, R25, UR10, 0x1 ;  /* 0x0000000a19037c11 */ /* 0x001fe4000f8608ff */
[----:B-1----:R-:W-:Y:S02]  /*c240*/  LEA.HI.X.SX32 R0, R13, UR11, 0x1, P4 ;  /* 0x0000000b0d007c11 */ /* 0x002fe4000a0f0eff */
[----:B------:R-:W-:Y:S01]  /*c250*/  LEA R2, P4, R26, UR10, 0x1 ;  /* 0x0000000a1a027c11 */ /* 0x000fe2000f8808ff */
[----:B------:R0:W-:Y:S04]  /*c260*/  STL [R1+0x51c], R3 ;  /* 0x00051c0301007387 */ /* 0x0001e80000100800 */
[----:B------:R1:W-:Y:S04]  /*c270*/  STL [R1+0x4e8], R0 ;  /* 0x0004e80001007387 */ /* 0x0003e80000100800 */
[----:B------:R5:W-:Y:S01]  /*c280*/  STL [R1+0x524], R2 ;  /* 0x0005240201007387 */ /* 0x000be20000100800 */
[----:B0-----:R-:W-:-:S02]  /*c290*/  LEA.HI.X.SX32 R3, R14, UR11, 0x1, P5 ;  /* 0x0000000b0e037c11 */ /* 0x001fc4000a8f0eff */
[----:B-1----:R-:W-:-:S03]  /*c2a0*/  LEA R0, P5, R27, UR10, 0x1 ;  /* 0x0000000a1b007c11 */ /* 0x002fc6000f8a08ff */
[----:B------:R0:W-:Y:S01]  /*c2b0*/  STL [R1+0x4f0], R3 ;  /* 0x0004f00301007387 */ /* 0x0001e20000100800 */
[----:B-----5:R-:W-:-:S03]  /*c2c0*/  LEA.HI.X.SX32 R2, R15, UR11, 0x1, P6 ;  /* 0x0000000b0f027c11 */ /* 0x020fc6000b0f0eff */
[----:B------:R1:W-:Y:S04]  /*c2d0*/  STL [R1+0x52c], R0 ;  /* 0x00052c0001007387 */ /* 0x0003e80000100800 */
[----:B------:R5:W-:Y:S01]  /*c2e0*/  STL [R1+0x4f8], R2 ;  /* 0x0004f80201007387 */ /* 0x000be20000100800 */
[----:B0-----:R-:W-:Y:S02]  /*c2f0*/  LEA R3, P6, R28, UR10, 0x1 ;  /* 0x0000000a1c037c11 */ /* 0x001fe4000f8c08ff */
[----:B-1----:R-:W-:-:S03]  /*c300*/  LEA.HI.X.SX32 R0, R16, UR11, 0x1, P0 ;  /* 0x0000000b10007c11 */ /* 0x002fc600080f0eff */
[----:B------:R0:W-:Y:S01]  /*c310*/  STL [R1+0x534], R3 ;  /* 0x0005340301007387 */ /* 0x0001e20000100800 */
[----:B-----5:R-:W-:-:S03]  /*c320*/  LEA R2, P0, R29, UR10, 0x1 ;  /* 0x0000000a1d027c11 */ /* 0x020fc6000f8008ff */
[----:B------:R4:W-:Y:S04]  /*c330*/  STL [R1+0x500], R0 ;  /* 0x0005000001007387 */ /* 0x0009e80000100800 */
[----:B------:R1:W-:Y:S01]  /*c340*/  STL [R1+0x53c], R2 ;  /* 0x00053c0201007387 */ /* 0x0003e20000100800 */
[----:B0-----:R-:W-:Y:S02]  /*c350*/  LEA.HI.X.SX32 R3, R23, UR11, 0x1, P1 ;  /* 0x0000000b17037c11 */ /* 0x001fe400088f0eff */
[----:B----4-:R-:W-:-:S03]  /*c360*/  LEA R0, P1, R12, UR10, 0x1 ;  /* 0x0000000a0c007c11 */ /* 0x010fc6000f8208ff */
[----:B------:R0:W-:Y:S01]  /*c370*/  STL [R1+0x508], R3 ;  /* 0x0005080301007387 */ /* 0x0001e20000100800 */
[----:B-1----:R-:W-:-:S03]  /*c380*/  LEA.HI.X.SX32 R2, R24, UR11, 0x1, P2 ;  /* 0x0000000b18027c11 */ /* 0x002fc600090f0eff */
[----:B------:R1:W-:Y:S04]  /*c390*/  STL [R1+0x544], R0 ;  /* 0x0005440001007387 */ /* 0x0003e80000100800 */
[----:B------:R3:W-:Y:S01]  /*c3a0*/  STL [R1+0x510], R2 ;  /* 0x0005100201007387 */ /* 0x0007e20000100800 */
[----:B0-----:R-:W-:Y:S02]  /*c3b0*/  LEA R3, P2, R11, UR10, 0x1 ;  /* 0x0000000a0b037c11 */ /* 0x001fe4000f8408ff */
[----:B-1----:R-:W-:-:S03]  /*c3c0*/  LEA.HI.X.SX32 R0, R25, UR11, 0x1, P3 ;  /* 0x0000000b19007c11 */ /* 0x002fc600098f0eff */
[----:B------:R0:W-:Y:S01]  /*c3d0*/  STL [R1+0x54c], R3 ;  /* 0x00054c0301007387 */ /* 0x0001e20000100800 */
[----:B---3--:R-:W-:-:S03]  /*c3e0*/  LEA R2, P3, R10, UR10, 0x1 ;  /* 0x0000000a0a027c11 */ /* 0x008fc6000f8608ff */
[----:B------:R1:W-:Y:S04]  /*c3f0*/  STL [R1+0x518], R0 ;  /* 0x0005180001007387 */ /* 0x0003e80000100800 */
[----:B------:R3:W-:Y:S01]  /*c400*/  STL [R1+0x554], R2 ;  /* 0x0005540201007387 */ /* 0x0007e20000100800 */
[----:B0-----:R-:W-:Y:S02]  /*c410*/  LEA.HI.X.SX32 R3, R26, UR11, 0x1, P4 ;  /* 0x0000000b1a037c11 */ /* 0x001fe4000a0f0eff */
[----:B-1----:R-:W-:-:S03]  /*c420*/  LEA R0, P4, R9, UR10, 0x1 ;  /* 0x0000000a09007c11 */ /* 0x002fc6000f8808ff */
[----:B------:R0:W-:Y:S01]  /*c430*/  STL [R1+0x520], R3 ;  /* 0x0005200301007387 */ /* 0x0001e20000100800 */
[----:B---3--:R-:W-:-:S03]  /*c440*/  LEA.HI.X.SX32 R2, R27, UR11, 0x1, P5 ;  /* 0x0000000b1b027c11 */ /* 0x008fc6000a8f0eff */
[----:B------:R1:W-:Y:S04]  /*c450*/  STL [R1+0x55c], R0 ;  /* 0x00055c0001007387 */ /* 0x0003e80000100800 */
[----:B------:R3:W-:Y:S01]  /*c460*/  STL [R1+0x528], R2 ;  /* 0x0005280201007387 */ /* 0x0007e20000100800 */
[----:B0-----:R-:W-:Y:S02]  /*c470*/  LEA R3, P5, R8, UR10, 0x1 ;  /* 0x0000000a08037c11 */ /* 0x001fe4000f8a08ff */
[----:B-1----:R-:W-:-:S03]  /*c480*/  LEA.HI.X.SX32 R0, R28, UR11, 0x1, P6 ;  /* 0x0000000b1c007c11 */ /* 0x002fc6000b0f0eff */
[----:B------:R0:W-:Y:S01]  /*c490*/  STL [R1+0x564], R3 ;  /* 0x0005640301007387 */ /* 0x0001e20000100800 */
[----:B---3--:R-:W-:-:S03]  /*c4a0*/  LEA R2, P6, R17, UR10, 0x1 ;  /* 0x0000000a11027c11 */ /* 0x008fc6000f8c08ff */
[----:B------:R1:W-:Y:S01]  /*c4b0*/  STL [R1+0x530], R0 ;  /* 0x0005300001007387 */ /* 0x0003e20000100800 */
[----:B------:R-:W-:-:S03]  /*c4c0*/  IMAD R19, R19, UR14, RZ ;  /* 0x0000000e13137c24 */ /* 0x000fc6000f8e02ff */
[----:B------:R3:W-:Y:S01]  /*c4d0*/  STL [R1+0x56c], R2 ;  /* 0x00056c0201007387 */ /* 0x0007e20000100800 */
[----:B0-----:R-:W-:Y:S01]  /*c4e0*/  LEA.HI.X.SX32 R3, R29, UR11, 0x1, P0 ;  /* 0x0000000b1d037c11 */ /* 0x001fe200080f0eff */
[----:B------:R-:W-:Y:S01]  /*c4f0*/  IMAD R20, R20, UR14, RZ ;  /* 0x0000000e14147c24 */ /* 0x000fe2000f8e02ff */
[----:B-1----:R-:W-:-:S03]  /*c500*/  LEA R0, P0, R18, UR10, 0x1 ;  /* 0x0000000a12007c11 */ /* 0x002fc6000f8008ff */
[----:B------:R0:W-:Y:S01]  /*c510*/  STL [R1+0x538], R3 ;  /* 0x0005380301007387 */ /* 0x0001e20000100800 */
[----:B---3--:R-:W-:-:S03]  /*c520*/  LEA.HI.X.SX32 R2, R12, UR11, 0x1, P1 ;  /* 0x0000000b0c027c11 */ /* 0x008fc600088f0eff */
[----:B------:R1:W-:Y:S01]  /*c530*/  STL [R1+0x574], R0 ;  /* 0x0005740001007387 */ /* 0x0003e20000100800 */
[----:B------:R-:W-:-:S03]  /*c540*/  IMAD R22, R22, UR14, RZ ;  /* 0x0000000e16167c24 */ /* 0x000fc6000f8e02ff */
        /* <DEDUP_REMOVED lines=9> */
[----:B------:R-:W-:Y:S01]  /*c5e0*/  STL [R1+0x550], R3 ;  /* 0x0005500301007387 */ /* 0x000fe20000100800 */
[----:B---3--:R-:W-:-:S03]  /*c5f0*/  LEA.HI.X.SX32 R2, R9, UR11, 0x1, P4 ;  /* 0x0000000b09027c11 */ /* 0x008fc6000a0f0eff */
[----:B------:R0:W-:Y:S01]  /*c600*/  STL [R1+0x58c], R0 ;  /* 0x00058c0001007387 */ /* 0x0001e20000100800 */
[----:B------:R-:W1:Y:S03]  /*c610*/  S2R R7, SR_TID.X ;  /* 0x0000000000077919 */ /* 0x000e660000002100 */
[----:B------:R3:W-:Y:S01]  /*c620*/  STL [R1+0x558], R2 ;  /* 0x0005580201007387 */ /* 0x0007e20000100800 */
[----:B0-----:R-:W-:Y:S02]  /*c630*/  LEA.HI.X.SX32 R0, R8, UR11, 0x1, P5 ;  /* 0x0000000b08007c11 */ /* 0x001fe4000a8f0eff */
[----:B---3--:R-:W-:Y:S01]  /*c640*/  LEA.HI.X.SX32 R2, R17, UR11, 0x1, P6 ;  /* 0x0000000b11027c11 */ /* 0x008fe2000b0f0eff */
[----:B------:R-:W-:Y:S01]  /*c650*/  USHF.R.S32.HI UR5, URZ, 0x7, UR5 ;  /* 0x00000007ff057899 */ /* 0x000fe20008011405 */
[----:B--2---:R-:W-:-:S05]  /*c660*/  LEA R3, P4, R6, UR10, 0x1 ;  /* 0x0000000a06037c11 */ /* 0x004fca000f8808ff */
[----:B------:R0:W-:Y:S04]  /*c670*/  STL [R1+0x594], R3 ;  /* 0x0005940301007387 */ /* 0x0001e80000100800 */
[----:B------:R2:W-:Y:S04]  /*c680*/  STL [R1+0x560], R0 ;  /* 0x0005600001007387 */ /* 0x0005e80000100800 */
[----:B------:R3:W-:Y:S01]  /*c690*/  STL [R1+0x568], R2 ;  /* 0x0005680201007387 */ /* 0x0007e20000100800 */
[----:B0-----:R-:W-:Y:S02]  /*c6a0*/  LEA.HI.X.SX32 R3, R18, UR11, 0x1, P0 ;  /* 0x0000000b12037c11 */ /* 0x001fe400080f0eff */
[----:B--2---:R-:W-:-:S03]  /*c6b0*/  LEA.HI.X.SX32 R0, R19, UR11, 0x1, P1 ;  /* 0x0000000b13007c11 */ /* 0x004fc600088f0eff */
[----:B------:R-:W-:Y:S01]  /*c6c0*/  STL [R1+0x570], R3 ;  /* 0x0005700301007387 */ /* 0x000fe20000100800 */
[----:B---3--:R-:W-:-:S03]  /*c6d0*/  LEA.HI.X.SX32 R2, R20, UR11, 0x1, P2 ;  /* 0x0000000b14027c11 */ /* 0x008fc600090f0eff */
[----:B------:R-:W-:Y:S04]  /*c6e0*/  STL [R1+0x578], R0 ;  /* 0x0005780001007387 */ /* 0x000fe80000100800 */
[----:B------:R0:W-:Y:S02]  /*c6f0*/  STL [R1+0x580], R2 ;  /* 0x0005800201007387 */ /* 0x0001e40000100800 */
[----:B0-----:R-:W-:Y:S02]  /*c700*/  LEA.HI.X.SX32 R2, R6, UR11, 0x1, P4 ;  /* 0x0000000b06027c11 */ /* 0x001fe4000a0f0eff */
[----:B------:R-:W0:Y:S01]  /*c710*/  S2R R6, SR_TID.X ;  /* 0x0000000000067919 */ /* 0x000e220000002100 */
[----:B------:R-:W-:Y:S01]  /*c720*/  LEA.HI.X.SX32 R0, R22, UR11, 0x1, P3 ;  /* 0x0000000b16007c11 */ /* 0x000fe200098f0eff */
[----:B-1----:R-:W-:-:S04]  /*c730*/  IMAD.SHL.U32 R3, R7, 0x8, RZ ;  /* 0x0000000807037824 */ /* 0x002fc800078e00ff */
[----:B------:R-:W-:Y:S04]  /*c740*/  STL [R1+0x588], R0 ;  /* 0x0005880001007387 */ /* 0x000fe80000100800 */
[----:B------:R1:W-:Y:S04]  /*c750*/  STL [R1+0x590], R2 ;  /* 0x0005900201007387 */ /* 0x0003e80000100800 */
[----:B------:R-:W-:Y:S01]  /*c760*/  STL [R1+0x64c], R3 ;  /* 0x00064c0301007387 */ /* 0x000fe20000100800 */
[----:B-1----:R-:W-:-:S03]  /*c770*/  IMAD.SHL.U32 R2, R7, 0x20, RZ ;  /* 0x0000002007027824 */ /* 0x002fc600078e00ff */
[----:B------:R-:W-:Y:S04]  /*c780*/  STL [R1+0x600], RZ ;  /* 0x000600ff01007387 */ /* 0x000fe80000100800 */
[----:B------:R1:W-:Y:S04]  /*c790*/  STL [R1+0x648], R2 ;  /* 0x0006480201007387 */ /* 0x0003e80000100800 */
[----:B------:R2:W-:Y:S04]  /*c7a0*/  STL [R1+0x604], RZ ;  /* 0x000604ff01007387 */ /* 0x0005e80000100800 */
[----:B------:R2:W-:Y:S04]  /*c7b0*/  STL [R1+0x608], RZ ;  /* 0x000608ff01007387 */ /* 0x0005e80000100800 */
[----:B------:R2:W-:Y:S04]  /*c7c0*/  STL [R1+0x60c], RZ ;  /* 0x00060cff01007387 */ /* 0x0005e80000100800 */
[----:B------:R2:W-:Y:S01]  /*c7d0*/  STL [R1+0x5f0], RZ ;  /* 0x0005f0ff01007387 */ /* 0x0005e20000100800 */
[----:B0-----:R-:W-:-:S03]  /*c7e0*/  SHF.R.U32.HI R5, RZ, 0x5, R6 ;  /* 0x00000005ff057819 */ /* 0x001fc60000011606 */
[----:B------:R2:W-:Y:S04]  /*c7f0*/  STL [R1+0x5f4], RZ ;  /* 0x0005f4ff01007387 */ /* 0x0005e80000100800 */
[----:B------:R2:W-:Y:S04]  /*c800*/  STL [R1+0x5f8], RZ ;  /* 0x0005f8ff01007387 */ /* 0x0005e80000100800 */
[----:B------:R2:W-:Y:S04]  /*c810*/  STL [R1+0x5fc], RZ ;  /* 0x0005fcff01007387 */ /* 0x0005e80000100800 */
[----:B------:R2:W-:Y:S01]  /*c820*/  STL [R1+0x610], RZ ;  /* 0x000610ff01007387 */ /* 0x0005e20000100800 */
[----:B------:R-:W-:-:S03]  /*c830*/  SGXT.U32 R5, R5, 0x3 ;  /* 0x000000030505781a */ /* 0x000fc60000000000 */
[----:B------:R2:W-:Y:S04]  /*c840*/  STL [R1+0x614], RZ ;  /* 0x000614ff01007387 */ /* 0x0005e80000100800 */
[----:B------:R2:W-:Y:S04]  /*c850*/  STL [R1+0x618], RZ ;  /* 0x000618ff01007387 */ /* 0x0005e80000100800 */
[----:B------:R2:W-:Y:S01]  /*c860*/  STL [R1+0x61c], RZ ;  /* 0x00061cff01007387 */ /* 0x0005e20000100800 */
[----:B------:R-:W-:-:S03]  /*c870*/  SHF.R.U32.HI R6, RZ, 0x5, R6 ;  /* 0x00000005ff067819 */ /* 0x000fc60000011606 */
[----:B------:R2:W-:Y:S01]  /*c880*/  STL [R1+0x5e0], RZ ;  /* 0x0005e0ff01007387 */ /* 0x0005e20000100800 */
[----:B------:R-:W-:-:S03]  /*c890*/  LOP3.LUT R0, R7, 0x7f, RZ, 0xc0, !PT ;  /* 0x0000007f07007812 */ /* 0x000fc600078ec0ff */
[----:B------:R2:W-:Y:S01]  /*c8a0*/  STL [R1+0x5e4], RZ ;  /* 0x0005e4ff01007387 */ /* 0x0005e20000100800 */
[----:B------:R-:W-:-:S03]  /*c8b0*/  LOP3.LUT R4, R5, 0x60, RZ, 0xfc, !PT ;  /* 0x0000006005047812 */ /* 0x000fc600078efcff */
[----:B------:R2:W-:Y:S01]  /*c8c0*/  STL [R1+0x5e8], RZ ;  /* 0x0005e8ff01007387 */ /* 0x0005e20000100800 */
[----:B------:R-:W-:-:S03]  /*c8d0*/  LOP3.LUT R5, R5, 0x58, RZ, 0xfc, !PT ;  /* 0x0000005805057812 */ /* 0x000fc600078efcff */
[----:B------:R2:W-:Y:S01]  /*c8e0*/  STL [R1+0x5ec], RZ ;  /* 0x0005ecff01007387 */ /* 0x0005e20000100800 */
[----:B------:R-:W-:-:S03]  /*c8f0*/  SGXT.U32 R6, R6, 0x3 ;  /* 0x000000030606781a */ /* 0x000fc60000000000 */
[----:B------:R2:W-:Y:S04]  /*c900*/  STL [R1+0x5d0], RZ ;  /* 0x0005d0ff01007387 */ /* 0x0005e80000100800 */
[----:B------:R2:W-:Y:S01]  /*c910*/  STL [R1+0x5d4], RZ ;  /* 0x0005d4ff01007387 */ /* 0x0005e20000100800 */
[----:B-1----:R-:W-:-:S03]  /*c920*/  IMAD R2, R0, UR6, RZ ;  /* 0x0000000600027c24 */ /* 0x002fc6000f8e02ff */
[----:B------:R2:W-:Y:S01]  /*c930*/  STL [R1+0x5d8], RZ ;  /* 0x0005d8ff01007387 */ /* 0x0005e20000100800 */
[----:B------:R-:W-:-:S03]  /*c940*/  IMAD R3, R4, UR15, RZ ;  /* 0x0000000f04037c24 */ /* 0x000fc6000f8e02ff */
[----:B------:R2:W-:Y:S01]  /*c950*/  STL [R1+0x5dc], RZ ;  /* 0x0005dcff01007387 */ /* 0x0005e20000100800 */
[----:B------:R-:W-:-:S03]  /*c960*/  IMAD R0, R5, UR17, RZ ;  /* 0x0000001105007c24 */ /* 0x000fc6000f8e02ff */
[----:B------:R2:W-:Y:S01]  /*c970*/  STL [R1+0x5c0], RZ ;  /* 0x0005c0ff01007387 */ /* 0x0005e20000100800 */
[----:B------:R-:W-:-:S03]  /*c980*/  LOP3.LUT R4, R6, 0x50, RZ, 0xfc, !PT ;  /* 0x0000005006047812 */ /* 0x000fc600078efcff */
[----:B------:R2:W-:Y:S01]  /*c990*/  STL [R1+0x5c4], RZ ;  /* 0x0005c4ff01007387 */ /* 0x0005e20000100800 */
[----:B------:R-:W-:-:S03]  /*c9a0*/  LOP3.LUT R5, R6, 0x48, RZ, 0xfc, !PT ;  /* 0x0000004806057812 */ /* 0x000fc600078efcff */
[----:B------:R2:W-:Y:S01]  /*c9b0*/  STL [R1+0x5c8], RZ ;  /* 0x0005c8ff01007387 */ /* 0x0005e20000100800 */
[----:B------:R-:W-:-:S03]  /*c9c0*/  LOP3.LUT R6, R6, 0x40, RZ, 0xfc, !PT ;  /* 0x0000004006067812 */ /* 0x000fc600078efcff */
[----:B------:R2:W-:Y:S04]  /*c9d0*/  STL [R1+0x5cc], RZ ;  /* 0x0005ccff01007387 */ /* 0x0005e80000100800 */
[----:B------:R2:W-:Y:S01]  /*c9e0*/  STL [R1+0x5b0], RZ ;  /* 0x0005b0ff01007387 */ /* 0x0005e20000100800 */
[----:B------:R-:W-:-:S03]  /*c9f0*/  IMAD R3, R4, UR18, RZ ;  /* 0x0000001204037c24 */ /* 0x000fc6000f8e02ff */
[----:B------:R2:W-:Y:S01]  /*ca00*/  STL [R1+0x5b4], RZ ;  /* 0x0005b4ff01007387 */ /* 0x0005e20000100800 */
[----:B------:R-:W-:-:S03]  /*ca10*/  IMAD R3, R6, UR20, RZ ;  /* 0x0000001406037c24 */ /* 0x000fc6000f8e02ff */
[----:B------:R2:W-:Y:S01]  /*ca20*/  STL [R1+0x5b8], RZ ;  /* 0x0005b8ff01007387 */ /* 0x0005e20000100800 */
[----:B------:R-:W-:-:S03]  /*ca30*/  SHF.R.U32.HI R6, RZ, 0x5, R7 ;  /* 0x00000005ff067819 */ /* 0x000fc60000011607 */
[----:B------:R2:W-:Y:S04]  /*ca40*/  STL [R1+0x5bc], RZ ;  /* 0x0005bcff01007387 */ /* 0x0005e80000100800 */
[----:B------:R2:W-:Y:S04]  /*ca50*/  STL [R1+0x5a0], RZ ;  /* 0x0005a0ff01007387 */ /* 0x0005e80000100800 */
[----:B------:R2:W-:Y:S04]  /*ca60*/  STL [R1+0x5a4], RZ ;  /* 0x0005a4ff01007387 */ /* 0x0005e80000100800 */
[----:B------:R2:W-:Y:S01]  /*ca70*/  STL [R1+0x5a8], RZ ;  /* 0x0005a8ff01007387 */ /* 0x0005e20000100800 */
[----:B------:R-:W-:-:S03]  /*ca80*/  SGXT.U32 R6, R6, 0x3 ;  /* 0x000000030606781a */ /* 0x000fc60000000000 */
[----:B------:R2:W-:Y:S01]  /*ca90*/  STL [R1+0x5ac], RZ ;  /* 0x0005acff01007387 */ /* 0x0005e20000100800 */
[----:B------:R-:W-:Y:S01]  /*caa0*/  IMAD R4, R5, UR19, RZ ;  /* 0x0000001305047c24 */ /* 0x000fe2000f8e02ff */
[----:B------:R-:W-:Y:S02]  /*cab0*/  SHF.R.U32.HI R7, RZ, 0x5, R7 ;  /* 0x00000005ff077819 */ /* 0x000fe40000011607 */
[C---:B------:R-:W-:Y:S02]  /*cac0*/  LOP3.LUT R4, R6.reuse, 0x38, RZ, 0xfc, !PT ;  /* 0x0000003806047812 */ /* 0x040fe400078efcff */
[C---:B------:R-:W-:Y:S02]  /*cad0*/  LOP3.LUT R5, R6.reuse, 0x30, RZ, 0xfc, !PT ;  /* 0x0000003006057812 */ /* 0x040fe400078efcff */
[----:B------:R-:W-:Y:S02]  /*cae0*/  LOP3.LUT R6, R6, 0x28, RZ, 0xfc, !PT ;  /* 0x0000002806067812 */ /* 0x000fe400078efcff */
[----:B------:R-:W-:Y:S01]  /*caf0*/  SGXT.U32 R7, R7, 0x3 ;  /* 0x000000030707781a */ /* 0x000fe20000000000 */
[----:B------:R-:W-:-:S02]  /*cb00*/  IMAD R4, R4, UR21, RZ ;  /* 0x0000001504047c24 */ /* 0x000fc4000f8e02ff */
[----:B------:R-:W-:Y:S01]  /*cb10*/  IMAD R5, R5, UR22, RZ ;  /* 0x0000001605057c24 */ /* 0x000fe2000f8e02ff */
[C---:B------:R-:W-:Y:S01]  /*cb20*/  LOP3.LUT R4, R7.reuse, 0x20, RZ, 0xfc, !PT ;  /* 0x0000002007047812 */ /* 0x040fe200078efcff */
[----:B------:R-:W-:Y:S01]  /*cb30*/  IMAD R3, R6, UR23, RZ ;  /* 0x0000001706037c24 */ /* 0x000fe2000f8e02ff */
[C---:B------:R-:W-:Y:S02]  /*cb40*/  LOP3.LUT R5, R7.reuse, 0x18, RZ, 0xfc, !PT ;  /* 0x0000001807057812 */ /* 0x040fe400078efcff */
[C---:B------:R-:W-:Y:S02]  /*cb50*/  LOP3.LUT R6, R7.reuse, 0x10, RZ, 0xfc, !PT ;  /* 0x0000001007067812 */ /* 0x040fe400078efcff */
[----:B------:R-:W-:Y:S02]  /*cb60*/  SHF.R.S32.HI R0, RZ, 0x1f, R2 ;  /* 0x0000001fff007819 */ /* 0x000fe40000011402 */
[----:B------:R-:W-:Y:S01]  /*cb70*/  LOP3.LUT R7, R7, 0x8, RZ, 0xfc, !PT ;  /* 0x0000000807077812 */ /* 0x000fe200078efcff */
[----:B------:R-:W-:Y:S01]  /*cb80*/  IMAD R3, R4, UR24, RZ ;  /* 0x0000001804037c24 */ /* 0x000fe2000f8e02ff */
[C---:B------:R-:W-:Y:S01]  /*cb90*/  SHF.L.U64.HI R0, R2.reuse, 0x1, R0 ;  /* 0x0000000102007819 */ /* 0x040fe20000010200 */
[----:B------:R-:W-:-:S02]  /*cba0*/  IMAD.SHL.U32 R2, R2, 0x2, RZ ;  /* 0x0000000202027824 */ /* 0x000fc400078e00ff */
[----:B------:R-:W-:Y:S02]  /*cbb0*/  IMAD R5, R5, UR25, RZ ;  /* 0x0000001905057c24 */ /* 0x000fe4000f8e02ff */
[----:B------:R-:W-:Y:S02]  /*cbc0*/  IMAD R4, R6, UR26, RZ ;  /* 0x0000001a06047c24 */ /* 0x000fe4000f8e02ff */
[----:B--2---:R-:W-:-:S07]  /*cbd0*/  IMAD R3, R7, UR27, RZ ;  /* 0x0000001b07037c24 */ /* 0x004fce000f8e02ff */
.L_x_2:
[----:B0-----:R-:W2:Y:S01]  /*cbe0*/  LDL.LU R12, [R1+0x598] ;  /* 0x00059800010c7983 */ /* 0x001ea20000300800 */
[----:B------:R-:W0:Y:S01]  /*cbf0*/  S2R R5, SR_TID.X ;  /* 0x0000000000057919 */ /* 0x000e220000002100 */
[----:B------:R-:W1:Y:S01]  /*cc00*/  S2R R18, SR_TID.X ;  /* 0x0000000000127919 */ /* 0x000e620000002100 */
[----:B------:R-:W-:Y:S01]  /*cc10*/  PRMT R10, RZ, 0x7610, R10 ;  /* 0x00007610ff0a7816 */ /* 0x000fe2000000000a */
[----:B------:R-:W3:Y:S01]  /*cc20*/  LDCU UR4, c[0x0][0x3a8] ;  /* 0x00007500ff0477ac */ /* 0x000ee20008000800 */
[----:B------:R-:W4:Y:S01]  /*cc30*/  LDL.LU R6, [R1+0x59c] ;  /* 0x00059c0001067983 */ /* 0x000f220000300800 */
[----:B------:R-:W0:Y:S01]  /*cc40*/  LDCU UR6, c[0x0][0x3a8] ;  /* 0x00007500ff0677ac */ /* 0x000e220008000800 */
[----:B------:R-:W0:Y:S01]  /*cc50*/  S2R R24, SR_TID.X ;  /* 0x0000000000187919 */ /* 0x000e220000002100 */
[----:B------:R-:W-:Y:S01]  /*cc60*/  PRMT R8, RZ, 0x7610, R8 ;  /* 0x00007610ff087816 */ /* 0x000fe20000000008 */
[----:B------:R-:W0:Y:S01]  /*cc70*/  LDCU UR9, c[0x0][0x3a8] ;  /* 0x00007500ff0977ac */ /* 0x000e220008000800 */
[----:B------:R-:W-:Y:S01]  /*cc80*/  PRMT R9, RZ, 0x7610, R9 ;  /* 0x00007610ff097816 */ /* 0x000fe20000000009 */
[----:B------:R-:W-:Y:S01]  /*cc90*/  STL [R1+0xfec], R27 ;  /* 0x000fec1b01007387 */ /* 0x000fe20000100800 */
[----:B------:R-:W-:Y:S01]  /*cca0*/  PRMT R7, RZ, 0x7610, R7 ;  /* 0x00007610ff077816 */ /* 0x000fe20000000007 */
[----:B------:R-:W0:Y:S01]  /*ccb0*/  LDCU UR10, c[0x0][0x3a8] ;  /* 0x00007500ff0a77ac */ /* 0x000e220008000800 */
[----:B------:R-:W-:Y:S01]  /*ccc0*/  PRMT R23, RZ, 0x7610, R23 ;  /* 0x00007610ff177816 */ /* 0x000fe20000000017 */
[----:B------:R-:W-:Y:S01]  /*ccd0*/  STL [R1+0xff0], R27 ;  /* 0x000ff01b01007387 */ /* 0x000fe20000100800 */
[----:B------:R-:W-:-:S02]  /*cce0*/  PRMT R22, RZ, 0x7610, R22 ;  /* 0x00007610ff167816 */ /* 0x000fc40000000016 */
[----:B------:R-:W-:Y:S01]  /*ccf0*/  PRMT R20, RZ, 0x7610, R20 ;  /* 0x00007610ff147816 */ /* 0x000fe20000000014 */
[----:B------:R-:W-:Y:S01]  /*cd00*/  STL [R1+0xff8], R27 ;  /* 0x000ff81b01007387 */ /* 0x000fe20000100800 */
[----:B------:R-:W-:Y:S02]  /*cd10*/  PRMT R21, RZ, 0x7610, R21 ;  /* 0x00007610ff157816 */ /* 0x000fe40000000015 */
[----:B------:R-:W-:Y:S01]  /*cd20*/  PRMT R11, RZ, 0x7610, R11 ;  /* 0x00007610ff0b7816 */ /* 0x000fe2000000000b */
[----:B------:R-:W-:Y:S04]  /*cd30*/  STL [R1+0x1000], R27 ;  /* 0x0010001b01007387 */ /* 0x000fe80000100800 */
[----:B------:R-:W-:Y:S01]  /*cd40*/  STL [R1+0x1004], R27 ;  /* 0x0010041b01007387 */ /* 0x000fe20000100800 */
[----:B-1----:R-:W-:-:S03]  /*cd50*/  SHF.R.U32.HI R19, RZ, 0x5, R18 ;  /* 0x00000005ff137819 */ /* 0x002fc60000011612 */
[----:B------:R-:W-:Y:S01]  /*cd60*/  STL [R1+0x1008], R27 ;  /* 0x0010081b01007387 */ /* 0x000fe20000100800 */
[----:B------:R-:W-:-:S03]  /*cd70*/  SGXT.U32 R19, R19, 0x3 ;  /* 0x000000031313781a */ /* 0x000fc60000000000 */
[----:B------:R-:W-:Y:S01]  /*cd80*/  STL [R1+0x100c], R27 ;  /* 0x00100c1b01007387 */ /* 0x000fe20000100800 */
[----:B------:R-:W-:-:S03]  /*cd90*/  LOP3.LUT R4, R19, 0x48, RZ, 0xfc, !PT ;  /* 0x0000004813047812 */ /* 0x000fc600078efcff */
[----:B------:R-:W-:Y:S01]  /*cda0*/  STL [R1+0x1018], R27 ;  /* 0x0010181b01007387 */ /* 0x000fe20000100800 */
[C---:B------:R-:W-:Y:S02]  /*cdb0*/  ISETP.GE.AND P3, PT, R19.reuse, UR7, PT ;  /* 0x0000000713007c0c */ /* 0x040fe4000bf66270 */
[----:B------:R-:W-:Y:S01]  /*cdc0*/  ISETP.GE.AND P2, PT, R4, UR7, PT ;  /* 0x0000000704007c0c */ /* 0x000fe2000bf46270 */
[C---:B------:R-:W-:Y:S01]  /*cdd0*/  IMAD R4, R19.reuse, UR8, RZ ;  /* 0x0000000813047c24 */ /* 0x040fe2000f8e02ff */
[----:B------:R-:W-:Y:S01]  /*cde0*/  LOP3.LUT R3, R19, 0x40, RZ, 0xfc, !PT ;  /* 0x0000004013037812 */ /* 0x000fe200078efcff */
[----:B------:R-:W-:Y:S03]  /*cdf0*/  STL [R1+0x1020], R27 ;  /* 0x0010201b01007387 */ /* 0x000fe60000100800 */
[----:B------:R-:W-:Y:S01]  /*ce00*/  ISETP.GE.AND P0, PT, R3, UR7, PT ;  /* 0x0000000703007c0c */ /* 0x000fe2000bf06270 */
[----:B------:R-:W-:Y:S01]  /*ce10*/  STL [R1+0x1024], R27 ;  /* 0x0010241b01007387 */ /* 0x000fe20000100800 */
[----:B------:R-:W-:Y:S01]  /*ce20*/  LOP3.LUT R3, R19, 0x50, RZ, 0xfc, !PT ;  /* 0x0000005013037812 */ /* 0x000fe200078efcff */
[----:B--2---:R-:W-:Y:S01]  /*ce30*/  IMAD.MOV.U32 R29, RZ, RZ, R12 ;  /* 0x000000ffff1d7224 */ /* 0x004fe200078e000c */
[----:B0-----:R-:W-:Y:S01]  /*ce40*/  SHF.R.U32.HI R12, RZ, 0x5, R5 ;  /* 0x00000005ff0c7819 */ /* 0x001fe20000011605 */
[----:B------:R-:W-:Y:S01]  /*ce50*/  STL [R1+0x102c], R27 ;  /* 0x00102c1b01007387 */ /* 0x000fe20000100800 */
[----:B------:R-:W-:-:S02]  /*ce60*/  ISETP.GE.AND P1, PT, R3, UR7, PT ;  /* 0x0000000703007c0c */ /* 0x000fc4000bf26270 */
[----:B------:R-:W-:Y:S01]  /*ce70*/  SGXT.U32 R12, R12, 0x3 ;  /* 0x000000030c0c781a */ /* 0x000fe20000000000 */
[----:B------:R-:W-:Y:S01]  /*ce80*/  STL [R1+0x1034], R27 ;  /* 0x0010341b01007387 */ /* 0x000fe20000100800 */
[----:B----4-:R-:W-:Y:S01]  /*ce90*/  IMAD.MOV.U32 R28, RZ, RZ, R6 ;  /* 0x000000ffff1c7224 */ /* 0x010fe200078e0006 */
[----:B------:R-:W-:Y:S02]  /*cea0*/  SHF.R.U32.HI R6, RZ, 0x5, R5 ;  /* 0x00000005ff067819 */ /* 0x000fe40000011605 */
[----:B------:R-:W-:Y:S01]  /*ceb0*/  STL [R1+0x103c], R27 ;  /* 0x00103c1b01007387 */ /* 0x000fe20000100800 */
[----:B------:R-:W-:Y:S01]  /*cec0*/  IMAD.WIDE R4, R4, 0x2, R28 ;  /* 0x0000000204047825 */ /* 0x000fe200078e021c */
[----:B------:R-:W-:Y:S02]  /*ced0*/  SGXT.U32 R6, R6, 0x3 ;  /* 0x000000030606781a */ /* 0x000fe40000000000 */
[----:B------:R-:W-:Y:S02]  /*cee0*/  STL [R1+0x1040], R27 ;  /* 0x0010401b01007387 */ /* 0x000fe40000100800 */
[----:B------:R-:W-:-:S02]  /*cef0*/  LOP3.LUT R14, R6, 0x8, RZ, 0xfc, !PT ;  /* 0x00000008060e7812 */ /* 0x000fc400078efcff */
[----:B------:R0:W2:Y:S01]  /*cf00*/  @!P3 LDG.E.U16 R10, desc[UR12][R4.64] ;  /* 0x0000000c040ab981 */ /* 0x0000a2000c1e1500 */
[----:B------:R-:W-:Y:S02]  /*cf10*/  LOP3.LUT R13, R6, 0x10, RZ, 0xfc, !PT ;  /* 0x00000010060d7812 */ /* 0x000fe400078efcff */
[C---:B------:R-:W-:Y:S01]  /*cf20*/  LOP3.LUT R6, R12.reuse, 0x18, RZ, 0xfc, !PT ;  /* 0x000000180c067812 */ /* 0x040fe200078efcff */
[----:B------:R-:W-:Y:S01]  /*cf30*/  STL [R1+0x1044], R27 ;  /* 0x0010441b01007387 */ /* 0x000fe20000100800 */
[----:B------:R-:W-:Y:S02]  /*cf40*/  LOP3.LUT R12, R12, 0x20, RZ, 0xfc, !PT ;  /* 0x000000200c0c7812 */ /* 0x000fe400078efcff */
[----:B------:R-:W-:Y:S01]  /*cf50*/  ISETP.GE.AND P6, PT, R6, UR7, PT ;  /* 0x0000000706007c0c */ /* 0x000fe2000bfc6270 */
[----:B------:R-:W-:Y:S01]  /*cf60*/  STL [R1+0xfe4], R26 ;  /* 0x000fe41a01007387 */ /* 0x000fe20000100800 */
[----:B------:R-:W-:Y:S02]  /*cf70*/  ISETP.GE.AND P5, PT, R13, UR7, PT ;  /* 0x000000070d007c0c */ /* 0x000fe4000bfa6270 */
[----:B------:R-:W-:Y:S01]  /*cf80*/  ISETP.GE.AND P4, PT, R14, UR7, PT ;  /* 0x000000070e007c0c */ /* 0x000fe2000bf86270 */
[----:B------:R-:W1:Y:S01]  /*cf90*/  S2R R6, SR_TID.X ;  /* 0x0000000000067919 */ /* 0x000e620000002100 */
[----:B------:R-:W-:-:S02]  /*cfa0*/  ISETP.GE.AND P3, PT, R12, UR7, PT ;  /* 0x000000070c007c0c */ /* 0x000fc4000bf66270 */
[----:B------:R-:W-:Y:S01]  /*cfb0*/  SHF.R.U32.HI R18, RZ, 0x5, R18 ;  /* 0x00000005ff127819 */ /* 0x000fe20000011612 */
[----:B------:R-:W-:Y:S01]  /*cfc0*/  STL [R1+0xfe8], R26 ;  /* 0x000fe81a01007387 */ /* 0x000fe20000100800 */
[----:B-1----:R-:W-:-:S03]  /*cfd0*/  SHF.R.U32.HI R12, RZ, 0x5, R6 ;  /* 0x00000005ff0c7819 */ /* 0x002fc60000011606 */
[----:B------:R-:W-:Y:S01]  /*cfe0*/  STL [R1+0xff4], R26 ;  /* 0x000ff41a01007387 */ /* 0x000fe20000100800 */
[----:B------:R-:W-:-:S03]  /*cff0*/  SGXT.U32 R12, R12, 0x3 ;  /* 0x000000030c0c781a */ /* 0x000fc60000000000 */
[----:B------:R-:W-:Y:S01]  /*d000*/  STL [R1+0x1014], R26 ;  /* 0x0010141a01007387 */ /* 0x000fe20000100800 */
[----:B------:R-:W-:-:S03]  /*d010*/  LOP3.LUT R13, R12, 0x8, RZ, 0xfc, !PT ;  /* 0x000000080c0d7812 */ /* 0x000fc600078efcff */
[----:B------:R-:W-:Y:S01]  /*d020*/  STL [R1+0x101c], R26 ;  /* 0x00101c1a01007387 */ /* 0x000fe20000100800 */
[----:B------:R-:W-:Y:S02]  /*d030*/  LOP3.LUT R12, R12, 0x10, RZ, 0xfc, !PT ;  /* 0x000000100c0c7812 */ /* 0x000fe400078efcff */
[----:B------:R-:W-:Y:S01]  /*d040*/  SHF.R.U32.HI R6, RZ, 0x5, R6 ;  /* 0x00000005ff067819 */ /* 0x000fe20000011606 */
[----:B------:R-:W-:Y:S01]  /*d050*/  IMAD R13, R13, UR6, RZ ;  /* 0x000000060d0d7c24 */ /* 0x000fe2000f8e02ff */
[----:B------:R-:W1:Y:S01]  /*d060*/  LDCU UR6, c[0x0][0x3a8] ;  /* 0x00007500ff0677ac */ /* 0x000e620008000800 */
[----:B---3--:R-:W-:Y:S01]  /*d070*/  IMAD R12, R12, UR4, RZ ;  /* 0x000000040c0c7c24 */ /* 0x008fe2000f8e02ff */
[----:B------:R-:W-:Y:S01]  /*d080*/  SGXT.U32 R18, R18, 0x3 ;  /* 0x000000031212781a */ /* 0x000fe20000000000 */
[----:B------:R-:W-:Y:S01]  /*d090*/  STL [R1+0x1028], R26 ;  /* 0x0010281a01007387 */ /* 0x000fe20000100800 */
[----:B------:R-:W3:Y:S01]  /*d0a0*/  LDCU UR4, c[0x0][0x3a8] ;  /* 0x00007500ff0477ac */ /* 0x000ee20008000800 */
[----:B------:R-:W-:Y:S01]  /*d0b0*/  SGXT.U32 R6, R6, 0x3 ;  /* 0x000000030606781a */ /* 0x000fe20000000000 */
[----:B0-----:R-:W-:Y:S01]  /*d0c0*/  IMAD.WIDE R4, R13, 0x2, R28 ;  /* 0x000000020d047825 */ /* 0x001fe200078e021c */
[----:B------:R-:W-:Y:S02]  /*d0d0*/  STL [R1+0x1038], R26 ;  /* 0x0010381a01007387 */ /* 0x000fe40000100800 */
[----:B------:R-:W-:-:S02]  /*d0e0*/  LOP3.LUT R14, R6, 0x18, RZ, 0xfc, !PT ;  /* 0x00000018060e7812 */ /* 0x000fc400078efcff */
[----:B------:R-:W-:Y:S01]  /*d0f0*/  LOP3.LUT R6, R6, 0x20, RZ, 0xfc, !PT ;  /* 0x0000002006067812 */ /* 0x000fe200078efcff */
[--C-:B------:R-:W-:Y:S01]  /*d100*/  IMAD.WIDE R12, R12, 0x2, R28.reuse ;  /* 0x000000020c0c7825 */ /* 0x100fe200078e021c */
[----:B------:R-:W4:Y:S04]  /*d110*/  @!P4 LDG.E.U16 R9, desc[UR12][R4.64] ;  /* 0x0000000c0409c981 */ /* 0x000f28000c1e1500 */
[----:B------:R-:W2:Y:S01]  /*d120*/  @!P5 LDG.E.U16 R7, desc[UR12][R12.64] ;  /* 0x0000000c0c07d981 */ /* 0x000ea2000c1e1500 */
[----:B---3--:R-:W-:Y:S01]  /*d130*/  IMAD R6, R6, UR4, RZ ;  /* 0x0000000406067c24 */ /* 0x008fe2000f8e02ff */
[----:B------:R-:W0:Y:S03]  /*d140*/  LDCU UR4, c[0x0][0x3a8] ;  /* 0x00007500ff0477ac */ /* 0x000e260008000800 */
[----:B------:R-:W-:Y:S01]  /*d150*/  IMAD.WIDE R16, R6, 0x2, R28 ;  /* 0x0000000206107825 */ /* 0x000fe200078e021c */
[----:B------:R-:W-:-:S02]  /*d160*/  SHF.R.U32.HI R6, RZ, 0x5, R24 ;  /* 0x00000005ff067819 */ /* 0x000fc40000011618 */
[----:B------:R-:W-:Y:S01]  /*d170*/  SHF.R.U32.HI R24, RZ, 0x5, R24 ;  /* 0x00000005ff187819 */ /* 0x000fe20000011618 */
[----:B-1----:R-:W-:Y:S01]  /*d180*/  IMAD R14, R14, UR6, RZ ;  /* 0x000000060e0e7c24 */ /* 0x002fe2000f8e02ff */
[----:B------:R-:W-:Y:S01]  /*d190*/  SGXT.U32 R6, R6, 0x3 ;  /* 0x000000030606781a */ /* 0x000fe20000000000 */
[----:B------:R1:W3:Y:S01]  /*d1a0*/  @!P3 LDG.E.U16 R23, desc[UR12][R16.64] ;  /* 0x0000000c1017b981 */ /* 0x0002e2000c1e1500 */
[----:B------:R-:W-:Y:S01]  /*d1b0*/  SGXT.U32 R24, R24, 0x3 ;  /* 0x000000031818781a */ /* 0x000fe20000000000 */
[----:B------:R-:W-:Y:S01]  /*d1c0*/  IMAD.WIDE R14, R14, 0x2, R28 ;  /* 0x000000020e0e7825 */ /* 0x000fe200078e021c */
[----:B------:R-:W-:Y:S01]  /*d1d0*/  LOP3.LUT R3, R6, 0x28, RZ, 0xfc, !PT ;  /* 0x0000002806037812 */ /* 0x000fe200078efcff */
[----:B------:R-:W0:Y:S01]  /*d1e0*/  LDCU UR6, c[0x0][0x3a8] ;  /* 0x00007500ff0677ac */ /* 0x000e220008000800 */
[----:B------:R-:W-:Y:S02]  /*d1f0*/  LOP3.LUT R6, R24, 0x30, RZ, 0xfc, !PT ;  /* 0x0000003018067812 */ /* 0x000fe400078efcff */
[----:B------:R0:W2:Y:S02]  /*d200*/  @!P6 LDG.E.U16 R8, desc[UR12][R14.64] ;  /* 0x0000000c0e08e981 */ /* 0x0000a4000c1e1500 */
[----:B------:R-:W-:-:S02]  /*d210*/  ISETP.GE.AND P6, PT, R6, UR7, PT ;  /* 0x0000000706007c0c */ /* 0x000fc4000bfc6270 */
[----:B------:R-:W0:Y:S01]  /*d220*/  S2R R6, SR_TID.X ;  /* 0x0000000000067919 */ /* 0x000e220000002100 */
[----:B------:R-:W-:Y:S02]  /*d230*/  ISETP.GE.AND P4, PT, R3, UR7, PT ;  /* 0x0000000703007c0c */ /* 0x000fe4000bf86270 */
[----:B------:R-:W-:-:S04]  /*d240*/  LOP3.LUT R3, R24, 0x38, RZ, 0xfc, !PT ;  /* 0x0000003818037812 */ /* 0x000fc800078efcff */
[----:B------:R-:W-:Y:S02]  /*d250*/  ISETP.GE.AND P5, PT, R3, UR7, PT ;  /* 0x0000000703007c0c */ /* 0x000fe4000bfa6270 */
[----:B-1----:R-:W-:Y:S02]  /*d260*/  LOP3.LUT R17, R19, 0x48, RZ, 0xfc, !PT ;  /* 0x0000004813117812 */ /* 0x002fe400078efcff */
[----:B0-----:R-:W-:-:S04]  /*d270*/  SHF.R.U32.HI R25, RZ, 0x5, R6 ;  /* 0x00000005ff197819 */ /* 0x001fc80000011606 */
[----:B------:R-:W-:-:S04]  /*d280*/  SGXT.U32 R25, R25, 0x3 ;  /* 0x000000031919781a */ /* 0x000fc80000000000 */
[C---:B------:R-:W-:Y:S02]  /*d290*/  LOP3.LUT R6, R25.reuse, 0x28, RZ, 0xfc, !PT ;  /* 0x0000002819067812 */ /* 0x040fe400078efcff */
[----:B------:R-:W-:-:S03]  /*d2a0*/  LOP3.LUT R24, R25, 0x38, RZ, 0xfc, !PT ;  /* 0x0000003819187812 */ /* 0x000fc600078efcff */
[----:B------:R-:W-:Y:S02]  /*d2b0*/  IMAD R6, R6, UR9, RZ ;  /* 0x0000000906067c24 */ /* 0x000fe4000f8e02ff */
[----:B------:R-:W-:Y:S01]  /*d2c0*/  IMAD R17, R17, UR10, RZ ;  /* 0x0000000a11117c24 */ /* 0x000fe2000f8e02ff */
[----:B------:R-:W-:Y:S01]  /*d2d0*/  LOP3.LUT R25, R25, 0x30, RZ, 0xfc, !PT ;  /* 0x0000003019197812 */ /* 0x000fe200078efcff */
[----:B------:R-:W-:Y:S01]  /*d2e0*/  IMAD R24, R24, UR4, RZ ;  /* 0x0000000418187c24 */ /* 0x000fe2000f8e02ff */
[----:B------:R-:W0:Y:S01]  /*d2f0*/  LDCU UR4, c[0x0][0x3a8] ;  /* 0x00007500ff0477ac */ /* 0x000e220008000800 */
[--C-:B------:R-:W-:Y:S01]  /*d300*/  IMAD.WIDE R4, R6, 0x2, R28.reuse ;  /* 0x0000000206047825 */ /* 0x100fe200078e021c */
[----:B------:R-:W-:Y:S01]  /*d310*/  LOP3.LUT R16, R18, 0x40, RZ, 0xfc, !PT ;  /* 0x0000004012107812 */ /* 0x000fe200078efcff */
[----:B------:R-:W1:Y:S02]  /*d320*/  LDCU UR9, c[0x0][0x3a8] ;  /* 0x00007500ff0977ac */ /* 0x000e640008000800 */
[----:B------:R-:W-:Y:S01]  /*d330*/  IMAD.WIDE R14, R24, 0x2, R28 ;  /* 0x00000002180e7825 */ /* 0x000fe200078e021c */
[----:B------:R0:W2:Y:S04]  /*d340*/  @!P4 LDG.E.U16 R22, desc[UR12][R4.64] ;  /* 0x0000000c0416c981 */ /* 0x0000a8000c1e1500 */
[----:B------:R1:W2:Y:S01]  /*d350*/  @!P5 LDG.E.U16 R20, desc[UR12][R14.64] ;  /* 0x0000000c0e14d981 */ /* 0x0002a2000c1e1500 */
[----:B0-----:R-:W-:Y:S01]  /*d360*/  PRMT R5, RZ, 0x7610, R5 ;  /* 0x00007610ff057816 */ /* 0x001fe20000000005 */
[----:B-1----:R-:W-:-:S05]  /*d370*/  IMAD.WIDE R14, R17, 0x2, R28 ;  /* 0x00000002110e7825 */ /* 0x002fca00078e021c */
[----:B------:R-:W2:Y:S01]  /*d380*/  @!P2 LDG.E.U16 R5, desc[UR12][R14.64] ;  /* 0x0000000c0e05a981 */ /* 0x000ea2000c1e1500 */
[----:B------:R-:W-:Y:S01]  /*d390*/  IMAD R25, R25, UR6, RZ ;  /* 0x0000000619197c24 */ /* 0x000fe2000f8e02ff */
[----:B------:R-:W-:Y:S01]  /*d3a0*/  LOP3.LUT R6, R19, 0x60, RZ, 0xfc, !PT ;  /* 0x0000006013067812 */ /* 0x000fe200078efcff */
[----:B------:R-:W-:Y:S01]  /*d3b0*/  IMAD R16, R16, UR4, RZ ;  /* 0x0000000410107c24 */ /* 0x000fe2000f8e02ff */
[----:B------:R-:W0:Y:S01]  /*d3c0*/  LDCU UR4, c[0x0][0x3a8] ;  /* 0x00007500ff0477ac */ /* 0x000e220008000800 */
[----:B------:R-:W-:Y:S01]  /*d3d0*/  IMAD.WIDE R12, R25, 0x2, R28 ;  /* 0x00000002190c7825 */ /* 0x000fe200078e021c */
[----:B------:R-:W-:Y:S02]  /*d3e0*/  ISETP.GE.AND P4, PT, R6, UR7, PT ;  /* 0x0000000706007c0c */ /* 0x000fe4000bf86270 */
[----:B------:R-:W-:Y:S01]  /*d3f0*/  PRMT R6, RZ, 0x7610, R6 ;  /* 0x00007610ff067816 */ /* 0x000fe20000000006 */
[----:B------:R-:W1:Y:S01]  /*d400*/  LDCU UR6, c[0x0][0x3a8] ;  /* 0x00007500ff0677ac */ /* 0x000e620008000800 */
[----:B------:R0:W3:Y:S02]  /*d410*/  @!P6 LDG.E.U16 R21, desc[UR12][R12.64] ;  /* 0x0000000c0c15e981 */ /* 0x0000e4000c1e1500 */
[----:B0-----:R-:W-:-:S05]  /*d420*/  IMAD.WIDE R12, R16, 0x2, R28 ;  /* 0x00000002100c7825 */ /* 0x001fca00078e021c */
[----:B------:R0:W3:Y:S02]  /*d430*/  @!P0 LDG.E.U16 R6, desc[UR12][R12.64] ;  /* 0x0000000c0c068981 */ /* 0x0000e4000c1e1500 */
[----:B0-----:R-:W0:Y:S01]  /*d440*/  S2R R13, SR_TID.X ;  /* 0x00000000000d7919 */ /* 0x001e220000002100 */
[C---:B------:R-:W-:Y:S02]  /*d450*/  LOP3.LUT R24, R19.reuse, 0x60, RZ, 0xfc, !PT ;  /* 0x0000006013187812 */ /* 0x040fe400078efcff */
[----:B------:R-:W-:-:S03]  /*d460*/  LOP3.LUT R16, R19, 0x50, RZ, 0xfc, !PT ;  /* 0x0000005013107812 */ /* 0x000fc600078efcff */
[----:B------:R-:W-:Y:S02]  /*d470*/  IMAD R24, R24, UR4, RZ ;  /* 0x0000000418187c24 */ /* 0x000fe4000f8e02ff */
[----:B------:R-:W-:Y:S01]  /*d480*/  IMAD R16, R16, UR9, RZ ;  /* 0x0000000910107c24 */ /* 0x000fe2000f8e02ff */
[----:B------:R-:W-:Y:S01]  /*d490*/  PRMT R4, RZ, 0x7610, R4 ;  /* 0x00007610ff047816 */ /* 0x000fe20000000004 */
[----:B------:R-:W-:-:S04]  /*d4a0*/  IMAD.WIDE R24, R24, 0x2, R28 ;  /* 0x0000000218187825 */ /* 0x000fc800078e021c */
[----:B------:R-:W-:Y:S01]  /*d4b0*/  IMAD.WIDE R16, R16, 0x2, R28 ;  /* 0x0000000210107825 */ /* 0x000fe200078e021c */
[----:B------:R0:W3:Y:S04]  /*d4c0*/  @!P4 LDG.E.U16 R11, desc[UR12][R24.64] ;  /* 0x0000000c180bc981 */ /* 0x0000e8000c1e1500 */
[----:B------:R0:W3:Y:S02]  /*d4d0*/  @!P1 LDG.E.U16 R4, desc[UR12][R16.64] ;  /* 0x0000000c10049981 */ /* 0x0000e4000c1e1500 */
[----:B0-----:R-:W-:-:S04]  /*d4e0*/  SHF.R.U32.HI R13, RZ, 0x5, R13 ;  /* 0x00000005ff0d7819 */ /* 0x001fc8000001160d */
[----:B------:R-:W-:-:S04]  /*d4f0*/  SGXT.U32 R13, R13, 0x3 ;  /* 0x000000030d0d781a */ /* 0x000fc80000000000 */
[C---:B------:R-:W-:Y:S02]  /*d500*/  LOP3.LUT R12, R13.reuse, 0x68, RZ, 0xfc, !PT ;  /* 0x000000680d0c7812 */ /* 0x040fe400078efcff */
[C---:B------:R-:W-:Y:S02]  /*d510*/  LOP3.LUT R14, R13.reuse, 0x70, RZ, 0xfc, !PT ;  /* 0x000000700d0e7812 */ /* 0x040fe400078efcff */
[C---:B------:R-:W-:Y:S02]  /*d520*/  ISETP.GE.AND P0, PT, R12.reuse, UR7, PT ;  /* 0x000000070c007c0c */ /* 0x040fe4000bf06270 */
[----:B------:R-:W-:Y:S01]  /*d530*/  LOP3.LUT R13, R13, 0x78, RZ, 0xfc, !PT ;  /* 0x000000780d0d7812 */ /* 0x000fe200078efcff */
[----:B------:R-:W-:Y:S01]  /*d540*/  IMAD R12, R12, UR8, RZ ;  /* 0x000000080c0c7c24 */ /* 0x000fe2000f8e02ff */
[----:B------:R-:W-:Y:S02]  /*d550*/  PRMT R24, RZ, 0x7610, R24 ;  /* 0x00007610ff187816 */ /* 0x000fe40000000018 */
[C---:B------:R-:W-:Y:S01]  /*d560*/  ISETP.GE.AND P2, PT, R13.reuse, UR7, PT ;  /* 0x000000070d007c0c */ /* 0x040fe2000bf46270 */
[----:B------:R-:W-:-:S02]  /*d570*/  IMAD R16, R13, UR8, RZ ;  /* 0x000000080d107c24 */ /* 0x000fc4000f8e02ff */
[----:B------:R-:W-:Y:S01]  /*d580*/  IMAD.WIDE R12, R12, 0x2, R28 ;  /* 0x000000020c0c7825 */ /* 0x000fe200078e021c */
[C---:B------:R-:W-:Y:S02]  /*d590*/  LOP3.LUT R3, R19.reuse, 0x58, RZ, 0xfc, !PT ;  /* 0x0000005813037812 */ /* 0x040fe400078efcff */
[----:B------:R-:W-:Y:S02]  /*d5a0*/  LOP3.LUT R18, R19, 0x58, RZ, 0xfc, !PT ;  /* 0x0000005813127812 */ /* 0x000fe400078efcff */
[----:B------:R0:W4:Y:S01]  /*d5b0*/  @!P0 LDG.E.U16 R24, desc[UR12][R12.64] ;  /* 0x0000000c0c188981 */ /* 0x000122000c1e1500 */
[----:B------:R-:W-:Y:S02]  /*d5c0*/  ISETP.GE.AND P3, PT, R3, UR7, PT ;  /* 0x0000000703007c0c */ /* 0x000fe4000bf66270 */
[----:B-1----:R-:W-:Y:S01]  /*d5d0*/  IMAD R18, R18, UR6, RZ ;  /* 0x0000000612127c24 */ /* 0x002fe2000f8e02ff */
[----:B0-----:R-:W0:Y:S01]  /*d5e0*/  S2R R13, SR_TID.X ;  /* 0x00000000000d7919 */ /* 0x001e220000002100 */
[----:B------:R-:W-:-:S02]  /*d5f0*/  PRMT R3, RZ, 0x7610, R3 ;  /* 0x00007610ff037816 */ /* 0x000fc40000000003 */
[----:B------:R-:W-:Y:S01]  /*d600*/  IMAD.WIDE R18, R18, 0x2, R28 ;  /* 0x0000000212127825 */ /* 0x000fe200078e021c */
[C---:B------:R-:W-:Y:S01]  /*d610*/  ISETP.GE.AND P1, PT, R14.reuse, UR7, PT ;  /* 0x000000070e007c0c */ /* 0x040fe2000bf26270 */
[----:B------:R-:W1:Y:S02]  /*d620*/  S2UR UR6, SR_CgaCtaId ;  /* 0x00000000000679c3 */ /* 0x000e640000008800 */
[----:B------:R-:W-:-:S03]  /*d630*/  IMAD R14, R14, UR8, RZ ;  /* 0x000000080e0e7c24 */ /* 0x000fc6000f8e02ff */
[----:B------:R1:W4:Y:S01]  /*d640*/  @!P3 LDG.E.U16 R3, desc[UR12][R18.64] ;  /* 0x0000000c1203b981 */ /* 0x000322000c1e1500 */
[----:B------:R-:W-:-:S04]  /*d650*/  IMAD.WIDE R16, R16, 0x2, R28 ;  /* 0x0000000210107825 */ /* 0x000fc800078e021c */
[----:B------:R-:W-:Y:S01]  /*d660*/  IMAD.WIDE R14, R14, 0x2, R28 ;  /* 0x000000020e0e7825 */ /* 0x000fe200078e021c */
[----:B-1----:R-:W-:Y:S02]  /*d670*/  PRMT R18, RZ, 0x7610, R18 ;  /* 0x00007610ff127816 */ /* 0x002fe40000000012 */
[----:B------:R-:W-:-:S04]  /*d680*/  PRMT R19, RZ, 0x7610, R19 ;  /* 0x00007610ff137816 */ /* 0x000fc80000000013 */
[----:B------:R-:W4:Y:S04]  /*d690*/  @!P2 LDG.E.U16 R18, desc[UR12][R16.64] ;  /* 0x0000000c1012a981 */ /* 0x000f28000c1e1500 */
[----:B------:R-:W4:Y:S01]  /*d6a0*/  @!P1 LDG.E.U16 R19, desc[UR12][R14.64] ;  /* 0x0000000c0e139981 */ /* 0x000f22000c1e1500 */
[----:B------:R-:W-:Y:S01]  /*d6b0*/  UMOV UR4, 0x400 ;  /* 0x0000040000047882 */ /* 0x000fe20000000000 */
[----:B0-----:R-:W-:Y:S02]  /*d6c0*/  IMAD.SHL.U32 R12, R13, 0x2, RZ ;  /* 0x000000020d0c7824 */ /* 0x001fe400078e00ff */
[----:B------:R-:W-:Y:S01]  /*d6d0*/  STL [R1+0xfdc], R25 ;  /* 0x000fdc1901007387 */ /* 0x000fe20000100800 */
[----:B------:R-:W-:Y:S01]  /*d6e0*/  SHF.R.U32.HI R13, RZ, 0x2, R13 ;  /* 0x00000002ff0d7819 */ /* 0x000fe2000001160d */
[----:B------:R-:W-:Y:S01]  /*d6f0*/  ULEA UR4, UR6, UR4, 0x18 ;  /* 0x0000000406047291 */ /* 0x000fe2000f8ec0ff */
[----:B------:R-:W-:Y:S01]  /*d700*/  LOP3.LUT R12, R12, 0x1fe, RZ, 0xc0, !PT ;  /* 0x000001fe0c0c7812 */ /* 0x000fe200078ec0ff */
[----:B------:R-:W-:Y:S04]  /*d710*/  STL [R1+0xfe0], R25 ;  /* 0x000fe01901007387 */ /* 0x000fe80000100800 */
[----:B------:R-:W-:Y:S01]  /*d720*/  STL [R1+0xffc], R25 ;  /* 0x000ffc1901007387 */ /* 0x000fe20000100800 */
[----:B------:R-:W-:Y:S01]  /*d730*/  LOP3.LUT R12, R12, 0x30, R13, 0x78, !PT ;  /* 0x000000300c0c7812 */ /* 0x000fe200078e780d */
[----:B------:R-:W-:Y:S06]  /*d740*/  BAR.SYNC.DEFER_BLOCKING 0x0 ;  /* 0x0000000000007b1d */ /* 0x000fec0000010000 */
[----:B------:R-:W-:Y:S04]  /*d750*/  STL [R1+0x1010], R25 ;  /* 0x0010101901007387 */ /* 0x000fe80000100800 */
[----:B------:R-:W-:Y:S04]  /*d760*/  STL [R1+0x1030], R25 ;  /* 0x0010301901007387 */ /* 0x000fe80000100800 */
[----:B------:R-:W-:Y:S04]  /*d770*/  STL [R1+0xb34], R28 ;  /* 0x000b341c01007387 */ /* 0x000fe80000100800 */
[----:B------:R-:W-:Y:S04]  /*d780*/  STL [R1+0xfd0], R28 ;  /* 0x000fd01c01007387 */ /* 0x000fe80000100800 */
[----:B------:R-:W-:Y:S04]  /*d790*/  STL [R1+0xfd4], R28 ;  /* 0x000fd41c01007387 */ /* 0x000fe80000100800 */
[----:B------:R-:W-:Y:S04]  /*d7a0*/  STL [R1+0xfd8], R28 ;  /* 0x000fd81c01007387 */ /* 0x000fe80000100800 */
[----:B------:R-:W-:Y:S04]  /*d7b0*/  STL [R1+0xb30], R29 ;  /* 0x000b301d01007387 */ /* 0x000fe80000100800 */
[----:B--2---:R0:W-:Y:S04]  /*d7c0*/  STS.U16 [R12+UR4+0x11200], R5 ;  /* 0x011200050c007988 */ /* 0x0041e80008000404 */
[----:B0-----:R-:W2:Y:S04]  /*d7d0*/  LDL R5, [R1+0x210] ;  /* 0x0002100001057983 */ /* 0x001ea80000100800 */
[----:B---3--:R0:W-:Y:S01]  /*d7e0*/  STS.U16 [R12+UR4+0x11400], R4 ;  /* 0x011400040c007988 */ /* 0x0081e20008000404 */
[C---:B--2--5:R-:W-:Y:S01]  /*d7f0*/  IADD3 RZ, P1, PT, R5.reuse, R2, RZ ;  /* 0x0000000205ff7210 */ /* 0x064fe20007f3e0ff */
[----:B0-----:R-:W-:-:S02]  /*d800*/  IMAD.IADD R4, R5, 0x1, R2 ;  /* 0x0000000105047824 */ /* 0x001fc400078e0202 */
[----:B------:R-:W2:Y:S04]  /*d810*/  LDL R5, [R1+0x214] ;  /* 0x0002140001057983 */ /* 0x000ea80000100800 */
[----:B----4-:R0:W-:Y:S02]  /*d820*/  STS.U16 [R12+UR4+0x10200], R9 ;  /* 0x010200090c007988 */ /* 0x0101e40008000404 */
[----:B0-----:R-:W0:Y:S01]  /*d830*/  S2R R9, SR_TID.X ;  /* 0x0000000000097919 */ /* 0x001e220000002100 */
[----:B------:R-:W-:Y:S01]  /*d840*/  PRMT R27, RZ, 0x7610, R27 ;  /* 0x00007610ff1b7816 */ /* 0x000fe2000000001b */
[----:B------:R1:W-:Y:S04]  /*d850*/  STS.U16 [R12+UR4+0x11000], R6 ;  /* 0x011000060c007988 */ /* 0x0003e80008000404 */
[----:B------:R3:W-:Y:S04]  /*d860*/  STS.U16 [R12+UR4+0x10400], R7 ;  /* 0x010400070c007988 */ /* 0x0007e80008000404 */
[----:B-1----:R-:W4:Y:S04]  /*d870*/  LDL R6, [R1+0x218] ;  /* 0x0002180001067983 */ /* 0x002f280000100800 */
[----:B---3--:R-:W3:Y:S01]  /*d880*/  LDL R7, [R1+0x220] ;  /* 0x0002200001077983 */ /* 0x008ee20000100800 */
[----:B0-----:R-:W-:-:S04]  /*d890*/  LOP3.LUT R9, R9, 0x7f, RZ, 0xc0, !PT ;  /* 0x0000007f09097812 */ /* 0x001fc800078ec0ff */
[----:B------:R-:W-:Y:S01]  /*d8a0*/  ISETP.GE.AND P0, PT, R9, UR7, PT ;  /* 0x0000000709007c0c */ /* 0x000fe2000bf06270 */
[----:B------:R0:W-:Y:S04]  /*d8b0*/  STS.U16 [R12+UR4+0x10600], R8 ;  /* 0x010600080c007988 */ /* 0x0001e80008000404 */
[----:B------:R-:W3:Y:S04]  /*d8c0*/  LDL R9, [R1+0x21c] ;  /* 0x00021c0001097983 */ /* 0x000ee80000100800 */
[----:B0-----:R-:W3:Y:S01]  /*d8d0*/  LDL R8, [R1+0x228] ;  /* 0x0002280001087983 */ /* 0x001ee20000100800 */
[----:B--2---:R-:W-:-:S05]  /*d8e0*/  IMAD.X R5, R5, 0x1, R0, P1 ;  /* 0x0000000105057824 */ /* 0x004fca00008e0600 */
[----:B------:R0:W2:Y:S01]  /*d8f0*/  @!P0 LDG.E.U16 R27, desc[UR12][R4.64] ;  /* 0x0000000c041b8981 */ /* 0x0000a2000c1e1500 */
[CC--:B----4-:R-:W-:Y:S01]  /*d900*/  IADD3 RZ, P3, PT, R6.reuse, R2.reuse, RZ ;  /* 0x0000000206ff7210 */ /* 0x0d0fe20007f7e0ff */
[--C-:B0-----:R-:W-:Y:S01]  /*d910*/  IMAD.IADD R4, R6, 0x1, R2.reuse ;  /* 0x0000000106047824 */ /* 0x101fe200078e0202 */
[C---:B---3--:R-:W-:Y:S01]  /*d920*/  IADD3 RZ, P2, PT, R7.reuse, R2, RZ ;  /* 0x0000000207ff7210 */ /* 0x048fe20007f5e0ff */
[----:B------:R-:W-:Y:S01]  /*d930*/  IMAD.IADD R6, R7, 0x1, R2 ;  /* 0x0000000107067824 */ /* 0x000fe200078e0202 */
[----:B--2---:R0:W-:Y:S04]  /*d940*/  STL [R1+0xc0], R27 ;  /* 0x0000c01b01007387 */ /* 0x0041e80000100800 */
[----:B0-----:R-:W2:Y:S04]  /*d950*/  LDL.LU R27, [R1+0x1044] ;  /* 0x00104400011b7983 */ /* 0x001ea80000300800 */
[----:B------:R-:W3:Y:S01]  /*d960*/  LDL R7, [R1+0x224] ;  /* 0x0002240001077983 */ /* 0x000ee20000100800 */
[----:B------:R-:W-:-:S03]  /*d970*/  IMAD.X R5, R9, 0x1, R0, P3 ;  /* 0x0000000109057824 */ /* 0x000fc600018e0600 */
[----:B------:R-:W4:Y:S01]  /*d980*/  LDL R9, [R1+0x22c] ;  /* 0x00022c0001097983 */ /* 0x000f220000100800 */
[----:B--2---:R-:W-:Y:S01]  /*d990*/  PRMT R27, RZ, 0x7610, R27 ;  /* 0x00007610ff1b7816 */ /* 0x004fe2000000001b */
[----:B---3--:R-:W-:-:S05]  /*d9a0*/  IMAD.X R7, R7, 0x1, R0, P2 ;  /* 0x0000000107077824 */ /* 0x008fca00010e0600 */
[----:B------:R-:W2:Y:S01]  /*d9b0*/  @!P0 LDG.E.U16 R27, desc[UR12][R6.64] ;  /* 0x0000000c061b8981 */ /* 0x000ea2000c1e1500 */
[----:B------:R-:W-:Y:S02]  /*d9c0*/  PRMT R16, RZ, 0x7610, R16 ;  /* 0x00007610ff107816 */ /* 0x000fe40000000010 */
[C---:B------:R-:W-:Y:S01]  /*d9d0*/  IADD3 RZ, P1, PT, R8.reuse, R2, RZ ;  /* 0x0000000208ff7210 */ /* 0x040fe20007f3e0ff */
[----:B------:R0:W-:Y:S01]  /*d9e0*/  STS.U16 [R12+UR4+0x11800], R11 ;  /* 0x0118000b0c007988 */ /* 0x0001e20008000404 */
[----:B------:R-:W-:-:S03]  /*d9f0*/  IMAD.IADD R8, R8, 0x1, R2 ;  /* 0x0000000108087824 */ /* 0x000fc600078e0202 */
[----:B----4-:R-:W-:Y:S01]  /*da00*/  IMAD.X R9, R9, 0x1, R0, P1 ;  /* 0x0000000109097824 */ /* 0x010fe200008e0600 */
[----:B------:R1:W3:Y:S01]  /*da10*/  @!P0 LDG.E.U16 R16, desc[UR12][R4.64] ;  /* 0x0000000c04108981 */ /* 0x0002e2000c1e1500 */
[----:B0-----:R-:W-:-:S03]  /*da20*/  PRMT R11, RZ, 0x7610, R11 ;  /* 0x00007610ff0b7816 */ /* 0x001fc6000000000b */
[----:B------:R-:W4:Y:S04]  /*da30*/  LDL R5, [R1+0x230] ;  /* 0x0002300001057983 */ /* 0x000f280000100800 */
[----:B------:R-:W3:Y:S04]  /*da40*/  @!P0 LDG.E.U16 R11, desc[UR12][R8.64] ;  /* 0x0000000c080b8981 */ /* 0x000ee8000c1e1500 */
[----:B--2---:R0:W-:Y:S04]  /*da50*/  STL [R1+0x2c], R27 ;  /* 0x00002c1b01007387 */ /* 0x0041e80000100800 */
[----:B0-----:R-:W2:Y:S04]  /*da60*/  LDL.LU R27, [R1+0x1040] ;  /* 0x00104000011b7983 */ /* 0x001ea80000300800 */
[----:B------:R-:W2:Y:S04]  /*da70*/  LDL R8, [R1+0x234] ;  /* 0x0002340001087983 */ /* 0x000ea80000100800 */
[----:B------:R-:W2:Y:S04]  /*da80*/  LDL R9, [R1+0x240] ;  /* 0x0002400001097983 */ /* 0x000ea80000100800 */
[----:B------:R-:W2:Y:S01]  /*da90*/  LDL R7, [R1+0x238] ;  /* 0x0002380001077983 */ /* 0x000ea20000100800 */
[C---:B----4-:R-:W-:Y:S01]  /*daa0*/  IADD3 RZ, P3, PT, R5.reuse, R2, RZ ;  /* 0x0000000205ff7210 */ /* 0x050fe20007f7e0ff */
[----:B-1----:R-:W-:-:S02]  /*dab0*/  IMAD.IADD R4, R5, 0x1, R2 ;  /* 0x0000000105047824 */ /* 0x002fc400078e0202 */
[----:B---3--:R0:W-:Y:S01]  /*dac0*/  STL [R1+0x98], R11 ;  /* 0x0000980b01007387 */ /* 0x0081e20000100800 */
[----:B------:R-:W-:Y:S02]  /*dad0*/  PRMT R26, RZ, 0x7610, R26 ;  /* 0x00007610ff1a7816 */ /* 0x000fe4000000001a */
[----:B------:R-:W-:Y:S01]  /*dae0*/  PRMT R15, RZ, 0x7610, R15 ;  /* 0x00007610ff0f7816 */ /* 0x000fe2000000000f */
[----:B0-----:R-:W3:Y:S01]  /*daf0*/  LDL R11, [R1+0x248] ;  /* 0x00024800010b7983 */ /* 0x001ee20000100800 */
[----:B--2---:R-:W-:Y:S01]  /*db00*/  IMAD.X R5, R8, 0x1, R0, P3 ;  /* 0x0000000108057824 */ /* 0x004fe200018e0600 */
[CC--:B------:R-:W-:Y:S01]  /*db10*/  IADD3 RZ, P1, PT, R9.reuse, R2.reuse, RZ ;  /* 0x0000000209ff7210 */ /* 0x0c0fe20007f3e0ff */
[--C-:B------:R-:W-:Y:S02]  /*db20*/  IMAD.IADD R8, R9, 0x1, R2.reuse ;  /* 0x0000000109087824 */ /* 0x100fe400078e0202 */
[----:B------:R-:W2:Y:S01]  /*db30*/  LDL R9, [R1+0x244] ;  /* 0x0002440001097983 */ /* 0x000ea20000100800 */
[----:B------:R-:W-:Y:S01]  /*db40*/  PRMT R27, RZ, 0x7610, R27 ;  /* 0x00007610ff1b7816 */ /* 0x000fe2000000001b */
[C---:B------:R-:W-:Y:S01]  /*db50*/  IMAD.IADD R6, R7.reuse, 0x1, R2 ;  /* 0x0000000107067824 */ /* 0x040fe200078e0202 */
[----:B------:R-:W-:-:S02]  /*db60*/  IADD3 RZ, P2, PT, R7, R2, RZ ;  /* 0x0000000207ff7210 */ /* 0x000fc40007f5e0ff */
[----:B------:R-:W4:Y:S04]  /*db70*/  LDL R7, [R1+0x23c] ;  /* 0x00023c0001077983 */ /* 0x000f280000100800 */
[----:B------:R-:W3:Y:S01]  /*db80*/  @!P0 LDG.E.U16 R27, desc[UR12][R4.64] ;  /* 0x0000000c041b8981 */ /* 0x000ee2000c1e1500 */
[----:B--2---:R-:W-:-:S05]  /*db90*/  IMAD.X R9, R9, 0x1, R0, P1 ;  /* 0x0000000109097824 */ /* 0x004fca00008e0600 */
[----:B------:R-:W2:Y:S01]  /*dba0*/  @!P0 LDG.E.U16 R26, desc[UR12][R8.64] ;  /* 0x0000000c081a8981 */ /* 0x000ea2000c1e1500 */
[----:B----4-:R-:W-:-:S03]  /*dbb0*/  IMAD.X R7, R7, 0x1, R0, P2 ;  /* 0x0000000107077824 */ /* 0x010fc600010e0600 */
[----:B---3--:R0:W-:Y:S04]  /*dbc0*/  STL [R1+0xbc], R27 ;  /* 0x0000bc1b01007387 */ /* 0x0081e80000100800 */
[----:B------:R1:W3:Y:S04]  /*dbd0*/  @!P0 LDG.E.U16 R15, desc[UR12][R6.64] ;  /* 0x0000000c060f8981 */ /* 0x0002e8000c1e1500 */
[----:B0-----:R-:W4:Y:S04]  /*dbe0*/  LDL.LU R27, [R1+0x103c] ;  /* 0x00103c00011b7983 */ /* 0x001f280000300800 */
[----:B------:R-:W3:Y:S04]  /*dbf0*/  LDL R7, [R1+0x250] ;  /* 0x0002500001077983 */ /* 0x000ee80000100800 */
[----:B--2---:R0:W-:Y:S04]  /*dc00*/  STL [R1+0x34], R26 ;  /* 0x0000341a01007387 */ /* 0x0041e80000100800 */
[----:B0-----:R-:W2:Y:S04]  /*dc10*/  LDL.LU R26, [R1+0x1038] ;  /* 0x00103800011a7983 */ /* 0x001ea80000300800 */
[----:B------:R-:W2:Y:S04]  /*dc20*/  LDL R8, [R1+0x24c] ;  /* 0x00024c0001087983 */ /* 0x000ea80000100800 */
[----:B------:R-:W2:Y:S01]  /*dc30*/  LDL R9, [R1+0x258] ;  /* 0x0002580001097983 */ /* 0x000ea20000100800 */
[C---:B---3--:R-:W-:Y:S01]  /*dc40*/  IADD3 RZ, P2, PT, R7.reuse, R2, RZ ;  /* 0x0000000207ff7210 */ /* 0x048fe20007f5e0ff */
[----:B-1----:R-:W-:-:S02]  /*dc50*/  IMAD.IADD R6, R7, 0x1, R2 ;  /* 0x0000000107067824 */ /* 0x002fc400078e0202 */
[----:B------:R-:W3:Y:S01]  /*dc60*/  LDL R7, [R1+0x254] ;  /* 0x0002540001077983 */ /* 0x000ee20000100800 */
[C---:B------:R-:W-:Y:S01]  /*dc70*/  IADD3 RZ, P3, PT, R11.reuse, R2, RZ ;  /* 0x000000020bff7210 */ /* 0x040fe20007f7e0ff */
[----:B------:R-:W-:Y:S01]  /*dc80*/  IMAD.IADD R4, R11, 0x1, R2 ;  /* 0x000000010b047824 */ /* 0x000fe200078e0202 */
[----:B----4-:R-:W-:Y:S01]  /*dc90*/  PRMT R27, RZ, 0x7610, R27 ;  /* 0x00007610ff1b7816 */ /* 0x010fe2000000001b */
[----:B------:R0:W-:Y:S01]  /*dca0*/  STS.U16 [R12+UR4+0x10000], R10 ;  /* 0x0100000a0c007988 */ /* 0x0001e20008000404 */
[----:B------:R-:W-:-:S03]  /*dcb0*/  PRMT R14, RZ, 0x7610, R14 ;  /* 0x00007610ff0e7816 */ /* 0x000fc6000000000e */
[----:B------:R-:W4:Y:S01]  /*dcc0*/  LDL R11, [R1+0x268] ;  /* 0x00026800010b7983 */ /* 0x000f220000100800 */
[----:B0-----:R-:W-:Y:S01]  /*dcd0*/  PRMT R10, RZ, 0x7610, R10 ;  /* 0x00007610ff0a7816 */ /* 0x001fe2000000000a */
[----:B--2---:R-:W-:Y:S01]  /*dce0*/  IMAD.X R5, R8, 0x1, R0, P3 ;  /* 0x0000000108057824 */ /* 0x004fe200018e0600 */
[C---:B------:R-:W-:Y:S01]  /*dcf0*/  IADD3 RZ, P1, PT, R9.reuse, R2, RZ ;  /* 0x0000000209ff7210 */ /* 0x040fe20007f3e0ff */
[----:B------:R-:W-:-:S03]  /*dd00*/  IMAD.IADD R8, R9, 0x1, R2 ;  /* 0x0000000109087824 */ /* 0x000fc600078e0202 */
[----:B------:R-:W2:Y:S01]  /*dd10*/  @!P0 LDG.E.U16 R27, desc[UR12][R4.64] ;  /* 0x0000000c041b8981 */ /* 0x000ea2000c1e1500 */
[----:B---3--:R-:W-:-:S03]  /*dd20*/  IMAD.X R7, R7, 0x1, R0, P2 ;  /* 0x0000000107077824 */ /* 0x008fc600010e0600 */
[----:B------:R-:W3:Y:S04]  /*dd30*/  LDL R9, [R1+0x25c] ;  /* 0x00025c0001097983 */ /* 0x000ee80000100800 */
[----:B------:R-:W4:Y:S04]  /*dd40*/  @!P0 LDG.E.U16 R10, desc[UR12][R6.64] ;  /* 0x0000000c060a8981 */ /* 0x000f28000c1e1500 */
[----:B--2---:R0:W-:Y:S01]  /*dd50*/  STL [R1+0x9c], R27 ;  /* 0x00009c1b01007387 */ /* 0x0041e20000100800 */
[----:B---3--:R-:W-:-:S05]  /*dd60*/  IMAD.X R9, R9, 0x1, R0, P1 ;  /* 0x0000000109097824 */ /* 0x008fca00008e0600 */
[----:B------:R1:W2:Y:S04]  /*dd70*/  @!P0 LDG.E.U16 R14, desc[UR12][R8.64] ;  /* 0x0000000c080e8981 */ /* 0x0002a8000c1e1500 */
[----:B0-----:R-:W3:Y:S04]  /*dd80*/  LDL.LU R27, [R1+0x1034] ;  /* 0x00103400011b7983 */ /* 0x001ee80000300800 */
[----:B------:R-:W2:Y:S04]  /*dd90*/  LDL R5, [R1+0x260] ;  /* 0x0002600001057983 */ /* 0x000ea80000100800 */
[----:B----4-:R0:W-:Y:S04]  /*dda0*/  STL [R1+0xb8], R10 ;  /* 0x0000b80a01007387 */ /* 0x0101e80000100800 */
[----:B------:R-:W4:Y:S04]  /*ddb0*/  LDL R8, [R1+0x264] ;  /* 0x0002640001087983 */ /* 0x000f280000100800 */
[----:B------:R-:W3:Y:S01]  /*ddc0*/  LDL R9, [R1+0x270] ;  /* 0x0002700001097983 */ /* 0x000ee20000100800 */
[----:B------:R-:W-:-:S02]  /*ddd0*/  IADD3 RZ, P2, PT, R11, R2, RZ ;  /* 0x000000020bff7210 */ /* 0x000fc40007f5e0ff */
[----:B------:R-:W-:Y:S01]  /*dde0*/  PRMT R25, RZ, 0x7610, R25 ;  /* 0x00007610ff197816 */ /* 0x000fe20000000019 */
[----:B------:R-:W-:Y:S01]  /*ddf0*/  IMAD.IADD R4, R11, 0x1, R2 ;  /* 0x000000010b047824 */ /* 0x000fe200078e0202 */
[----:B------:R-:W-:Y:S01]  /*de00*/  PRMT R26, RZ, 0x7610, R26 ;  /* 0x00007610ff1a7816 */ /* 0x000fe2000000001a */
[----:B0-----:R-:W3:Y:S04]  /*de10*/  LDL R10, [R1+0x288] ;  /* 0x00028800010a7983 */ /* 0x001ee80000100800 */
[----:B------:R-:W3:Y:S01]  /*de20*/  LDL R11, [R1+0x27c] ;  /* 0x00027c00010b7983 */ /* 0x000ee20000100800 */
[CC--:B--2---:R-:W-:Y:S01]  /*de30*/  IADD3 RZ, P3, PT, R5.reuse, R2.reuse, RZ ;  /* 0x0000000205ff7210 */ /* 0x0c4fe20007f7e0ff */
[----:B------:R-:W-:Y:S02]  /*de40*/  IMAD.IADD R6, R5, 0x1, R2 ;  /* 0x0000000105067824 */ /* 0x000fe400078e0202 */
[----:B------:R-:W2:Y:S02]  /*de50*/  LDL R5, [R1+0x26c] ;  /* 0x00026c0001057983 */ /* 0x000ea40000100800 */
[----:B----4-:R-:W-:Y:S01]  /*de60*/  IMAD.X R7, R8, 0x1, R0, P3 ;  /* 0x0000000108077824 */ /* 0x010fe200018e0600 */
[C---:B---3--:R-:W-:Y:S01]  /*de70*/  IADD3 RZ, P1, PT, R9.reuse, R2, RZ ;  /* 0x0000000209ff7210 */ /* 0x048fe20007f3e0ff */
[----:B-1----:R-:W-:Y:S01]  /*de80*/  IMAD.IADD R8, R9, 0x1, R2 ;  /* 0x0000000109087824 */ /* 0x002fe200078e0202 */
[----:B------:R-:W-:Y:S01]  /*de90*/  PRMT R27, RZ, 0x7610, R27 ;  /* 0x00007610ff1b7816 */ /* 0x000fe2000000001b */
[----:B------:R-:W3:Y:S04]  /*dea0*/  LDL R9, [R1+0x274] ;  /* 0x0002740001097983 */ /* 0x000ee80000100800 */
[----:B------:R-:W4:Y:S01]  /*deb0*/  @!P0 LDG.E.U16 R25, desc[UR12][R6.64] ;  /* 0x0000000c06198981 */ /* 0x000f22000c1e1500 */
[----:B--2---:R-:W-:-:S05]  /*dec0*/  IMAD.X R5, R5, 0x1, R0, P2 ;  /* 0x0000000105057824 */ /* 0x004fca00010e0600 */
[----:B------:R-:W2:Y:S01]  /*ded0*/  @!P0 LDG.E.U16 R27, desc[UR12][R4.64] ;  /* 0x0000000c041b8981 */ /* 0x000ea2000c1e1500 */
[----:B---3--:R-:W-:-:S05]  /*dee0*/  IMAD.X R9, R9, 0x1, R0, P1 ;  /* 0x0000000109097824 */ /* 0x008fca00008e0600 */
[----:B------:R-:W3:Y:S04]  /*def0*/  @!P0 LDG.E.U16 R26, desc[UR12][R8.64] ;  /* 0x0000000c081a8981 */ /* 0x000ee8000c1e1500 */
[----:B----4-:R0:W-:Y:S04]  /*df00*/  STL [R1+0x3c], R25 ;  /* 0x00003c1901007387 */ /* 0x0101e80000100800 */
[----:B0-----:R-:W4:Y:S04]  /*df10*/  LDL.LU R25, [R1+0x1030] ;  /* 0x0010300001197983 */ /* 0x001f280000300800 */
[----:B--2---:R0:W-:Y:S04]  /*df20*/  STL [R1+0xa4], R27 ;  /* 0x0000a41b01007387 */ /* 0x0041e80000100800 */
[----:B0-----:R-:W2:Y:S04]  /*df30*/  LDL.LU R27, [R1+0x102c] ;  /* 0x00102c00011b7983 */ /* 0x001ea80000300800 */
[----:B------:R-:W2:Y:S04]  /*df40*/  LDL R5, [R1+0x278] ;  /* 0x0002780001057983 */ /* 0x000ea80000100800 */
[----:B---3--:R0:W-:Y:S04]  /*df50*/  STL [R1+0xb4], R26 ;  /* 0x0000b41a01007387 */ /* 0x0081e80000100800 */
[----:B0-----:R-:W3:Y:S04]  /*df60*/  LDL.LU R26, [R1+0x1028] ;  /* 0x00102800011a7983 */ /* 0x001ee80000300800 */
[----:B------:R-:W2:Y:S02]  /*df70*/  LDL R9, [R1+0x280] ;  /* 0x0002800001097983 */ /* 0x000ea40000100800 */
[C---:B--2---:R-:W-:Y:S01]  /*df80*/  IADD3 RZ, P2, PT, R9.reuse, R2, RZ ;  /* 0x0000000209ff7210 */ /* 0x044fe20007f5e0ff */
[----:B------:R-:W-:-:S02]  /*df90*/  IMAD.IADD R8, R9, 0x1, R2 ;  /* 0x0000000109087824 */ /* 0x000fc400078e0202 */
[----:B------:R-:W2:Y:S01]  /*dfa0*/  LDL R9, [R1+0x284] ;  /* 0x0002840001097983 */ /* 0x000ea20000100800 */
[C---:B------:R-:W-:Y:S01]  /*dfb0*/  IADD3 RZ, P3, PT, R5.reuse, R2, RZ ;  /* 0x0000000205ff7210 */ /* 0x040fe20007f7e0ff */
[----:B------:R-:W-:Y:S01]  /*dfc0*/  IMAD.IADD R4, R5, 0x1, R2 ;  /* 0x0000000105047824 */ /* 0x000fe200078e0202 */
[----:B------:R-:W-:-:S03]  /*dfd0*/  PRMT R27, RZ, 0x7610, R27 ;  /* 0x00007610ff1b7816 */ /* 0x000fc6000000001b */
[--C-:B------:R-:W-:Y:S02]  /*dfe0*/  IMAD.X R5, R11, 0x1, R0.reuse, P3 ;  /* 0x000000010b057824 */ /* 0x100fe400018e0600 */
[----:B------:R-:W3:Y:S01]  /*dff0*/  LDL R11, [R1+0x28c] ;  /* 0x00028c00010b7983 */ /* 0x000ee20000100800 */
[----:B--2---:R-:W-:-:S05]  /*e000*/  IMAD.X R9, R9, 0x1, R0, P2 ;  /* 0x0000000109097824 */ /* 0x004fca00010e0600 */
[----:B------:R-:W2:Y:S01]  /*e010*/  @!P0 LDG.E.U16 R27, desc[UR12][R8.64] ;  /* 0x0000000c081b8981 */ /* 0x000ea2000c1e1500 */
[----:B------:R-:W-:Y:S02]  /*e020*/  PRMT R7, RZ, 0x7610, R7 ;  /* 0x00007610ff077816 */ /* 0x000fe40000000007 */
[C---:B------:R-:W-:Y:S01]  /*e030*/  IADD3 RZ, P1, PT, R10.reuse, R2, RZ ;  /* 0x000000020aff7210 */ /* 0x040fe20007f3e0ff */
[----:B------:R-:W-:Y:S01]  /*e040*/  STS.U16 [R12+UR4+0x10800], R23 ;  /* 0x010800170c007988 */ /* 0x000fe20008000404 */
[----:B------:R-:W-:-:S03]  /*e050*/  IMAD.IADD R10, R10, 0x1, R2 ;  /* 0x000000010a0a7824 */ /* 0x000fc600078e0202 */
[----:B------:R-:W-:Y:S01]  /*e060*/  STS.U16 [R12+UR4+0x10a00], R22 ;  /* 0x010a00160c007988 */ /* 0x000fe20008000404 */
[----:B---3--:R-:W-:-:S03]  /*e070*/  IMAD.X R11, R11, 0x1, R0, P1 ;  /* 0x000000010b0b7824 */ /* 0x008fc600008e0600 */
[----:B------:R-:W-:Y:S04]  /*e080*/  STS.U16 [R12+UR4+0x10c00], R21 ;  /* 0x010c00150c007988 */ /* 0x000fe80008000404 */
[----:B------:R-:W-:Y:S04]  /*e090*/  STS.U16 [R12+UR4+0x10e00], R20 ;  /* 0x010e00140c007988 */ /* 0x000fe80008000404 */
[----:B------:R-:W-:Y:S04]  /*e0a0*/  STS.U16 [R12+UR4+0x11600], R3 ;  /* 0x011600030c007988 */ /* 0x000fe80008000404 */
[----:B------:R-:W-:Y:S04]  /*e0b0*/  STS.U16 [R12+UR4+0x11a00], R24 ;  /* 0x011a00180c007988 */ /* 0x000fe80008000404 */
[----:B------:R-:W-:Y:S04]  /*e0c0*/  STS.U16 [R12+UR4+0x11c00], R19 ;  /* 0x011c00130c007988 */ /* 0x000fe80008000404 */
[----:B------:R0:W-:Y:S04]  /*e0d0*/  STS.U16 [R12+UR4+0x11e00], R18 ;  /* 0x011e00120c007988 */ /* 0x0001e80008000404 */
[----:B------:R1:W3:Y:S01]  /*e0e0*/  @!P0 LDG.E.U16 R7, desc[UR12][R4.64] ;  /* 0x0000000c04078981 */ /* 0x0002e2000c1e1500 */
[----:B0-----:R-:W-:-:S03]  /*e0f0*/  PRMT R12, RZ, 0x7610, R12 ;  /* 0x00007610ff0c7816 */ /* 0x001fc6000000000c */
[----:B------:R-:W3:Y:S04]  /*e100*/  LDL R5, [R1+0x290] ;  /* 0x0002900001057983 */ /* 0x000ee80000100800 */
[----:B------:R-:W4:Y:S04]  /*e110*/  @!P0 LDG.E.U16 R12, desc[UR12][R10.64] ;  /* 0x0000000c0a0c8981 */ /* 0x000f28000c1e1500 */
[----:B--2---:R0:W-:Y:S04]  /*e120*/  STL [R1+0x44], R27 ;  /* 0x0000441b01007387 */ /* 0x0041e80000100800 */
[----:B0-----:R-:W2:Y:S04]  /*e130*/  LDL.LU R27, [R1+0x1024] ;  /* 0x00102400011b7983 */ /* 0x001ea80000300800 */
[----:B------:R-:W2:Y:S04]  /*e140*/  LDL R10, [R1+0x294] ;  /* 0x00029400010a7983 */ /* 0x000ea80000100800 */
[----:B------:R-:W2:Y:S04]  /*e150*/  LDL R11, [R1+0x2a0] ;  /* 0x0002a000010b7983 */ /* 0x000ea80000100800 */
[----:B------:R-:W2:Y:S01]  /*e160*/  LDL R9, [R1+0x298] ;  /* 0x0002980001097983 */ /* 0x000ea20000100800 */
[C---:B---3--:R-:W-:Y:S01]  /*e170*/  IADD3 RZ, P3, PT, R5.reuse, R2, RZ ;  /* 0x0000000205ff7210 */ /* 0x048fe20007f7e0ff */
[----:B-1----:R-:W-:-:S02]  /*e180*/  IMAD.IADD R4, R5, 0x1, R2 ;  /* 0x0000000105047824 */ /* 0x002fc400078e0202 */
[----:B----4-:R0:W-:Y:S01]  /*e190*/  STL [R1+0xa0], R12 ;  /* 0x0000a00c01007387 */ /* 0x0101e20000100800 */
[----:B------:R-:W-:Y:S02]  /*e1a0*/  PRMT R26, RZ, 0x7610, R26 ;  /* 0x00007610ff1a7816 */ /* 0x000fe4000000001a */
[----:B------:R-:W-:Y:S01]  /*e1b0*/  PRMT R6, RZ, 0x7610, R6 ;  /* 0x00007610ff067816 */ /* 0x000fe20000000006 */
[----:B0-----:R-:W3:Y:S01]  /*e1c0*/  LDL R12, [R1+0x2a8] ;  /* 0x0002a800010c7983 */ /* 0x001ee20000100800 */
[----:B--2---:R-:W-:Y:S01]  /*e1d0*/  PRMT R27, RZ, 0x7610, R27 ;  /* 0x00007610ff1b7816 */ /* 0x004fe2000000001b */
[----:B------:R-:W-:Y:S01]  /*e1e0*/  IMAD.X R5, R10, 0x1, R0, P3 ;  /* 0x000000010a057824 */ /* 0x000fe200018e0600 */
[C---:B------:R-:W-:Y:S01]  /*e1f0*/  IADD3 RZ, P1, PT, R11.reuse, R2, RZ ;  /* 0x000000020bff7210 */ /* 0x040fe20007f3e0ff */
[----:B------:R-:W-:-:S03]  /*e200*/  IMAD.IADD R10, R11, 0x1, R2 ;  /* 0x000000010b0a7824 */ /* 0x000fc600078e0202 */
[----:B------:R-:W2:Y:S01]  /*e210*/  @!P0 LDG.E.U16 R27, desc[UR12][R4.64] ;  /* 0x0000000c041b8981 */ /* 0x000ea2000c1e1500 */
[----:B------:R-:W-:-:S03]  /*e220*/  IADD3 RZ, P2, PT, R9, R2, RZ ;  /* 0x0000000209ff7210 */ /* 0x000fc60007f5e0ff */
[----:B------:R-:W4:Y:S01]  /*e230*/  LDL R11, [R1+0x2a4] ;  /* 0x0002a400010b7983 */ /* 0x000f220000100800 */
[----:B------:R-:W-:-:S03]  /*e240*/  IMAD.IADD R8, R9, 0x1, R2 ;  /* 0x0000000109087824 */ /* 0x000fc600078e0202 */
[----:B------:R-:W2:Y:S01]  /*e250*/  LDL R9, [R1+0x29c] ;  /* 0x00029c0001097983 */ /* 0x000ea20000100800 */
[--C-:B----4-:R-:W-:Y:S02]  /*e260*/  IMAD.X R11, R11, 0x1, R0.reuse, P1 ;  /* 0x000000010b0b7824 */ /* 0x110fe400008e0600 */
[----:B--2---:R-:W-:-:S03]  /*e270*/  IMAD.X R9, R9, 0x1, R0, P2 ;  /* 0x0000000109097824 */ /* 0x004fc600010e0600 */
[----:B------:R-:W2:Y:S04]  /*e280*/  @!P0 LDG.E.U16 R26, desc[UR12][R10.64] ;  /* 0x0000000c0a1a8981 */ /* 0x000ea8000c1e1500 */
[----:B------:R0:W-:Y:S04]  /*e290*/  STL [R1+0xb0], R27 ;  /* 0x0000b01b01007387 */ /* 0x0001e80000100800 */
[----:B------:R1:W4:Y:S04]  /*e2a0*/  @!P0 LDG.E.U16 R6, desc[UR12][R8.64] ;  /* 0x0000000c08068981 */ /* 0x000328000c1e1500 */
[----:B0-----:R-:W3:Y:S04]  /*e2b0*/  LDL.LU R27, [R1+0x1020] ;  /* 0x00102000011b7983 */ /* 0x001ee80000300800 */
[----:B------:R-:W3:Y:S04]  /*e2c0*/  LDL R9, [R1+0x2b0] ;  /* 0x0002b00001097983 */ /* 0x000ee80000100800 */
[----:B--2---:R0:W-:Y:S04]  /*e2d0*/  STL [R1+0x5c], R26 ;  /* 0x00005c1a01007387 */ /* 0x0041e80000100800 */
[----:B0-----:R-:W2:Y:S04]  /*e2e0*/  LDL.LU R26, [R1+0x101c] ;  /* 0x00101c00011a7983 */ /* 0x001ea80000300800 */
[----:B------:R-:W2:Y:S04]  /*e2f0*/  LDL R10, [R1+0x2ac] ;  /* 0x0002ac00010a7983 */ /* 0x000ea80000100800 */
[----:B------:R-:W4:Y:S01]  /*e300*/  LDL R11, [R1+0x2b8] ;  /* 0x0002b800010b7983 */ /* 0x000f220000100800 */
[C---:B---3--:R-:W-:Y:S01]  /*e310*/  IADD3 RZ, P2, PT, R9.reuse, R2, RZ ;  /* 0x0000000209ff7210 */ /* 0x048fe20007f5e0ff */
[----:B-1----:R-:W-:-:S02]  /*e320*/  IMAD.IADD R8, R9, 0x1, R2 ;  /* 0x0000000109087824 */ /* 0x002fc400078e0202 */
[----:B------:R-:W3:Y:S01]  /*e330*/  LDL R9, [R1+0x2b4] ;  /* 0x0002b40001097983 */ /* 0x000ee20000100800 */
[CC--:B------:R-:W-:Y:S01]  /*e340*/  IADD3 RZ, P3, PT, R12.reuse, R2.reuse, RZ ;  /* 0x000000020cff7210 */ /* 0x0c0fe20007f7e0ff */
[----:B------:R-:W-:Y:S01]  /*e350*/  IMAD.IADD R4, R12, 0x1, R2 ;  /* 0x000000010c047824 */ /* 0x000fe200078e0202 */
[----:B------:R-:W-:Y:S01]  /*e360*/  PRMT R27, RZ, 0x7610, R27 ;  /* 0x00007610ff1b7816 */ /* 0x000fe2000000001b */
[----:B------:R-:W3:Y:S01]  /*e370*/  LDL R12, [R1+0x2c0] ;  /* 0x0002c000010c7983 */ /* 0x000ee20000100800 */
[----:B------:R-:W-:Y:S01]  /*e380*/  PRMT R13, RZ, 0x7610, R13 ;  /* 0x00007610ff0d7816 */ /* 0x000fe2000000000d */
[----:B--2---:R-:W-:Y:S01]  /*e390*/  IMAD.X R5, R10, 0x1, R0, P3 ;  /* 0x000000010a057824 */ /* 0x004fe200018e0600 */
[C---:B----4-:R-:W-:Y:S01]  /*e3a0*/  IADD3 RZ, P1, PT, R11.reuse, R2, RZ ;  /* 0x000000020bff7210 */ /* 0x050fe20007f3e0ff */
[----:B------:R-:W-:-:S03]  /*e3b0*/  IMAD.IADD R10, R11, 0x1, R2 ;  /* 0x000000010b0a7824 */ /* 0x000fc600078e0202 */
[----:B------:R-:W2:Y:S01]  /*e3c0*/  @!P0 LDG.E.U16 R27, desc[UR12][R4.64] ;  /* 0x0000000c041b8981 */ /* 0x000ea2000c1e1500 */
[----:B---3--:R-:W-:-:S03]  /*e3d0*/  IMAD.X R9, R9, 0x1, R0, P2 ;  /* 0x0000000109097824 */ /* 0x008fc600010e0600 */
[----:B------:R-:W3:Y:S04]  /*e3e0*/  LDL R11, [R1+0x2bc] ;  /* 0x0002bc00010b7983 */ /* 0x000ee80000100800 */
[----:B------:R-:W4:Y:S01]  /*e3f0*/  @!P0 LDG.E.U16 R13, desc[UR12][R8.64] ;  /* 0x0000000c080d8981 */ /* 0x000f22000c1e1500 */
[----:B------:R-:W-:-:S03]  /*e400*/  PRMT R19, RZ, 0x7610, R19 ;  /* 0x00007610ff137816 */ /* 0x000fc60000000013 */
        /* <DEDUP_REMOVED lines=8> */
[C---:B------:R-:W-:Y:S01]  /*e490*/  IADD3 RZ, P3, PT, R12.reuse, R2, RZ ;  /* 0x000000020cff7210 */ /* 0x040fe20007f7e0ff */
[----:B------:R-:W-:Y:S01]  /*e4a0*/  IMAD.IADD R4, R12, 0x1, R2 ;  /* 0x000000010c047824 */ /* 0x000fe200078e0202 */
[----:B------:R-:W-:Y:S01]  /*e4b0*/  PRMT R26, RZ, 0x7610, R26 ;  /* 0x00007610ff1a7816 */ /* 0x000fe2000000001a */
[----:B0-----:R-:W3:Y:S01]  /*e4c0*/  LDL R13, [R1+0x2d8] ;  /* 0x0002d800010d7983 */ /* 0x001ee20000100800 */
[----:B------:R-:W-:-:S03]  /*e4d0*/  PRMT R25, RZ, 0x7610, R25 ;  /* 0x00007610ff197816 */ /* 0x000fc60000000019 */
[----:B------:R-:W3:Y:S01]  /*e4e0*/  LDL R12, [R1+0x574] ;  /* 0x00057400010c7983 */ /* 0x000ee20000100800 */
[CC--:B--2---:R-:W-:Y:S01]  /*e4f0*/  IADD3 RZ, P2, PT, R9.reuse, R2.reuse, RZ ;  /* 0x0000000209ff7210 */ /* 0x0c4fe20007f5e0ff */
[----:B------:R-:W-:Y:S02]  /*e500*/  IMAD.IADD R8, R9, 0x1, R2 ;  /* 0x0000000109087824 */ /* 0x000fe400078e0202 */
[----:B------:R-:W2:Y:S01]  /*e510*/  LDL R9, [R1+0x2cc] ;  /* 0x0002cc0001097983 */ /* 0x000ea20000100800 */
[----:B----4-:R-:W-:Y:S01]  /*e520*/  IMAD.X R5, R10, 0x1, R0, P3 ;  /* 0x000000010a057824 */ /* 0x010fe200018e0600 */
[----:B---3--:R-:W-:-:S04]  /*e530*/  IADD3 RZ, P1, PT, R11, R2, RZ ;  /* 0x000000020bff7210 */ /* 0x008fc80007f3e0ff */
[----:B------:R-:W3:Y:S01]  /*e540*/  @!P0 LDG.E.U16 R26, desc[UR12][R4.64] ;  /* 0x0000000c041a8981 */ /* 0x000ee2000c1e1500 */
[----:B-1----:R-:W-:-:S03]  /*e550*/  IADD3 R10, PT, PT, R11, R2, RZ ;  /* 0x000000020b0a7210 */ /* 0x002fc60007ffe0ff */
[----:B------:R-:W4:Y:S01]  /*e560*/  LDL R11, [R1+0x2d4] ;  /* 0x0002d400010b7983 */ /* 0x000f220000100800 */
[----:B------:R-:W-:Y:S01]  /*e570*/  PRMT R27, RZ, 0x7610, R27 ;  /* 0x00007610ff1b7816 */ /* 0x000fe2000000001b */
[----:B--2---:R-:W-:-:S05]  /*e580*/  IMAD.X R9, R9, 0x1, R0, P2 ;  /* 0x0000000109097824 */ /* 0x004fca00010e0600 */
[----:B------:R-:W2:Y:S04]  /*e590*/  @!P0 LDG.E.U16 R25, desc[UR12][R8.64] ;  /* 0x0000000c08198981 */ /* 0x000ea8000c1e1500 */
[----:B---3--:R0:W-:Y:S01]  /*e5a0*/  STL [R1+0x40], R26 ;  /* 0x0000401a01007387 */ /* 0x0081e20000100800 */
[----:B----4-:R-:W-:-:S05]  /*e5b0*/  IMAD.X R11, R11, 0x1, R0, P1 ;  /* 0x000000010b0b7824 */ /* 0x010fca00008e0600 */
[----:B------:R-:W3:Y:S04]  /*e5c0*/  @!P0 LDG.E.U16 R27, desc[UR12][R10.64] ;  /* 0x0000000c0a1b8981 */ /* 0x000ee8000c1e1500 */
[----:B0-----:R-:W4:Y:S04]  /*e5d0*/  LDL.LU R26, [R1+0x1014] ;  /* 0x00101400011a7983 */ /* 0x001f280000300800 */
[----:B------:R-:W4:Y:S04]  /*e5e0*/  LDL R5, [R1+0x594] ;  /* 0x0005940001057983 */ /* 0x000f280000100800 */
[----:B--2---:R0:W-:Y:S04]  /*e5f0*/  STL [R1+0x90], R25 ;  /* 0x0000901901007387 */ /* 0x0041e80000100800 */
[----:B0-----:R-:W2:Y:S04]  /*e600*/  LDL.LU R25, [R1+0x1010] ;  /* 0x0010100001197983 */ /* 0x001ea80000300800 */
[----:B---3--:R0:W-:Y:S01]  /*e610*/  STL [R1+0xa8], R27 ;  /* 0x0000a81b01007387 */ /* 0x0081e20000100800 */
[----:B----4-:R-:W-:-:S03]  /*e620*/  IADD3 R8, P3, PT, R5, R2, RZ ;  /* 0x0000000205087210 */ /* 0x010fc60007f7e0ff */
[----:B0-----:R-:W3:Y:S04]  /*e630*/  LDL.LU R27, [R1+0x100c] ;  /* 0x00100c00011b7983 */ /* 0x001ee80000300800 */
[----:B------:R-:W4:Y:S01]  /*e640*/  LDL R5, [R1+0x2dc] ;  /* 0x0002dc0001057983 */ /* 0x000f220000100800 */
[C---:B------:R-:W-:Y:S01]  /*e650*/  IADD3 RZ, P1, PT, R13.reuse, R2, RZ ;  /* 0x000000020dff7210 */ /* 0x040fe20007f3e0ff */
[----:B------:R-:W-:Y:S01]  /*e660*/  IMAD.IADD R4, R13, 0x1, R2 ;  /* 0x000000010d047824 */ /* 0x000fe200078e0202 */
[----:B------:R-:W-:Y:S01]  /*e670*/  PRMT R26, RZ, 0x7610, R26 ;  /* 0x00007610ff1a7816 */ /* 0x000fe2000000001a */
[----:B------:R-:W2:Y:S04]  /*e680*/  LDL R9, [R1+0x590] ;  /* 0x0005900001097983 */ /* 0x000ea80000100800 */
[----:B------:R-:W2:Y:S01]  /*e690*/  LDL R13, [R1+0x570] ;  /* 0x00057000010d7983 */ /* 0x000ea20000100800 */
[----:B----4-:R-:W-:-:S05]  /*e6a0*/  IMAD.X R5, R5, 0x1, R0, P1 ;  /* 0x0000000105057824 */ /* 0x010fca00008e0600 */
[----:B------:R-:W4:Y:S04]  /*e6b0*/  @!P0 LDG.E.U16 R26, desc[UR12][R4.64] ;  /* 0x0000000c041a8981 */ /* 0x000f28000c1e1500 */
[----:B------:R-:W4:Y:S04]  /*e6c0*/  LDL R4, [R1+0x2e0] ;  /* 0x0002e00001047983 */ /* 0x000f280000100800 */
[----:B------:R-:W4:Y:S01]  /*e6d0*/  LDL R5, [R1+0x2e4] ;  /* 0x0002e40001057983 */ /* 0x000f220000100800 */
[----:B------:R-:W-:Y:S01]  /*e6e0*/  IADD3 R12, P2, PT, R12, R2, RZ ;  /* 0x000000020c0c7210 */ /* 0x000fe20007f5e0ff */
[----:B--2---:R-:W-:Y:S01]  /*e6f0*/  IMAD.X R9, R9, 0x1, R0, P3 ;  /* 0x0000000109097824 */ /* 0x004fe200018e0600 */
[----:B------:R-:W-:-:S02]  /*e700*/  PRMT R10, RZ, 0x7610, R10 ;  /* 0x00007610ff0a7816 */ /* 0x000fc4000000000a */
[----:B------:R-:W-:Y:S01]  /*e710*/  PRMT R11, RZ, 0x7610, R11 ;  /* 0x00007610ff0b7816 */ /* 0x000fe2000000000b */
[----:B------:R-:W-:-:S03]  /*e720*/  IMAD.X R13, R13, 0x1, R0, P2 ;  /* 0x000000010d0d7824 */ /* 0x000fc600010e0600 */
[----:B------:R-:W2:Y:S01]  /*e730*/  @!P0 LDG.E.U16 R10, desc[UR12][R8.64] ;  /* 0x0000000c080a8981 */ /* 0x000ea2000c1e1500 */
[----:B---3--:R-:W-:-:S03]  /*e740*/  PRMT R27, RZ, 0x7610, R27 ;  /* 0x00007610ff1b7816 */ /* 0x008fc6000000001b */
[----:B------:R0:W3:Y:S04]  /*e750*/  @!P0 LDG.E.U16 R11, desc[UR12][R12.64] ;  /* 0x0000000c0c0b8981 */ /* 0x0000e8000c1e1500 */
[----:B------:R-:W2:Y:S04]  /*e760*/  LDL R8, [R1+0x2e8] ;  /* 0x0002e80001087983 */ /* 0x000ea80000100800 */
[----:B------:R-:W3:Y:S04]  /*e770*/  LDL R9, [R1+0x554] ;  /* 0x0005540001097983 */ /* 0x000ee80000100800 */
[----:B----4-:R1:W-:Y:S01]  /*e780*/  STL [R1+0x4], R26 ;  /* 0x0000041a01007387 */ /* 0x0103e20000100800 */
[C---:B------:R-:W-:Y:S01]  /*e790*/  IADD3 RZ, P2, PT, R4.reuse, R2, RZ ;  /* 0x0000000204ff7210 */ /* 0x040fe20007f5e0ff */
[----:B0-----:R-:W-:Y:S01]  /*e7a0*/  IMAD.IADD R12, R4, 0x1, R2 ;  /* 0x00000001040c7824 */ /* 0x001fe200078e0202 */
[----:B------:R-:W-:Y:S01]  /*e7b0*/  PRMT R25, RZ, 0x7610, R25 ;  /* 0x00007610ff197816 */ /* 0x000fe20000000019 */
[----:B-1----:R-:W4:Y:S02]  /*e7c0*/  LDL R26, [R1+0x534] ;  /* 0x00053400011a7983 */ /* 0x002f240000100800 */
[----:B------:R-:W-:-:S02]  /*e7d0*/  IMAD.X R13, R5, 0x1, R0, P2 ;  /* 0x00000001050d7824 */ /* 0x000fc400010e0600 */
[----:B------:R-:W4:Y:S04]  /*e7e0*/  LDL R5, [R1+0x2ec] ;  /* 0x0002ec0001057983 */ /* 0x000f280000100800 */
[----:B------:R-:W4:Y:S01]  /*e7f0*/  @!P0 LDG.E.U16 R27, desc[UR12][R12.64] ;  /* 0x0000000c0c1b8981 */ /* 0x000f22000c1e1500 */
[CC--:B--2---:R-:W-:Y:S01]  /*e800*/  IADD3 RZ, P1, PT, R8.reuse, R2.reuse, RZ ;  /* 0x0000000208ff7210 */ /* 0x0c4fe20007f3e0ff */
[----:B------:R-:W-:Y:S01]  /*e810*/  IMAD.IADD R4, R8, 0x1, R2 ;  /* 0x0000000108047824 */ /* 0x000fe200078e0202 */
[----:B---3--:R-:W-:Y:S02]  /*e820*/  IADD3 R8, P2, PT, R9, R2, RZ ;  /* 0x0000000209087210 */ /* 0x008fe40007f5e0ff */
[----:B------:R-:W2:Y:S01]  /*e830*/  LDL R9, [R1+0x550] ;  /* 0x0005500001097983 */ /* 0x000ea20000100800 */
[----:B----4-:R-:W-:-:S03]  /*e840*/  IMAD.X R5, R5, 0x1, R0, P1 ;  /* 0x0000000105057824 */ /* 0x010fc600008e0600 */
[----:B------:R0:W-:Y:S04]  /*e850*/  STL [R1+0x38], R27 ;  /* 0x0000381b01007387 */ /* 0x0001e80000100800 */
[----:B------:R-:W3:Y:S04]  /*e860*/  @!P0 LDG.E.U16 R25, desc[UR12][R4.64] ;  /* 0x0000000c04198981 */ /* 0x000ee8000c1e1500 */
[----:B0-----:R-:W4:Y:S04]  /*e870*/  LDL.LU R27, [R1+0x1008] ;  /* 0x00100800011b7983 */ /* 0x001f280000300800 */
[----:B------:R-:W2:Y:S04]  /*e880*/  LDL R5, [R1+0x2f0] ;  /* 0x0002f00001057983 */ /* 0x000ea80000100800 */
[----:B---3--:R0:W-:Y:S01]  /*e890*/  STL [R1+0x88], R25 ;  /* 0x0000881901007387 */ /* 0x0081e20000100800 */
[C---:B--2---:R-:W-:Y:S01]  /*e8a0*/  IADD3 RZ, P1, PT, R5.reuse, R2, RZ ;  /* 0x0000000205ff7210 */ /* 0x044fe20007f3e0ff */
[----:B------:R-:W-:Y:S01]  /*e8b0*/  IMAD.IADD R4, R5, 0x1, R2 ;  /* 0x0000000105047824 */ /* 0x000fe200078e0202 */
[----:B----4-:R-:W-:Y:S01]  /*e8c0*/  PRMT R27, RZ, 0x7610, R27 ;  /* 0x00007610ff1b7816 */ /* 0x010fe2000000001b */
[----:B------:R-:W2:Y:S01]  /*e8d0*/  LDL R5, [R1+0x2f4] ;  /* 0x0002f40001057983 */ /* 0x000ea20000100800 */
[----:B------:R-:W-:Y:S01]  /*e8e0*/  PRMT R12, RZ, 0x7610, R12 ;  /* 0x00007610ff0c7816 */ /* 0x000fe2000000000c */
[----:B------:R-:W-:-:S02]  /*e8f0*/  IMAD.X R9, R9, 0x1, R0, P2 ;  /* 0x0000000109097824 */ /* 0x000fc400010e0600 */
[----:B0-----:R-:W3:Y:S04]  /*e900*/  LDL R25, [R1+0x300] ;  /* 0x0003000001197983 */ /* 0x001ee80000100800 */
[----:B------:R0:W4:Y:S01]  /*e910*/  @!P0 LDG.E.U16 R12, desc[UR12][R8.64] ;  /* 0x0000000c080c8981 */ /* 0x000122000c1e1500 */
[----:B--2---:R-:W-:-:S03]  /*e920*/  IMAD.X R5, R5, 0x1, R0, P1 ;  /* 0x0000000105057824 */ /* 0x004fc600008e0600 */
[----:B------:R-:W2:Y:S04]  /*e930*/  LDL R9, [R1+0x530] ;  /* 0x0005300001097983 */ /* 0x000ea80000100800 */
[----:B------:R-:W2:Y:S01]  /*e940*/  @!P0 LDG.E.U16 R27, desc[UR12][R4.64] ;  /* 0x0000000c041b8981 */ /* 0x000ea2000c1e1500 */
[----:B0-----:R-:W-:-:S03]  /*e950*/  IADD3 R8, P2, PT, R26, R2, RZ ;  /* 0x000000021a087210 */ /* 0x001fc60007f5e0ff */
[----:B------:R-:W3:Y:S04]  /*e960*/  LDL R26, [R1+0x308] ;  /* 0x00030800011a7983 */ /* 0x000ee80000100800 */
[----:B--2---:R0:W-:Y:S04]  /*e970*/  STL [R1+0x8c], R27 ;  /* 0x00008c1b01007387 */ /* 0x0041e80000100800 */
[----:B0-----:R-:W2:Y:S04]  /*e980*/  LDL.LU R27, [R1+0x1004] ;  /* 0x00100400011b7983 */ /* 0x001ea80000300800 */
[----:B------:R-:W2:Y:S02]  /*e990*/  LDL R5, [R1+0x2f8] ;  /* 0x0002f80001057983 */ /* 0x000ea40000100800 */
[C---:B--2---:R-:W-:Y:S01]  /*e9a0*/  IADD3 RZ, P1, PT, R5.reuse, R2, RZ ;  /* 0x0000000205ff7210 */ /* 0x044fe20007f3e0ff */
[----:B------:R-:W-:-:S02]  /*e9b0*/  IMAD.IADD R4, R5, 0x1, R2 ;  /* 0x0000000105047824 */ /* 0x000fc400078e0202 */
[----:B------:R-:W2:Y:S01]  /*e9c0*/  LDL R5, [R1+0x2fc] ;  /* 0x0002fc0001057983 */ /* 0x000ea20000100800 */
[----:B------:R-:W-:Y:S01]  /*e9d0*/  PRMT R27, RZ, 0x7610, R27 ;  /* 0x00007610ff1b7816 */ /* 0x000fe2000000001b */
[----:B--2---:R-:W-:-:S05]  /*e9e0*/  IMAD.X R5, R5, 0x1, R0, P1 ;  /* 0x0000000105057824 */ /* 0x004fca00008e0600 */
[----:B------:R0:W2:Y:S01]  /*e9f0*/  @!P0 LDG.E.U16 R27, desc[UR12][R4.64] ;  /* 0x0000000c041b8981 */ /* 0x0000a2000c1e1500 */
[C---:B---3--:R-:W-:Y:S01]  /*ea00*/  IADD3 RZ, P1, PT, R25.reuse, R2, RZ ;  /* 0x0000000219ff7210 */ /* 0x048fe20007f3e0ff */
[----:B0-----:R-:W-:Y:S02]  /*ea10*/  IMAD.IADD R4, R25, 0x1, R2 ;  /* 0x0000000119047824 */ /* 0x001fe400078e0202 */
[----:B--2---:R0:W-:Y:S04]  /*ea20*/  STL [R1], R27 ;  /* 0x0000001b01007387 */ /* 0x0041e80000100800 */
[----:B0-----:R-:W2:Y:S04]  /*ea30*/  LDL.LU R27, [R1+0x1000] ;  /* 0x00100000011b7983 */ /* 0x001ea80000300800 */
[----:B------:R-:W3:Y:S04]  /*ea40*/  LDL.LU R25, [R1+0xffc] ;  /* 0x000ffc0001197983 */ /* 0x000ee80000300800 */
[----:B------:R-:W3:Y:S01]  /*ea50*/  LDL R5, [R1+0x304] ;  /* 0x0003040001057983 */ /* 0x000ee20000100800 */
[----:B--2---:R-:W-:Y:S01]  /*ea60*/  PRMT R27, RZ, 0x7610, R27 ;  /* 0x00007610ff1b7816 */ /* 0x004fe2000000001b */
[----:B---3--:R-:W-:-:S05]  /*ea70*/  IMAD.X R5, R5, 0x1, R0, P1 ;  /* 0x0000000105057824 */ /* 0x008fca00008e0600 */
[----:B------:R0:W2:Y:S01]  /*ea80*/  @!P0 LDG.E.U16 R27, desc[UR12][R4.64] ;  /* 0x0000000c041b8981 */ /* 0x0000a2000c1e1500 */
[C---:B------:R-:W-:Y:S01]  /*ea90*/  IADD3 RZ, P1, PT, R26.reuse, R2, RZ ;  /* 0x000000021aff7210 */ /* 0x040fe20007f3e0ff */
[----:B0-----:R-:W-:Y:S02]  /*eaa0*/  IMAD.IADD R4, R26, 0x1, R2 ;  /* 0x000000011a047824 */ /* 0x001fe400078e0202 */
[----:B--2---:R0:W-:Y:S04]  /*eab0*/  STL [R1+0x30], R27 ;  /* 0x0000301b01007387 */ /* 0x0041e80000100800 */
[----:B0-----:R-:W2:Y:S04]  /*eac0*/  LDL.LU R27, [R1+0xff8] ;  /* 0x000ff800011b7983 */ /* 0x001ea80000300800 */
[----:B------:R-:W3:Y:S04]  /*ead0*/  LDL.LU R26, [R1+0xff4] ;  /* 0x000ff400011a7983 */ /* 0x000ee80000300800 */
[----:B------:R-:W3:Y:S01]  /*eae0*/  LDL R5, [R1+0x30c] ;  /* 0x00030c0001057983 */ /* 0x000ee20000100800 */
[----:B--2---:R-:W-:Y:S01]  /*eaf0*/  PRMT R27, RZ, 0x7610, R27 ;  /* 0x00007610ff1b7816 */ /* 0x004fe2000000001b */
[----:B---3--:R-:W-:-:S05]  /*eb00*/  IMAD.X R5, R5, 0x1, R0, P1 ;  /* 0x0000000105057824 */ /* 0x008fca00008e0600 */
[----:B------:R-:W2:Y:S04]  /*eb10*/  @!P0 LDG.E.U16 R27, desc[UR12][R4.64] ;  /* 0x0000000c041b8981 */ /* 0x000ea8000c1e1500 */
[----:B--2---:R0:W-:Y:S04]  /*eb20*/  STL [R1+0x80], R27 ;  /* 0x0000801b01007387 */ /* 0x0041e80000100800 */
[----:B0-----:R-:W2:Y:S04]  /*eb30*/  LDL.LU R27, [R1+0xff0] ;  /* 0x000ff000011b7983 */ /* 0x001ea80000300800 */
[----:B------:R-:W3:Y:S02]  /*eb40*/  LDL R5, [R1+0x310] ;  /* 0x0003100001057983 */ /* 0x000ee40000100800 */
[C---:B---3--:R-:W-:Y:S01]  /*eb50*/  IADD3 RZ, P1, PT, R5.reuse, R2, RZ ;  /* 0x0000000205ff7210 */ /* 0x048fe20007f3e0ff */
[----:B------:R-:W-:-:S02]  /*eb60*/  IMAD.IADD R4, R5, 0x1, R2 ;  /* 0x0000000105047824 */ /* 0x000fc400078e0202 */
        /* <DEDUP_REMOVED lines=12> */
[----:B------:R0:W2:Y:S04]  /*ec30*/  @!P0 LDG.E.U16 R27, desc[UR12][R4.64] ;  /* 0x0000000c041b8981 */ /* 0x0000a8000c1e1500 */
[----:B------:R-:W3:Y:S02]  /*ec40*/  LDL R5, [R1+0x320] ;  /* 0x0003200001057983 */ /* 0x000ee40000100800 */
[C---:B---3--:R-:W-:Y:S01]  /*ec50*/  IADD3 RZ, P1, PT, R5.reuse, R2, RZ ;  /* 0x0000000205ff7210 */ /* 0x048fe20007f3e0ff */
[----:B0-----:R-:W-:Y:S02]  /*ec60*/  IMAD.IADD R4, R5, 0x1, R2 ;  /* 0x0000000105047824 */ /* 0x001fe400078e0202 */
[----:B------:R-:W3:Y:S01]  /*ec70*/  LDL R5, [R1+0x324] ;  /* 0x0003240001057983 */ /* 0x000ee20000100800 */
[----:B------:R-:W-:Y:S01]  /*ec80*/  PRMT R26, RZ, 0x7610, R26 ;  /* 0x00007610ff1a7816 */ /* 0x000fe2000000001a */
[----:B---3--:R-:W-:-:S05]  /*ec90*/  IMAD.X R5, R5, 0x1, R0, P1 ;  /* 0x0000000105057824 */ /* 0x008fca00008e0600 */
[----:B------:R-:W3:Y:S04]  /*eca0*/  @!P0 LDG.E.U16 R26, desc[UR12][R4.64] ;  /* 0x0000000c041a8981 */ /* 0x000ee8000c1e1500 */
[----:B---3--:R0:W-:Y:S04]  /*ecb0*/  STL [R1+0x28], R26 ;  /* 0x0000281a01007387 */ /* 0x0081e80000100800 */
[----:B0-----:R-:W3:Y:S04]  /*ecc0*/  LDL.LU R26, [R1+0xfe8] ;  /* 0x000fe800011a7983 */ /* 0x001ee80000300800 */
[----:B------:R-:W2:Y:S02]  /*ecd0*/  LDL R5, [R1+0x328] ;  /* 0x0003280001057983 */ /* 0x000ea40000100800 */
[C---:B--2---:R-:W-:Y:S01]  /*ece0*/  IADD3 RZ, P1, PT, R5.reuse, R2, RZ ;  /* 0x0000000205ff7210 */ /* 0x044fe20007f3e0ff */
[----:B------:R-:W-:-:S02]  /*ecf0*/  IMAD.IADD R4, R5, 0x1, R2 ;  /* 0x0000000105047824 */ /* 0x000fc400078e0202 */
[----:B------:R-:W2:Y:S01]  /*ed00*/  LDL R5, [R1+0x32c] ;  /* 0x00032c0001057983 */ /* 0x000ea20000100800 */
[----:B---3--:R-:W-:Y:S01]  /*ed10*/  PRMT R26, RZ, 0x7610, R26 ;  /* 0x00007610ff1a7816 */ /* 0x008fe2000000001a */
[----:B--2---:R-:W-:-:S05]  /*ed20*/  IMAD.X R5, R5, 0x1, R0, P1 ;  /* 0x0000000105057824 */ /* 0x004fca00008e0600 */
[----:B------:R-:W2:Y:S04]  /*ed30*/  @!P0 LDG.E.U16 R26, desc[UR12][R4.64] ;  /* 0x0000000c041a8981 */ /* 0x000ea8000c1e1500 */
[----:B--2---:R0:W-:Y:S04]  /*ed40*/  STL [R1+0x78], R26 ;  /* 0x0000781a01007387 */ /* 0x0041e80000100800 */
[----:B0-----:R-:W2:Y:S04]  /*ed50*/  LDL.LU R26, [R1+0xfe4] ;  /* 0x000fe400011a7983 */ /* 0x001ea80000300800 */
[----:B------:R-:W3:Y:S01]  /*ed60*/  LDL R5, [R1+0x330] ;  /* 0x0003300001057983 */ /* 0x000ee20000100800 */
[----:B------:R-:W-:Y:S01]  /*ed70*/  PRMT R13, RZ, 0x7610, R13 ;  /* 0x00007610ff0d7816 */ /* 0x000fe2000000000d */
[----:B------:R-:W-:-:S05]  /*ed80*/  IMAD.X R9, R9, 0x1, R0, P2 ;  /* 0x0000000109097824 */ /* 0x000fca00010e0600 */
[----:B------:R0:W2:Y:S01]  /*ed90*/  @!P0 LDG.E.U16 R13, desc[UR12][R8.64] ;  /* 0x0000000c080d8981 */ /* 0x0000a2000c1e1500 */
[C---:B---3--:R-:W-:Y:S01]  /*eda0*/  IADD3 RZ, P1, PT, R5.reuse, R2, RZ ;  /* 0x0000000205ff7210 */ /* 0x048fe20007f3e0ff */
[----:B------:R-:W-:Y:S02]  /*edb0*/  IMAD.IADD R4, R5, 0x1, R2 ;  /* 0x0000000105047824 */ /* 0x000fe400078e0202 */
[----:B------:R-:W3:Y:S01]  /*edc0*/  LDL R5, [R1+0x334] ;  /* 0x0003340001057983 */ /* 0x000ee20000100800 */
[----:B0-----:R-:W-:Y:S01]  /*edd0*/  PRMT R8, RZ, 0x7610, R8 ;  /* 0x00007610ff087816 */ /* 0x001fe20000000008 */
[----:B---3--:R-:W-:-:S05]  /*ede0*/  IMAD.X R5, R5, 0x1, R0, P1 ;  /* 0x0000000105057824 */ /* 0x008fca00008e0600 */
[----:B------:R-:W3:Y:S04]  /*edf0*/  @!P0 LDG.E.U16 R8, desc[UR12][R4.64] ;  /* 0x0000000c04088981 */ /* 0x000ee8000c1e1500 */
[----:B------:R-:W2:Y:S04]  /*ee00*/  LDL R5, [R1+0x338] ;  /* 0x0003380001057983 */ /* 0x000ea80000100800 */
[----:B---3--:R0:W-:Y:S01]  /*ee10*/  STL [R1+0x7c], R8 ;  /* 0x00007c0801007387 */ /* 0x0081e20000100800 */
[C---:B--2---:R-:W-:Y:S01]  /*ee20*/  IADD3 RZ, P1, PT, R5.reuse, R2, RZ ;  /* 0x0000000205ff7210 */ /* 0x044fe20007f3e0ff */
[----:B------:R-:W-:Y:S01]  /*ee30*/  IMAD.IADD R4, R5, 0x1, R2 ;  /* 0x0000000105047824 */ /* 0x000fe200078e0202 */
[----:B------:R-:W-:Y:S01]  /*ee40*/  PRMT R26, RZ, 0x7610, R26 ;  /* 0x00007610ff1a7816 */ /* 0x000fe2000000001a */
[----:B------:R-:W2:Y:S01]  /*ee50*/  LDL R5, [R1+0x33c] ;  /* 0x00033c0001057983 */ /* 0x000ea20000100800 */
[----:B------:R-:W-:-:S03]  /*ee60*/  PRMT R25, RZ, 0x7610, R25 ;  /* 0x00007610ff197816 */ /* 0x000fc60000000019 */
[----:B0-----:R-:W3:Y:S01]  /*ee70*/  LDL R8, [R1+0x354] ;  /* 0x0003540001087983 */ /* 0x001ee20000100800 */
[----:B--2---:R-:W-:-:S05]  /*ee80*/  IMAD.X R5, R5, 0x1, R0, P1 ;  /* 0x0000000105057824 */ /* 0x004fca00008e0600 */
[----:B------:R0:W2:Y:S04]  /*ee90*/  @!P0 LDG.E.U16 R26, desc[UR12][R4.64] ;  /* 0x0000000c041a8981 */ /* 0x0000a8000c1e1500 */
[----:B------:R-:W2:Y:S02]  /*eea0*/  LDL R5, [R1+0x340] ;  /* 0x0003400001057983 */ /* 0x000ea40000100800 */
[C---:B--2---:R-:W-:Y:S01]  /*eeb0*/  IADD3 RZ, P1, PT, R5.reuse, R2, RZ ;  /* 0x0000000205ff7210 */ /* 0x044fe20007f3e0ff */
[----:B0-----:R-:W-:Y:S02]  /*eec0*/  IMAD.IADD R4, R5, 0x1, R2 ;  /* 0x0000000105047824 */ /* 0x001fe400078e0202 */
[----:B------:R-:W2:Y:S02]  /*eed0*/  LDL R5, [R1+0x344] ;  /* 0x0003440001057983 */ /* 0x000ea40000100800 */
[----:B--2---:R-:W-:-:S05]  /*eee0*/  IMAD.X R5, R5, 0x1, R0, P1 ;  /* 0x0000000105057824 */ /* 0x004fca00008e0600 */
[----:B------:R-:W2:Y:S04]  /*eef0*/  @!P0 LDG.E.U16 R25, desc[UR12][R4.64] ;  /* 0x0000000c04198981 */ /* 0x000ea8000c1e1500 */
        /* <DEDUP_REMOVED lines=8> */
[----:B------:R-:W2:Y:S04]  /*ef80*/  @!P0 LDG.E.U16 R25, desc[UR12][R4.64] ;  /* 0x0000000c04198981 */ /* 0x000ea8000c1e1500 */
[----:B--2---:R0:W-:Y:S04]  /*ef90*/  STL [R1+0x70], R25 ;  /* 0x0000701901007387 */ /* 0x0041e80000100800 */
[----:B0-----:R-:W2:Y:S04]  /*efa0*/  LDL.LU R25, [R1+0xfdc] ;  /* 0x000fdc0001197983 */ /* 0x001ea80000300800 */
[----:B------:R-:W2:Y:S01]  /*efb0*/  LDL R5, [R1+0x350] ;  /* 0x0003500001057983 */ /* 0x000ea20000100800 */
[----:B------:R-:W-:-:S02]  /*efc0*/  PRMT R3, RZ, 0x7610, R3 ;  /* 0x00007610ff037816 */ /* 0x000fc40000000003 */
[C---:B--2---:R-:W-:Y:S01]  /*efd0*/  IADD3 RZ, P1, PT, R5.reuse, R2, RZ ;  /* 0x0000000205ff7210 */ /* 0x044fe20007f3e0ff */
[----:B------:R-:W-:-:S04]  /*efe0*/  IMAD.IADD R4, R5, 0x1, R2 ;  /* 0x0000000105047824 */ /* 0x000fc800078e0202 */
[----:B---3--:R-:W-:Y:S02]  /*eff0*/  IMAD.X R5, R8, 0x1, R0, P1 ;  /* 0x0000000108057824 */ /* 0x008fe400008e0600 */
[----:B------:R-:W2:Y:S04]  /*f000*/  LDL R8, [R1+0x370] ;  /* 0x0003700001087983 */ /* 0x000ea80000100800 */
        /* <DEDUP_REMOVED lines=23> */
[----:B------:R-:W-:Y:S02]  /*f180*/  PRMT R28, RZ, 0x7610, R28 ;  /* 0x00007610ff1c7816 */ /* 0x000fe4000000001c */
[----:B------:R-:W-:Y:S01]  /*f190*/  PRMT R29, RZ, 0x7610, R29 ;  /* 0x00007610ff1d7816 */ /* 0x000fe2000000001d */
[----:B--2---:R-:W-:-:S05]  /*f1a0*/  IMAD.X R5, R5, 0x1, R0, P1 ;  /* 0x0000000105057824 */ /* 0x004fca00008e0600 */
[----:B------:R0:W2:Y:S01]  /*f1b0*/  @!P0 LDG.E.U16 R28, desc[UR12][R4.64] ;  /* 0x0000000c041c8981 */ /* 0x0000a2000c1e1500 */
[C---:B------:R-:W-:Y:S01]  /*f1c0*/  IADD3 RZ, P1, PT, R8.reuse, R2, RZ ;  /* 0x0000000208ff7210 */ /* 0x040fe20007f3e0ff */
[----:B0-----:R-:W-:-:S04]  /*f1d0*/  IMAD.IADD R4, R8, 0x1, R2 ;  /* 0x0000000108047824 */ /* 0x001fc800078e0202 */
[----:B---3--:R-:W-:-:S05]  /*f1e0*/  IMAD.X R5, R3, 0x1, R0, P1 ;  /* 0x0000000103057824 */ /* 0x008fca00008e0600 */
[----:B------:R-:W3:Y:S04]  /*f1f0*/  @!P0 LDG.E.U16 R29, desc[UR12][R4.64] ;  /* 0x0000000c041d8981 */ /* 0x000ee8000c1e1500 */
[----:B--2---:R0:W-:Y:S04]  /*f200*/  STL [R1+0x68], R28 ;  /* 0x0000681c01007387 */ /* 0x0041e80000100800 */
[----:B0-----:R-:W2:Y:S04]  /*f210*/  LDL.LU R28, [R1+0xfd4] ;  /* 0x000fd400011c7983 */ /* 0x001ea80000300800 */
[----:B------:R-:W2:Y:S04]  /*f220*/  LDL R5, [R1+0x378] ;  /* 0x0003780001057983 */ /* 0x000ea80000100800 */
[----:B------:R-:W4:Y:S04]  /*f230*/  LDL R8, [R1+0x398] ;  /* 0x0003980001087983 */ /* 0x000f280000100800 */
[----:B------:R-:W4:Y:S04]  /*f240*/  LDL R3, [R1+0x424] ;  /* 0x0004240001037983 */ /* 0x000f280000100800 */
[----:B---3--:R-:W-:Y:S04]  /*f250*/  STL [R1+0xf40], R29 ;  /* 0x000f401d01007387 */ /* 0x008fe80000100800 */
[----:B------:R-:W-:Y:S04]  /*f260*/  STL [R1+0xf8c], R29 ;  /* 0x000f8c1d01007387 */ /* 0x000fe80000100800 */
[----:B------:R-:W-:Y:S04]  /*f270*/  STL [R1+0xf90], R29 ;  /* 0x000f901d01007387 */ /* 0x000fe80000100800 */
[----:B------:R-:W-:Y:S04]  /*f280*/  STL [R1+0xf94], R29 ;  /* 0x000f941d01007387 */ /* 0x000fe80000100800 */
[----:B------:R-:W-:Y:S04]  /*f290*/  STL [R1+0xf98], R29 ;  /* 0x000f981d01007387 */ /* 0x000fe80000100800 */
[----:B------:R-:W-:Y:S04]  /*f2a0*/  STL [R1+0xf9c], R29 ;  /* 0x000f9c1d01007387 */ /* 0x000fe80000100800 */
[----:B------:R-:W-:Y:S04]  /*f2b0*/  STL [R1+0xfa0], R29 ;  /* 0x000fa01d01007387 */ /* 0x000fe80000100800 */
[----:B------:R-:W-:Y:S01]  /*f2c0*/  STL [R1+0xfa4], R29 ;  /* 0x000fa41d01007387 */ /* 0x000fe20000100800 */
[----:B------:R-:W-:-:S03]  /*f2d0*/  PRMT R24, RZ, 0x7610, R24 ;  /* 0x00007610ff187816 */ /* 0x000fc60000000018 */
[----:B------:R-:W-:Y:S04]  /*f2e0*/  STL [R1+0xfa8], R29 ;  /* 0x000fa81d01007387 */ /* 0x000fe80000100800 */
        /* <DEDUP_REMOVED lines=8> */
[----:B------:R-:W-:Y:S01]  /*f370*/  STL [R1+0xfcc], R29 ;  /* 0x000fcc1d01007387 */ /* 0x000fe20000100800 */
[C---:B--2---:R-:W-:Y:S01]  /*f380*/  IADD3 RZ, P1, PT, R5.reuse, R2, RZ ;  /* 0x0000000205ff7210 */ /* 0x044fe20007f3e0ff */
[----:B------:R-:W-:-:S04]  /*f390*/  IMAD.IADD R4, R5, 0x1, R2 ;  /* 0x0000000105047824 */ /* 0x000fc800078e0202 */
[----:B----4-:R-:W-:Y:S01]  /*f3a0*/  IMAD.X R5, R8, 0x1, R0, P1 ;  /* 0x0000000108057824 */ /* 0x010fe200008e0600 */
[----:B------:R-:W-:Y:S01]  /*f3b0*/  PRMT R28, RZ, 0x7610, R28 ;  /* 0x00007610ff1c7816 */ /* 0x000fe2000000001c */
[----:B------:R-:W2:Y:S04]  /*f3c0*/  LDL R8, [R1+0x390] ;  /* 0x0003900001087983 */ /* 0x000ea80000100800 */
[----:B------:R0:W3:Y:S04]  /*f3d0*/  @!P0 LDG.E.U16 R24, desc[UR12][R4.64] ;  /* 0x0000000c04188981 */ /* 0x0000e8000c1e1500 */
[----:B------:R-:W4:Y:S02]  /*f3e0*/  LDL R5, [R1+0x380] ;  /* 0x0003800001057983 */ /* 0x000f240000100800 */
[C---:B----4-:R-:W-:Y:S01]  /*f3f0*/  IADD3 RZ, P1, PT, R5.reuse, R2, RZ ;  /* 0x0000000205ff7210 */ /* 0x050fe20007f3e0ff */
[----:B0-----:R-:W-:-:S02]  /*f400*/  IMAD.IADD R4, R5, 0x1, R2 ;  /* 0x0000000105047824 */ /* 0x001fc400078e0202 */
[----:B------:R-:W4:Y:S02]  /*f410*/  LDL R5, [R1+0x39c] ;  /* 0x00039c0001057983 */ /* 0x000f240000100800 */
[----:B----4-:R-:W-:-:S05]  /*f420*/  IMAD.X R5, R5, 0x1, R0, P1 ;  /* 0x0000000105057824 */ /* 0x010fca00008e0600 */
[----:B------:R-:W4:Y:S04]  /*f430*/  @!P0 LDG.E.U16 R28, desc[UR12][R4.64] ;  /* 0x0000000c041c8981 */ /* 0x000f28000c1e1500 */
[----:B----4-:R0:W-:Y:S04]  /*f440*/  STL [R1+0xc], R28 ;  /* 0x00000c1c01007387 */ /* 0x0101e80000100800 */
[----:B0-----:R-:W4:Y:S04]  /*f450*/  LDL.LU R28, [R1+0xfd0] ;  /* 0x000fd000011c7983 */ /* 0x001f280000300800 */
[----:B------:R-:W2:Y:S01]  /*f460*/  LDL R5, [R1+0x388] ;  /* 0x0003880001057983 */ /* 0x000ea20000100800 */
[----:B------:R-:W-:-:S02]  /*f470*/  PRMT R9, RZ, 0x7610, R9 ;  /* 0x00007610ff097816 */ /* 0x000fc40000000009 */
[C---:B--2---:R-:W-:Y:S01]  /*f480*/  IADD3 RZ, P1, PT, R5.reuse, R2, RZ ;  /* 0x0000000205ff7210 */ /* 0x044fe20007f3e0ff */
[----:B------:R-:W-:-:S04]  /*f490*/  IMAD.IADD R4, R5, 0x1, R2 ;  /* 0x0000000105047824 */ /* 0x000fc800078e0202 */
[----:B------:R-:W-:Y:S01]  /*f4a0*/  IMAD.X R5, R3, 0x1, R0, P1 ;  /* 0x0000000103057824 */ /* 0x000fe200008e0600 */
[----:B----4-:R-:W-:Y:S01]  /*f4b0*/  PRMT R28, RZ, 0x7610, R28 ;  /* 0x00007610ff1c7816 */ /* 0x010fe2000000001c */
[----:B------:R-:W2:Y:S04]  /*f4c0*/  LDL R3, [R1+0x4d0] ;  /* 0x0004d00001037983 */ /* 0x000ea80000100800 */
[----:B------:R-:W4:Y:S04]  /*f4d0*/  @!P0 LDG.E.U16 R9, desc[UR12][R4.64] ;  /* 0x0000000c04098981 */ /* 0x000f28000c1e1500 */
[----:B------:R-:W2:Y:S01]  /*f4e0*/  LDL R4, [R1+0x42c] ;  /* 0x00042c0001047983 */ /* 0x000ea20000100800 */
[C---:B------:R-:W-:Y:S01]  /*f4f0*/  IADD3 RZ, P1, PT, R8.reuse, R2, RZ ;  /* 0x0000000208ff7210 */ /* 0x040fe20007f3e0ff */
[----:B------:R-:W-:-:S02]  /*f500*/  IMAD.IADD R8, R8, 0x1, R2 ;  /* 0x0000000108087824 */ /* 0x000fc400078e0202 */
[----:B------:R-:W3:Y:S04]  /*f510*/  LDL R5, [R1+0x514] ;  /* 0x0005140001057983 */ /* 0x000ee80000100800 */
[----:B----4-:R2:W-:Y:S02]  /*f520*/  STL [R1+0x64], R9 ;  /* 0x0000640901007387 */ /* 0x0105e40000100800 */
[----:B--2---:R-:W-:-:S05]  /*f530*/  IMAD.X R9, R4, 0x1, R0, P1 ;  /* 0x0000000104097824 */ /* 0x004fca00008e0600 */
[----:B------:R-:W2:Y:S01]  /*f540*/  @!P0 LDG.E.U16 R28, desc[UR12][R8.64] ;  /* 0x0000000c081c8981 */ /* 0x000ea2000c1e1500 */
[----:B---3--:R-:W-:-:S03]  /*f550*/  IADD3 R4, P1, PT, R5, R2, RZ ;  /* 0x0000000205047210 */ /* 0x008fc60007f3e0ff */
[----:B--2---:R-:W-:Y:S04]  /*f560*/  STL [R1+0xf44], R28 ;  /* 0x000f441c01007387 */ /* 0x004fe80000100800 */
[----:B------:R-:W2:Y:S01]  /*f570*/  LDL R5, [R1+0x510] ;  /* 0x0005100001057983 */ /* 0x000ea20000100800 */
[----:B------:R-:W-:Y:S01]  /*f580*/  PRMT R18, RZ, 0x7610, R18 ;  /* 0x00007610ff127816 */ /* 0x000fe20000000012 */
[----:B--2---:R-:W-:-:S05]  /*f590*/  IMAD.X R5, R5, 0x1, R0, P1 ;  /* 0x0000000105057824 */ /* 0x004fca00008e0600 */
[----:B------:R0:W2:Y:S04]  /*f5a0*/  @!P0 LDG.E.U16 R18, desc[UR12][R4.64] ;  /* 0x0000000c04128981 */ /* 0x0000a8000c1e1500 */
[----:B------:R-:W0:Y:S02]  /*f5b0*/  LDL R5, [R1+0x4f4] ;  /* 0x0004f40001057983 */ /* 0x000e240000100800 */
[----:B0-----:R-:W-:Y:S02]  /*f5c0*/  IADD3 R4, P1, PT, R5, R2, RZ ;  /* 0x0000000205047210 */ /* 0x001fe40007f3e0ff */
[----:B------:R-:W3:Y:S01]  /*f5d0*/  LDL R5, [R1+0x4f0] ;  /* 0x0004f00001057983 */ /* 0x000ee20000100800 */
[----:B------:R-:W-:Y:S02]  /*f5e0*/  PRMT R17, RZ, 0x7610, R17 ;  /* 0x00007610ff117816 */ /* 0x000fe40000000011 */
[----:B---3--:R-:W-:-:S05]  /*f5f0*/  IMAD.X R5, R5, 0x1, R0, P1 ;  /* 0x0000000105057824 */ /* 0x008fca00008e0600 */
[----:B------:R0:W3:Y:S04]  /*f600*/  @!P0 LDG.E.U16 R17, desc[UR12][R4.64] ;  /* 0x0000000c04118981 */ /* 0x0000e8000c1e1500 */
[----:B------:R-:W0:Y:S01]  /*f610*/  LDL R5, [R1+0x4d4] ;  /* 0x0004d40001057983 */ /* 0x000e220000100800 */
[----:B------:R-:W-:Y:S02]  /*f620*/  PRMT R8, RZ, 0x7610, R8 ;  /* 0x00007610ff087816 */ /* 0x000fe40000000008 */
[----:B0-----:R-:W-:-:S04]  /*f630*/  IADD3 R4, P1, PT, R5, R2, RZ ;  /* 0x0000000205047210 */ /* 0x001fc80007f3e0ff */
[----:B------:R-:W-:-:S05]  /*f640*/  IADD3.X R5, PT, PT, R3, R0, RZ, P1, !PT ;  /* 0x0000000003057210 */ /* 0x000fca0000ffe4ff */
[----:B------:R0:W4:Y:S04]  /*f650*/  @!P0 LDG.E.U16 R8, desc[UR12][R4.64] ;  /* 0x0000000c04088981 */ /* 0x000128000c1e1500 */
[----:B------:R-:W2:Y:S01]  /*f660*/  LDL R5, [R1+0x4b4] ;  /* 0x0004b40001057983 */ /* 0x000ea20000100800 */
[----:B0-----:R-:W0:Y:S02]  /*f670*/  S2R R4, SR_TID.X ;  /* 0x0000000000047919 */ /* 0x001e240000002100 */
[----:B0-----:R-:W-:Y:S02]  /*f680*/  LOP3.LUT R3, R4, 0x7f, RZ, 0xc0, !PT ;  /* 0x0000007f04037812 */ /* 0x001fe400078ec0ff */
[----:B------:R-:W-:-:S03]  /*f690*/  SHF.R.S32.HI R4, RZ, 0x7, R4 ;  /* 0x00000007ff047819 */ /* 0x000fc60000011404 */
[----:B------:R-:W-:Y:S01]  /*f6a0*/  IMAD.SHL.U32 R3, R3, 0x2, RZ ;  /* 0x0000000203037824 */ /* 0x000fe200078e00ff */
[----:B------:R-:W-:-:S04]  /*f6b0*/  SGXT R4, R4, 0x1 ;  /* 0x000000010404781a */ /* 0x000fc80000000200 */
[----:B------:R-:W-:Y:S02]  /*f6c0*/  LOP3.LUT R3, R3, 0x110, R4, 0x78, !PT ;  /* 0x0000011003037812 */ /* 0x000fe400078e7804 */
[----:B--2---:R-:W-:Y:S02]  /*f6d0*/  IADD3 R4, P1, PT, R5, R2, RZ ;  /* 0x0000000205047210 */ /* 0x004fe40007f3e0ff */
[----:B------:R-:W2:Y:S01]  /*f6e0*/  LDL R5, [R1+0x4b0] ;  /* 0x0004b00001057983 */ /* 0x000ea20000100800 */
[----:B------:R-:W-:Y:S02]  /*f6f0*/  PRMT R9, RZ, 0x7610, R9 ;  /* 0x00007610ff097816 */ /* 0x000fe40000000009 */
[----:B--2---:R-:W-:-:S05]  /*f700*/  IMAD.X R5, R5, 0x1, R0, P1 ;  /* 0x0000000105057824 */ /* 0x004fca00008e0600 */
[----:B------:R0:W2:Y:S04]  /*f710*/  @!P0 LDG.E.U16 R9, desc[UR12][R4.64] ;  /* 0x0000000c04098981 */ /* 0x0000a8000c1e1500 */
[----:B------:R-:W0:Y:S02]  /*f720*/  LDL R5, [R1+0x494] ;  /* 0x0004940001057983 */ /* 0x000e240000100800 */
[----:B0-----:R-:W-:Y:S02]  /*f730*/  IADD3 R4, P1, PT, R5, R2, RZ ;  /* 0x0000000205047210 */ /* 0x001fe40007f3e0ff */
[----:B------:R-:W2:Y:S04]  /*f740*/  LDL R5, [R1+0x490] ;  /* 0x0004900001057983 */ /* 0x000ea80000100800 */
[----:B------:R0:W-:Y:S02]  /*f750*/  STS.U16 [R3+UR4], R10 ;  /* 0x0000000a03007988 */ /* 0x0001e40008000404 */
[----:B0-----:R-:W-:Y:S01]  /*f760*/  PRMT R10, RZ, 0x7610, R10 ;  /* 0x00007610ff0a7816 */ /* 0x001fe2000000000a */
[----:B--2---:R-:W-:-:S05]  /*f770*/  IMAD.X R5, R5, 0x1, R0, P1 ;  /* 0x0000000105057824 */ /* 0x004fca00008e0600 */
[----:B------:R0:W2:Y:S04]  /*f780*/  @!P0 LDG.E.U16 R10, desc[UR12][R4.64] ;  /* 0x0000000c040a8981 */ /* 0x0000a8000c1e1500 */
[----:B------:R-:W0:Y:S02]  /*f790*/  LDL R5, [R1+0x474] ;  /* 0x0004740001057983 */ /* 0x000e240000100800 */
[----:B0-----:R-:W-:Y:S02]  /*f7a0*/  IADD3 R4, P1, PT, R5, R2, RZ ;  /* 0x0000000205047210 */ /* 0x001fe40007f3e0ff */
[----:B------:R-:W2:Y:S04]  /*f7b0*/  LDL R5, [R1+0x470] ;  /* 0x0004700001057983 */ /* 0x000ea80000100800 */
[----:B------:R0:W-:Y:S02]  /*f7c0*/  STS.U16 [R3+UR4+0x800], R11 ;  /* 0x0008000b03007988 */ /* 0x0001e40008000404 */
        /* <DEDUP_REMOVED lines=27> */
[----:B---3--:R0:W-:Y:S02]  /*f980*/  STS.U16 [R3+UR4+0x2800], R17 ;  /* 0x0028001103007988 */ /* 0x0081e40008000404 */
[----:B0-----:R-:W-:Y:S01]  /*f990*/  PRMT R17, RZ, 0x7610, R17 ;  /* 0x00007610ff117816 */ /* 0x001fe20000000011 */
[----:B--2---:R-:W-:-:S05]  /*f9a0*/  IMAD.X R5, R5, 0x1, R0, P1 ;  /* 0x0000000105057824 */ /* 0x004fca00008e0600 */
[----:B------:R0:W2:Y:S04]  /*f9b0*/  @!P0 LDG.E.U16 R17, desc[UR12][R4.64] ;  /* 0x0000000c04118981 */ /* 0x0000a8000c1e1500 */
[----:B------:R-:W0:Y:S02]  /*f9c0*/  LDL R5, [R1+0x3f8] ;  /* 0x0003f80001057983 */ /* 0x000e240000100800 */
[----:B0-----:R-:W-:Y:S02]  /*f9d0*/  IADD3 R4, P1, PT, R5, R2, RZ ;  /* 0x0000000205047210 */ /* 0x001fe40007f3e0ff */
[----:B------:R-:W3:Y:S04]  /*f9e0*/  LDL R5, [R1+0x1d4] ;  /* 0x0001d40001057983 */ /* 0x000ee80000100800 */
[----:B----4-:R0:W-:Y:S02]  /*f9f0*/  STS.U16 [R3+UR4+0x3000], R8 ;  /* 0x0030000803007988 */ /* 0x0101e40008000404 */
[----:B0-----:R-:W-:Y:S01]  /*fa00*/  PRMT R8, RZ, 0x7610, R8 ;  /* 0x00007610ff087816 */ /* 0x001fe20000000008 */
[----:B---3--:R-:W-:-:S05]  /*fa10*/  IMAD.X R5, R5, 0x1, R0, P1 ;  /* 0x0000000105057824 */ /* 0x008fca00008e0600 */
[----:B------:R0:W3:Y:S04]  /*fa20*/  @!P0 LDG.E.U16 R8, desc[UR12][R4.64] ;  /* 0x0000000c04088981 */ /* 0x0000e8000c1e1500 */
[----:B------:R-:W0:Y:S02]  /*fa30*/  LDL R5, [R1+0x3e8] ;  /* 0x0003e80001057983 */ /* 0x000e240000100800 */
[----:B0-----:R-:W-:Y:S02]  /*fa40*/  IADD3 R4, P1, PT, R5, R2, RZ ;  /* 0x0000000205047210 */ /* 0x001fe40007f3e0ff */
[----:B------:R-:W4:Y:S04]  /*fa50*/  LDL R5, [R1+0x1b4] ;  /* 0x0001b40001057983 */ /* 0x000f280000100800 */
[----:B------:R0:W-:Y:S02]  /*fa60*/  STS.U16 [R3+UR4+0x3800], R9 ;  /* 0x0038000903007988 */ /* 0x0001e40008000404 */
[----:B0-----:R-:W-:Y:S01]  /*fa70*/  PRMT R9, RZ, 0x7610, R9 ;  /* 0x00007610ff097816 */ /* 0x001fe20000000009 */
[----:B----4-:R-:W-:-:S05]  /*fa80*/  IMAD.X R5, R5, 0x1, R0, P1 ;  /* 0x0000000105057824 */ /* 0x010fca00008e0600 */
[----:B------:R0:W4:Y:S04]  /*fa90*/  @!P0 LDG.E.U16 R9, desc[UR12][R4.64] ;  /* 0x0000000c04098981 */ /* 0x000128000c1e1500 */
        /* <DEDUP_REMOVED lines=32> */
[----:B0-----:R-:W-:-:S02]  /*fca0*/  PRMT R16, RZ, 0x7610, R16 ;  /* 0x00007610ff107816 */ /* 0x001fc40000000010 */
[----:B------:R0:W-:Y:S04]  /*fcb0*/  STS.U16 [R3+UR4+0xa800], R15 ;  /* 0x00a8000f03007988 */ /* 0x0001e80008000404 */
[----:B0-----:R-:W3:Y:S01]  /*fcc0*/  LDL R15, [R1+0x548] ;  /* 0x00054800010f7983 */ /* 0x001ee20000100800 */
[----:B--2---:R-:W-:-:S05]  /*fcd0*/  IMAD.X R5, R5, 0x1, R0, P1 ;  /* 0x0000000105057824 */ /* 0x004fca00008e0600 */
[----:B------:R0:W2:Y:S04]  /*fce0*/  @!P0 LDG.E.U16 R16, desc[UR12][R4.64] ;  /* 0x0000000c04108981 */ /* 0x0000a8000c1e1500 */
[----:B------:R-:W0:Y:S01]  /*fcf0*/  LDL R5, [R1+0x54c] ;  /* 0x00054c0001057983 */ /* 0x000e220000100800 */
[----:B------:R-:W-:Y:S02]  /*fd00*/  PRMT R23, RZ, 0x7610, R23 ;  /* 0x00007610ff177816 */ /* 0x000fe40000000017 */
[----:B0-----:R-:W-:-:S05]  /*fd10*/  IADD3 R4, P1, PT, R5, R2, RZ ;  /* 0x0000000205047210 */ /* 0x001fca0007f3e0ff */
[----:B---3--:R-:W-:Y:S01]  /*fd20*/  IMAD.X R5, R15, 0x1, R0, P1 ;  /* 0x000000010f057824 */ /* 0x008fe200008e0600 */
[----:B------:R-:W-:Y:S01]  /*fd30*/  PRMT R22, RZ, 0x7610, R22 ;  /* 0x00007610ff167816 */ /* 0x000fe20000000016 */
[----:B------:R-:W3:Y:S04]  /*fd40*/  LDL R15, [R1+0x50c] ;  /* 0x00050c00010f7983 */ /* 0x000ee80000100800 */
[----:B------:R0:W2:Y:S04]  /*fd50*/  @!P0 LDG.E.U16 R23, desc[UR12][R4.64] ;  /* 0x0000000c04178981 */ /* 0x0000a8000c1e1500 */
[----:B------:R-:W0:Y:S02]  /*fd60*/  LDL R5, [R1+0x56c] ;  /* 0x00056c0001057983 */ /* 0x000e240000100800 */
[----:B0-----:R-:W-:-:S02]  /*fd70*/  IADD3 R4, P1, PT, R5, R2, RZ ;  /* 0x0000000205047210 */ /* 0x001fc40007f3e0ff */
[----:B------:R-:W2:Y:S03]  /*fd80*/  LDL R5, [R1+0x568] ;  /* 0x0005680001057983 */ /* 0x000ea60000100800 */
[----:B--2---:R-:W-:-:S05]  /*fd90*/  IMAD.X R5, R5, 0x1, R0, P1 ;  /* 0x0000000105057824 */ /* 0x004fca00008e0600 */
[----:B------:R0:W2:Y:S04]  /*fda0*/  @!P0 LDG.E.U16 R22, desc[UR12][R4.64] ;  /* 0x0000000c04168981 */ /* 0x0000a8000c1e1500 */
[----:B------:R-:W0:Y:S04]  /*fdb0*/  LDL R5, [R1+0x52c] ;  /* 0x00052c0001057983 */ /* 0x000e280000100800 */
[----:B------:R1:W-:Y:S04]  /*fdc0*/  STS.U16 [R3+UR4+0xb000], R14 ;  /* 0x00b0000e03007988 */ /* 0x0003e80008000404 */
[----:B-1----:R-:W2:Y:S01]  /*fdd0*/  LDL R14, [R1+0x508] ;  /* 0x00050800010e7983 */ /* 0x002ea20000100800 */
[----:B0-----:R-:W-:-:S03]  /*fde0*/  IADD3 R4, P1, PT, R5, R2, RZ ;  /* 0x0000000205047210 */ /* 0x001fc60007f3e0ff */
[----:B------:R-:W2:Y:S01]  /*fdf0*/  LDL R5, [R1+0x528] ;  /* 0x0005280001057983 */ /* 0x000ea20000100800 */
[----:B------:R-:W-:Y:S02]  /*fe00*/  PRMT R21, RZ, 0x7610, R21 ;  /* 0x00007610ff157816 */ /* 0x000fe40000000015 */
[----:B------:R-:W-:Y:S01]  /*fe10*/  PRMT R20, RZ, 0x7610, R20 ;  /* 0x00007610ff147816 */ /* 0x000fe20000000014 */
[----:B------:R0:W-:Y:S04]  /*fe20*/  STS.U16 [R3+UR4+0xb800], R7 ;  /* 0x00b8000703007988 */ /* 0x0001e80008000404 */
[----:B------:R1:W-:Y:S04]  /*fe30*/  STS.U16 [R3+UR4+0xc000], R6 ;  /* 0x00c0000603007988 */ /* 0x0003e80008000404 */
[----:B0-----:R-:W3:Y:S04]  /*fe40*/  LDL R7, [R1+0x4cc] ;  /* 0x0004cc0001077983 */ /* 0x001ee80000100800 */
[----:B-1----:R-:W4:Y:S01]  /*fe50*/  LDL.LU R6, [R1+0x4] ;  /* 0x0000040001067983 */ /* 0x002f220000300800 */
[----:B--2---:R-:W-:-:S05]  /*fe60*/  IMAD.X R5, R5, 0x1, R0, P1 ;  /* 0x0000000105057824 */ /* 0x004fca00008e0600 */
[----:B------:R3:W2:Y:S02]  /*fe70*/  @!P0 LDG.E.U16 R21, desc[UR12][R4.64] ;  /* 0x0000000c04158981 */ /* 0x0006a4000c1e1500 */
[----:B---3--:R-:W-:Y:S02]  /*fe80*/  IADD3 R4, P1, PT, R15, R2, RZ ;  /* 0x000000020f047210 */ /* 0x008fe40007f3e0ff */
[----:B------:R0:W-:Y:S03]  /*fe90*/  STS.U16 [R3+UR4+0xc800], R19 ;  /* 0x00c8001303007988 */ /* 0x0001e60008000404 */
[----:B------:R-:W-:Y:S01]  /*fea0*/  IMAD.X R5, R14, 0x1, R0, P1 ;  /* 0x000000010e057824 */ /* 0x000fe200008e0600 */
[----:B----4-:R1:W-:Y:S04]  /*feb0*/  STS.U16 [R3+UR4+0xd000], R6 ;  /* 0x00d0000603007988 */ /* 0x0103e80008000404 */
[----:B------:R3:W4:Y:S01]  /*fec0*/  @!P0 LDG.E.U16 R20, desc[UR12][R4.64] ;  /* 0x0000000c04148981 */ /* 0x000722000c1e1500 */
[----:B0-----:R-:W-:-:S03]  /*fed0*/  PRMT R19, RZ, 0x7610, R19 ;  /* 0x00007610ff137816 */ /* 0x001fc60000000013 */
[----:B------:R-:W2:Y:S04]  /*fee0*/  LDL R15, [R1+0x4a8] ;  /* 0x0004a800010f7983 */ /* 0x000ea80000100800 */
[----:B------:R-:W2:Y:S04]  /*fef0*/  LDL R14, [R1+0x48c] ;  /* 0x00048c00010e7983 */ /* 0x000ea80000100800 */
[----:B------:R-:W3:Y:S02]  /*ff00*/  LDL R5, [R1+0x4ec] ;  /* 0x0004ec0001057983 */ /* 0x000ee40000100800 */
[----:B---3--:R-:W-:-:S02]  /*ff10*/  IADD3 R4, P1, PT, R5, R2, RZ ;  /* 0x0000000205047210 */ /* 0x008fc40007f3e0ff */
[----:B------:R-:W3:Y:S03]  /*ff20*/  LDL R5, [R1+0x4e8] ;  /* 0x0004e80001057983 */ /* 0x000ee60000100800 */
[----:B---3--:R-:W-:Y:S01]  /*ff30*/  IMAD.X R5, R5, 0x1, R0, P1 ;  /* 0x0000000105057824 */ /* 0x008fe200008e0600 */
[----:B-1----:R-:W-:Y:S02]  /*ff40*/  IADD3 R6, P1, PT, R7, R2, RZ ;  /* 0x0000000207067210 */ /* 0x002fe40007f3e0ff */
[----:B------:R-:W3:Y:S04]  /*ff50*/  LDL R7, [R1+0x4c8] ;  /* 0x0004c80001077983 */ /* 0x000ee80000100800 */
[----:B------:R0:W2:Y:S02]  /*ff60*/  @!P0 LDG.E.U16 R19, desc[UR12][R4.64] ;  /* 0x0000000c04138981 */ /* 0x0000a4000c1e1500 */
[----:B0-----:R-:W-:Y:S01]  /*ff70*/  PRMT R4, RZ, 0x7610, R4 ;  /* 0x00007610ff047816 */ /* 0x001fe20000000004 */
[----:B---3--:R-:W-:-:S05]  /*ff80*/  IMAD.X R7, R7, 0x1, R0, P1 ;  /* 0x0000000107077824 */ /* 0x008fca00008e0600 */
[----:B------:R0:W3:Y:S04]  /*ff90*/  @!P0 LDG.E.U16 R4, desc[UR12][R6.64] ;  /* 0x0000000c06048981 */ /* 0x0000e8000c1e1500 */
[----:B------:R-:W2:Y:S04]  /*ffa0*/  LDL.LU R6, [R1] ;  /* 0x0000000001067983 */ /* 0x000ea80000300800 */
[----:B------:R-:W0:Y:S04]  /*ffb0*/  LDL R7, [R1+0x4ac] ;  /* 0x0004ac0001077983 */ /* 0x000e280000100800 */
[----:B--2---:R0:W-:Y:S02]  /*ffc0*/  STS.U16 [R3+UR4+0xd800], R6 ;  /* 0x00d8000603007988 */ /* 0x0041e40008000404 */
[----:B0-----:R-:W-:-:S05]  /*ffd0*/  IADD3 R6, P1, PT, R7, R2, RZ ;  /* 0x0000000207067210 */ /* 0x001fca0007f3e0ff */
[----:B------:R-:W-:Y:S02]  /*ffe0*/  IMAD.X R7, R15, 0x1, R0, P1 ;  /* 0x000000010f077824 */ /* 0x000fe400008e0600 */
[----:B------:R-:W2:Y:S01]  /*fff0*/  LDL R15, [R1+0x488] ;  /* 0x00048800010f7983 */ /* 0x000ea20000100800 */
[----:B------:R-:W-:Y:S02]  /*10000*/  PRMT R5, RZ, 0x7610, R5 ;  /* 0x00007610ff057816 */ /* 0x000fe40000000005 */
[----:B------:R-:W-:-:S04]  /*10010*/  IADD3 R14, P1, PT, R14, R2, RZ ;  /* 0x000000020e0e7210 */ /* 0x000fc80007f3e0ff */
[----:B------:R0:W3:Y:S02]  /*10020*/  @!P0 LDG.E.U16 R5, desc[UR12][R6.64] ;  /* 0x0000000c06058981 */ /* 0x0000e4000c1e1500 */
[----:B0-----:R-:W-:Y:S01]  /*10030*/  PRMT R6, RZ, 0x7610, R6 ;  /* 0x00007610ff067816 */ /* 0x001fe20000000006 */
[----:B--2---:R-:W-:-:S05]  /*10040*/  IMAD.X R15, R15, 0x1, R0, P1 ;  /* 0x000000010f0f7824 */ /* 0x004fca00008e0600 */
[----:B------:R0:W2:Y:S04]  /*10050*/  @!P0 LDG.E.U16 R6, desc[UR12][R14.64] ;  /* 0x0000000c0e068981 */ /* 0x0000a8000c1e1500 */
[----:B------:R-:W0:Y:S02]  /*10060*/  LDL R15, [R1+0x46c] ;  /* 0x00046c00010f7983 */ /* 0x000e240000100800 */
[----:B0-----:R-:W-:Y:S02]  /*10070*/  IADD3 R14, P1, PT, R15, R2, RZ ;  /* 0x000000020f0e7210 */ /* 0x001fe40007f3e0ff */
[----:B------:R-:W2:Y:S01]  /*10080*/  LDL R15, [R1+0x468] ;  /* 0x00046800010f7983 */ /* 0x000ea20000100800 */
[----:B------:R-:W-:Y:S02]  /*10090*/  PRMT R7, RZ, 0x7610, R7 ;  /* 0x00007610ff077816 */ /* 0x000fe40000000007 */
[----:B--2---:R-:W-:-:S05]  /*100a0*/  IMAD.X R15, R15, 0x1, R0, P1 ;  /* 0x000000010f0f7824 */ /* 0x004fca00008e0600 */
[----:B------:R0:W2:Y:S04]  /*100b0*/  @!P0 LDG.E.U16 R7, desc[UR12][R14.64] ;  /* 0x0000000c0e078981 */ /* 0x0000a8000c1e1500 */
[----:B------:R-:W0:Y:S02]  /*100c0*/  LDL R15, [R1+0x44c] ;  /* 0x00044c00010f7983 */ /* 0x000e240000100800 */
[----:B0-----:R-:W-:Y:S02]  /*100d0*/  IADD3 R14, P1, PT, R15, R2, RZ ;  /* 0x000000020f0e7210 */ /* 0x001fe40007f3e0ff */
[----:B------:R-:W2:Y:S01]  /*100e0*/  LDL R15, [R1+0x448] ;  /* 0x00044800010f7983 */ /* 0x000ea20000100800 */
[----:B------:R-:W-:Y:S02]  /*100f0*/  PRMT R29, RZ, 0x7610, R29 ;  /* 0x00007610ff1d7816 */ /* 0x000fe4000000001d */
[----:B--2---:R-:W-:-:S05]  /*10100*/  IMAD.X R15, R15, 0x1, R0, P1 ;  /* 0x000000010f0f7824 */ /* 0x004fca00008e0600 */
[----:B------:R-:W2:Y:S04]  /*10110*/  @!P0 LDG.E.U16 R29, desc[UR12][R14.64] ;  /* 0x0000000c0e1d8981 */ /* 0x000ea8000c1e1500 */
[----:B--2---:R0:W-:Y:S04]  /*10120*/  STL [R1+0x24], R29 ;  /* 0x0000241d01007387 */ /* 0x0041e80000100800 */
[----:B0-----:R-:W2:Y:S04]  /*10130*/  LDL.LU R29, [R1+0xfcc] ;  /* 0x000fcc00011d7983 */ /* 0x001ea80000300800 */
[----:B------:R-:W2:Y:S02]  /*10140*/  LDL R15, [R1+0x428] ;  /* 0x00042800010f7983 */ /* 0x000ea40000100800 */
[----:B--2---:R-:W-:-:S02]  /*10150*/  IADD3 R14, P1, PT, R15, R2, RZ ;  /* 0x000000020f0e7210 */ /* 0x004fc40007f3e0ff */
        /* <DEDUP_REMOVED lines=28> */
[----:B------:R0:W-:Y:S04]  /*10320*/  STS.U16 [R3+UR4+0x7000], R8 ;  /* 0x0070000803007988 */ /* 0x0001e80008000404 */
[----:B------:R-:W-:Y:S04]  /*10330*/  STS.U16 [R3+UR4+0x7800], R9 ;  /* 0x0078000903007988 */ /* 0x000fe80008000404 */
[----:B0-----:R-:W3:Y:S04]  /*10340*/  LDL R8, [R1+0x3e4] ;  /* 0x0003e40001087983 */ /* 0x001ee80000100800 */
[----:B--2---:R0:W-:Y:S04]  /*10350*/  STL [R1+0x8], R29 ;  /* 0x0000081d01007387 */ /* 0x0041e80000100800 */
[----:B0-----:R-:W2:Y:S04]  /*10360*/  LDL.LU R29, [R1+0xfbc] ;  /* 0x000fbc00011d7983 */ /* 0x001ea80000300800 */
[----:B------:R-:W2:Y:S01]  /*10370*/  LDL R9, [R1+0x1ac] ;  /* 0x0001ac0001097983 */ /* 0x000ea20000100800 */
[----:B---3--:R-:W-:-:S03]  /*10380*/  IADD3 R8, P1, PT, R8, R2, RZ ;  /* 0x0000000208087210 */ /* 0x008fc60007f3e0ff */
[----:B------:R0:W-:Y:S02]  /*10390*/  STS.U16 [R3+UR4+0xe800], R26 ;  /* 0x00e8001a03007988 */ /* 0x0001e40008000404 */
[----:B0-----:R-:W-:Y:S01]  /*103a0*/  PRMT R26, RZ, 0x7610, R26 ;  /* 0x00007610ff1a7816 */ /* 0x001fe2000000001a */
[----:B--2---:R-:W-:-:S05]  /*103b0*/  IMAD.X R9, R9, 0x1, R0, P1 ;  /* 0x0000000109097824 */ /* 0x004fca00008e0600 */
[----:B------:R0:W2:Y:S04]  /*103c0*/  @!P0 LDG.E.U16 R26, desc[UR12][R8.64] ;  /* 0x0000000c081a8981 */ /* 0x0000a8000c1e1500 */
[----:B------:R-:W0:Y:S02]  /*103d0*/  LDL R9, [R1+0x3d4] ;  /* 0x0003d40001097983 */ /* 0x000e240000100800 */
[----:B0-----:R-:W-:Y:S02]  /*103e0*/  IADD3 R8, P1, PT, R9, R2, RZ ;  /* 0x0000000209087210 */ /* 0x001fe40007f3e0ff */
[----:B------:R-:W3:Y:S04]  /*103f0*/  LDL R9, [R1+0x1a0] ;  /* 0x0001a00001097983 */ /* 0x000ee80000100800 */
[----:B------:R0:W-:Y:S02]  /*10400*/  STS.U16 [R3+UR4+0xf000], R25 ;  /* 0x00f0001903007988 */ /* 0x0001e40008000404 */
[----:B0-----:R-:W-:Y:S01]  /*10410*/  PRMT R25, RZ, 0x7610, R25 ;  /* 0x00007610ff197816 */ /* 0x001fe20000000019 */
[----:B---3--:R-:W-:-:S05]  /*10420*/  IMAD.X R9, R9, 0x1, R0, P1 ;  /* 0x0000000109097824 */ /* 0x008fca00008e0600 */
[----:B------:R0:W3:Y:S04]  /*10430*/  @!P0 LDG.E.U16 R25, desc[UR12][R8.64] ;  /* 0x0000000c08198981 */ /* 0x0000e8000c1e1500 */
[----:B------:R-:W0:Y:S02]  /*10440*/  LDL R9, [R1+0x3c4] ;  /* 0x0003c40001097983 */ /* 0x000e240000100800 */
[----:B0-----:R-:W-:Y:S02]  /*10450*/  IADD3 R8, P1, PT, R9, R2, RZ ;  /* 0x0000000209087210 */ /* 0x001fe40007f3e0ff */
[----:B------:R-:W2:Y:S04]  /*10460*/  LDL R9, [R1+0x1c0] ;  /* 0x0001c00001097983 */ /* 0x000ea80000100800 */
[----:B------:R0:W-:Y:S02]  /*10470*/  STS.U16 [R3+UR4+0x6800], R17 ;  /* 0x0068001103007988 */ /* 0x0001e40008000404 */
[----:B0-----:R-:W-:Y:S01]  /*10480*/  PRMT R17, RZ, 0x7610, R17 ;  /* 0x00007610ff117816 */ /* 0x001fe20000000011 */
[----:B--2---:R-:W-:-:S05]  /*10490*/  IMAD.X R9, R9, 0x1, R0, P1 ;  /* 0x0000000109097824 */ /* 0x004fca00008e0600 */
[----:B------:R0:W2:Y:S04]  /*104a0*/  @!P0 LDG.E.U16 R17, desc[UR12][R8.64] ;  /* 0x0000000c08118981 */ /* 0x0000a8000c1e1500 */
[----:B------:R-:W0:Y:S04]  /*104b0*/  LDL R9, [R1+0x3b4] ;  /* 0x0003b40001097983 */ /* 0x000e280000100800 */
[----:B------:R1:W-:Y:S04]  /*104c0*/  STS.U16 [R3+UR4+0x8800], R11 ;  /* 0x0088000b03007988 */ /* 0x0003e80008000404 */
[----:B------:R3:W-:Y:S04]  /*104d0*/  STS.U16 [R3+UR4+0x9000], R12 ;  /* 0x0090000c03007988 */ /* 0x0007e80008000404 */
[----:B-1----:R-:W2:Y:S04]  /*104e0*/  LDL R11, [R1+0x200] ;  /* 0x00020000010b7983 */ /* 0x002ea80000100800 */
[----:B---3--:R-:W3:Y:S01]  /*104f0*/  LDL.LU R12, [R1+0x3c] ;  /* 0x00003c00010c7983 */ /* 0x008ee20000300800 */
[----:B0-----:R-:W-:-:S03]  /*10500*/  IADD3 R8, P1, PT, R9, R2, RZ ;  /* 0x0000000209087210 */ /* 0x001fc60007f3e0ff */
[----:B------:R-:W2:Y:S01]  /*10510*/  LDL R9, [R1+0x1e0] ;  /* 0x0001e00001097983 */ /* 0x000ea20000100800 */
[----:B------:R-:W-:Y:S01]  /*10520*/  PRMT R15, RZ, 0x7610, R15 ;  /* 0x00007610ff0f7816 */ /* 0x000fe2000000000f */
[----:B--2---:R-:W-:-:S05]  /*10530*/  IMAD.X R9, R9, 0x1, R0, P1 ;  /* 0x0000000109097824 */ /* 0x004fca00008e0600 */
[----:B------:R0:W2:Y:S04]  /*10540*/  @!P0 LDG.E.U16 R15, desc[UR12][R8.64] ;  /* 0x0000000c080f8981 */ /* 0x0000a8000c1e1500 */
[----:B------:R-:W0:Y:S01]  /*10550*/  LDL R9, [R1+0x3a4] ;  /* 0x0003a40001097983 */ /* 0x000e220000100800 */
[----:B------:R-:W-:-:S03]  /*10560*/  PRMT R14, RZ, 0x7610, R14 ;  /* 0x00007610ff0e7816 */ /* 0x000fc6000000000e */
[----:B------:R-:W-:Y:S04]  /*10570*/  STS.U16 [R3+UR4+0xe000], R27 ;  /* 0x00e0001b03007988 */ /* 0x000fe80008000404 */
[----:B------:R-:W-:Y:S04]  /*10580*/  STS.U16 [R3+UR4+0xf800], R24 ;  /* 0x00f8001803007988 */ /* 0x000fe80008000404 */
[----:B------:R-:W-:Y:S04]  /*10590*/  STS.U16 [R3+UR4+0x6000], R18 ;  /* 0x0060001203007988 */ /* 0x000fe80008000404 */
[----:B------:R-:W-:Y:S04]  /*105a0*/  STS.U16 [R3+UR4+0x8000], R10 ;  /* 0x0080000a03007988 */ /* 0x000fe80008000404 */
[----:B------:R1:W-:Y:S02]  /*105b0*/  STS.U16 [R3+UR4+0x9800], R13 ;  /* 0x0098000d03007988 */ /* 0x0003e40008000404 */
[----:B-1----:R-:W-:-:S05]  /*105c0*/  LOP3.LUT R3, R3, 0x20, RZ, 0x3c, !PT ;  /* 0x0000002003037812 */ /* 0x002fca00078e3cff */
[----:B------:R1:W-:Y:S01]  /*105d0*/  STS.U16 [R3+UR4+0x200], R16 ;  /* 0x0002001003007988 */ /* 0x0003e20008000404 */
[----:B0-----:R-:W-:-:S05]  /*105e0*/  IADD3 R8, P1, PT, R9, R2, RZ ;  /* 0x0000000209087210 */ /* 0x001fca0007f3e0ff */
[----:B------:R-:W-:-:S05]  /*105f0*/  IMAD.X R9, R11, 0x1, R0, P1 ;  /* 0x000000010b097824 */ /* 0x000fca00008e0600 */
[----:B------:R0:W2:Y:S02]  /*10600*/  @!P0 LDG.E.U16 R14, desc[UR12][R8.64] ;  /* 0x0000000c080e8981 */ /* 0x0000a4000c1e1500 */
[----:B0-----:R-:W0:Y:S02]  /*10610*/  S2R R8, SR_TID.X ;  /* 0x0000000000087919 */ /* 0x001e240000002100 */
[----:B------:R-:W2:Y:S01]  /*10620*/  LDL R9, [R1+0x564] ;  /* 0x0005640001097983 */ /* 0x000ea20000100800 */
[----:B0-----:R-:W-:Y:S02]  /*10630*/  LOP3.LUT R11, R8, 0x7f, RZ, 0xc0, !PT ;  /* 0x0000007f080b7812 */ /* 0x001fe400078ec0ff */
[----:B------:R-:W-:-:S03]  /*10640*/  SHF.R.S32.HI R8, RZ, 0x7, R8 ;  /* 0x00000007ff087819 */ /* 0x000fc60000011408 */
[----:B-1----:R-:W-:Y:S01]  /*10650*/  IMAD.SHL.U32 R3, R11, 0x2, RZ ;  /* 0x000000020b037824 */ /* 0x002fe200078e00ff */
[----:B------:R-:W-:-:S04]  /*10660*/  SGXT R8, R8, 0x1 ;  /* 0x000000010808781a */ /* 0x000fc80000000200 */
[----:B------:R-:W-:Y:S02]  /*10670*/  LOP3.LUT R3, R3, 0x110, R8, 0x78, !PT ;  /* 0x0000011003037812 */ /* 0x000fe400078e7808 */
[----:B------:R-:W2:Y:S01]  /*10680*/  LDL.LU R8, [R1+0x2c] ;  /* 0x00002c0001087983 */ /* 0x000ea20000300800 */
[----:B------:R-:W-:Y:S02]  /*10690*/  UMOV UR4, 0x400 ;  /* 0x0000040000047882 */ /* 0x000fe40000000000 */
[----:B------:R-:W-:Y:S01]  /*106a0*/  ULEA UR4, UR6, UR4, 0x18 ;  /* 0x0000000406047291 */ /* 0x000fe2000f8ec0ff */
[----:B------:R-:W-:-:S08]  /*106b0*/  LOP3.LUT R11, R3, 0x20, RZ, 0x3c, !PT ;  /* 0x00000020030b7812 */ /* 0x000fd000078e3cff */
[----:B--2---:R0:W-:Y:S02]  /*106c0*/  STS.U16 [R11+UR4+0xa200], R8 ;  /* 0x00a200080b007988 */ /* 0x0041e40008000404 */
[----:B0-----:R-:W-:Y:S02]  /*106d0*/  IADD3 R8, P1, PT, R9, R2, RZ ;  /* 0x0000000209087210 */ /* 0x001fe40007f3e0ff */
[----:B------:R-:W2:Y:S01]  /*106e0*/  LDL R9, [R1+0x560] ;  /* 0x0005600001097983 */ /* 0x000ea20000100800 */
[----:B------:R-:W-:Y:S02]  /*106f0*/  PRMT R29, RZ, 0x7610, R29 ;  /* 0x00007610ff1d7816 */ /* 0x000fe4000000001d */
[----:B--2---:R-:W-:-:S05]  /*10700*/  IMAD.X R9, R9, 0x1, R0, P1 ;  /* 0x0000000109097824 */ /* 0x004fca00008e0600 */
[----:B------:R-:W2:Y:S04]  /*10710*/  @!P0 LDG.E.U16 R29, desc[UR12][R8.64] ;  /* 0x0000000c081d8981 */ /* 0x000ea8000c1e1500 */
[----:B--2---:R0:W-:Y:S04]  /*10720*/  STL [R1+0x54], R29 ;  /* 0x0000541d01007387 */ /* 0x0041e80000100800 */
[----:B0-----:R-:W2:Y:S04]  /*10730*/  LDL.LU R29, [R1+0xfb8] ;  /* 0x000fb800011d7983 */ /* 0x001ea80000300800 */
[----:B------:R-:W2:Y:S04]  /*10740*/  LDL.LU R8, [R1+0x34] ;  /* 0x0000340001087983 */ /* 0x000ea80000300800 */
[----:B------:R-:W3:Y:S04]  /*10750*/  LDL R9, [R1+0x584] ;  /* 0x0005840001097983 */ /* 0x000ee80000100800 */
[----:B--2---:R3:W-:Y:S02]  /*10760*/  STS.U16 [R11+UR4+0xaa00], R8 ;  /* 0x00aa00080b007988 */ /* 0x0047e40008000404 */
[----:B---3--:R-:W-:-:S02]  /*10770*/  IADD3 R8, P1, PT, R9, R2, RZ ;  /* 0x0000000209087210 */ /* 0x008fc40007f3e0ff */
[----:B------:R-:W2:Y:S01]  /*10780*/  LDL R9, [R1+0x580] ;  /* 0x0005800001097983 */ /* 0x000ea20000100800 */
[----:B------:R-:W-:Y:S02]  /*10790*/  PRMT R29, RZ, 0x7610, R29 ;  /* 0x00007610ff1d7816 */ /* 0x000fe4000000001d */
[----:B--2---:R-:W-:-:S05]  /*107a0*/  IMAD.X R9, R9, 0x1, R0, P1 ;  /* 0x0000000109097824 */ /* 0x004fca00008e0600 */
[----:B------:R-:W2:Y:S04]  /*107b0*/  @!P0 LDG.E.U16 R29, desc[UR12][R8.64] ;  /* 0x0000000c081d8981 */ /* 0x000ea8000c1e1500 */
[----:B--2---:R0:W-:Y:S04]  /*107c0*/  STL [R1+0x50], R29 ;  /* 0x0000501d01007387 */ /* 0x0041e80000100800 */
[----:B0-----:R-:W2:Y:S04]  /*107d0*/  LDL.LU R29, [R1+0xfb4] ;  /* 0x000fb400011d7983 */ /* 0x001ea80000300800 */
[----:B------:R-:W3:Y:S04]  /*107e0*/  LDL R9, [R1+0x544] ;  /* 0x0005440001097983 */ /* 0x000ee80000100800 */
[----:B------:R0:W-:Y:S04]  /*107f0*/  STS.U16 [R11+UR4+0xb200], R12 ;  /* 0x00b2000c0b007988 */ /* 0x0001e80008000404 */
[----:B0-----:R-:W4:Y:S01]  /*10800*/  LDL.LU R12, [R1+0x28] ;  /* 0x00002800010c7983 */ /* 0x001f220000300800 */
[----:B---3--:R-:W-:-:S03]  /*10810*/  IADD3 R8, P1, PT, R9, R2, RZ ;  /* 0x0000000209087210 */ /* 0x008fc60007f3e0ff */
[----:B------:R-:W3:Y:S01]  /*10820*/  LDL R9, [R1+0x540] ;  /* 0x0005400001097983 */ /* 0x000ee20000100800 */
[----:B--2---:R-:W-:Y:S01]  /*10830*/  PRMT R29, RZ, 0x7610, R29 ;  /* 0x00007610ff1d7816 */ /* 0x004fe2000000001d */
[----:B---3--:R-:W-:-:S05]  /*10840*/  IMAD.X R9, R9, 0x1, R0, P1 ;  /* 0x0000000109097824 */ /* 0x008fca00008e0600 */
[----:B------:R-:W2:Y:S04]  /*10850*/  @!P0 LDG.E.U16 R29, desc[UR12][R8.64] ;  /* 0x0000000c081d8981 */ /* 0x000ea8000c1e1500 */
[----:B--2---:R0:W-:Y:S04]  /*10860*/  STL [R1+0x4c], R29 ;  /* 0x00004c1d01007387 */ /* 0x0041e80000100800 */
[----:B0-----:R-:W2:Y:S04]  /*10870*/  LDL.LU R29, [R1+0xfb0] ;  /* 0x000fb000011d7983 */ /* 0x001ea80000300800 */
[----:B------:R-:W3:Y:S04]  /*10880*/  LDL.LU R8, [R1+0x44] ;  /* 0x0000440001087983 */ /* 0x000ee80000300800 */
[----:B------:R-:W2:Y:S04]  /*10890*/  LDL R9, [R1+0x524] ;  /* 0x0005240001097983 */ /* 0x000ea80000100800 */
[----:B---3--:R2:W-:Y:S02]  /*108a0*/  STS.U16 [R11+UR4+0xba00], R8 ;  /* 0x00ba00080b007988 */ /* 0x0085e40008000404 */
[----:B--2---:R-:W-:-:S02]  /*108b0*/  IADD3 R8, P1, PT, R9, R2, RZ ;  /* 0x0000000209087210 */ /* 0x004fc40007f3e0ff */
[----:B------:R-:W2:Y:S01]  /*108c0*/  LDL R9, [R1+0x520] ;  /* 0x0005200001097983 */ /* 0x000ea20000100800 */
[----:B------:R-:W-:Y:S02]  /*108d0*/  PRMT R29, RZ, 0x7610, R29 ;  /* 0x00007610ff1d7816 */ /* 0x000fe4000000001d */
[----:B--2---:R-:W-:-:S05]  /*108e0*/  IMAD.X R9, R9, 0x1, R0, P1 ;  /* 0x0000000109097824 */ /* 0x004fca00008e0600 */
        /* <DEDUP_REMOVED lines=41> */
[----:B------:R-:W3:Y:S04]  /*10b80*/  LDL R9, [R1+0x484] ;  /* 0x0004840001097983 */ /* 0x000ee80000100800 */
[----:B--2---:R0:W-:Y:S01]  /*10b90*/  STL [R1+0x38], R13 ;  /* 0x0000380d01007387 */ /* 0x0041e20000100800 */
[----:B---3--:R-:W-:Y:S02]  /*10ba0*/  IADD3 R8, P1, PT, R9, R2, RZ ;  /* 0x0000000209087210 */ /* 0x008fe40007f3e0ff */
[----:B------:R-:W-:Y:S01]  /*10bb0*/  PRMT R29, RZ, 0x7610, R29 ;  /* 0x00007610ff1d7816 */ /* 0x000fe2000000001d */
[----:B------:R-:W2:Y:S04]  /*10bc0*/  LDL R9, [R1+0x480] ;  /* 0x0004800001097983 */ /* 0x000ea80000100800 */
[----:B----4-:R1:W-:Y:S04]  /*10bd0*/  STS.U16 [R11+UR4+0xe200], R12 ;  /* 0x00e2000c0b007988 */ /* 0x0103e80008000404 */
[----:B0-----:R-:W3:Y:S04]  /*10be0*/  LDL R13, [R1+0x420] ;  /* 0x00042000010d7983 */ /* 0x001ee80000100800 */
[----:B-1----:R-:W4:Y:S01]  /*10bf0*/  LDL R12, [R1+0x38c] ;  /* 0x00038c00010c7983 */ /* 0x002f220000100800 */
        /* <DEDUP_REMOVED lines=24> */
[----:B------:R-:W3:Y:S01]  /*10d80*/  LDL.LU R9, [R1+0xc] ;  /* 0x00000c0001097983 */ /* 0x000ee20000300800 */
[----:B------:R-:W-:-:S03]  /*10d90*/  IADD3 R8, P1, PT, R13, R2, RZ ;  /* 0x000000020d087210 */ /* 0x000fc60007f3e0ff */
[----:B------:R-:W4:Y:S01]  /*10da0*/  LDL R13, [R1+0x3f0] ;  /* 0x0003f000010d7983 */ /* 0x000f220000100800 */
[----:B--2---:R-:W-:-:S03]  /*10db0*/  PRMT R29, RZ, 0x7610, R29 ;  /* 0x00007610ff1d7816 */ /* 0x004fc6000000001d */
[----:B---3--:R4:W-:Y:S02]  /*10dc0*/  STS.U16 [R11+UR4+0xfa00], R9 ;  /* 0x00fa00090b007988 */ /* 0x0089e40008000404 */
[----:B----4-:R-:W-:Y:S02]  /*10dd0*/  IMAD.X R9, R12, 0x1, R0, P1 ;  /* 0x000000010c097824 */ /* 0x010fe400008e0600 */
[----:B------:R-:W2:Y:S04]  /*10de0*/  LDL R12, [R1+0x1c4] ;  /* 0x0001c400010c7983 */ /* 0x000ea80000100800 */
[----:B------:R-:W3:Y:S04]  /*10df0*/  @!P0 LDG.E.U16 R29, desc[UR12][R8.64] ;  /* 0x0000000c081d8981 */ /* 0x000ee8000c1e1500 */
[----:B---3--:R0:W-:Y:S04]  /*10e00*/  STL [R1+0x28], R29 ;  /* 0x0000281d01007387 */ /* 0x0081e80000100800 */
[----:B0-----:R-:W3:Y:S04]  /*10e10*/  LDL.LU R29, [R1+0xf90] ;  /* 0x000f9000011d7983 */ /* 0x001ee80000300800 */
[----:B------:R-:W4:Y:S02]  /*10e20*/  LDL R9, [R1+0x410] ;  /* 0x0004100001097983 */ /* 0x000f240000100800 */
[----:B----4-:R-:W-:-:S02]  /*10e30*/  IADD3 R8, P1, PT, R9, R2, RZ ;  /* 0x0000000209087210 */ /* 0x010fc40007f3e0ff */
[----:B------:R-:W4:Y:S01]  /*10e40*/  LDL R9, [R1+0x204] ;  /* 0x0002040001097983 */ /* 0x000f220000100800 */
[----:B---3--:R-:W-:Y:S02]  /*10e50*/  PRMT R29, RZ, 0x7610, R29 ;  /* 0x00007610ff1d7816 */ /* 0x008fe4000000001d */
[----:B----4-:R-:W-:-:S05]  /*10e60*/  IMAD.X R9, R9, 0x1, R0, P1 ;  /* 0x0000000109097824 */ /* 0x010fca00008e0600 */
        /* <DEDUP_REMOVED lines=8> */
[----:B------:R0:W3:Y:S01]  /*10ef0*/  @!P0 LDG.E.U16 R29, desc[UR12][R8.64] ;  /* 0x0000000c081d8981 */ /* 0x0000e2000c1e1500 */
[----:B------:R-:W-:Y:S02]  /*10f00*/  PRMT R28, RZ, 0x7610, R28 ;  /* 0x00007610ff1c7816 */ /* 0x000fe4000000001c */
[----:B0-----:R-:W-:-:S05]  /*10f10*/  IADD3 R8, P1, PT, R13, R2, RZ ;  /* 0x000000020d087210 */ /* 0x001fca0007f3e0ff */
[----:B--2---:R-:W-:-:S05]  /*10f20*/  IMAD.X R9, R12, 0x1, R0, P1 ;  /* 0x000000010c097824 */ /* 0x004fca00008e0600 */
[----:B------:R-:W2:Y:S04]  /*10f30*/  @!P0 LDG.E.U16 R28, desc[UR12][R8.64] ;  /* 0x0000000c081c8981 */ /* 0x000ea8000c1e1500 */
[----:B---3--:R-:W-:Y:S04]  /*10f40*/  STL [R1+0xf5c], R29 ;  /* 0x000f5c1d01007387 */ /* 0x008fe80000100800 */
[----:B------:R-:W3:Y:S04]  /*10f50*/  LDL R9, [R1+0x3e0] ;  /* 0x0003e00001097983 */ /* 0x000ee80000100800 */
[----:B------:R-:W-:Y:S04]  /*10f60*/  STS.U16 [R11+UR4+0x1200], R23 ;  /* 0x001200170b007988 */ /* 0x000fe80008000404 */
[----:B------:R-:W-:Y:S04]  /*10f70*/  STS.U16 [R11+UR4+0xa00], R22 ;  /* 0x000a00160b007988 */ /* 0x000fe80008000404 */
[----:B------:R0:W-:Y:S04]  /*10f80*/  STS.U16 [R11+UR4+0x1a00], R21 ;  /* 0x001a00150b007988 */ /* 0x0001e80008000404 */
[----:B------:R-:W4:Y:S04]  /*10f90*/  LDL R13, [R1+0x3c0] ;  /* 0x0003c000010d7983 */ /* 0x000f280000100800 */
[----:B------:R-:W4:Y:S04]  /*10fa0*/  LDL R12, [R1+0x1c8] ;  /* 0x0001c800010c7983 */ /* 0x000f280000100800 */
[----:B0-----:R-:W4:Y:S04]  /*10fb0*/  LDL R11, [R1+0x1a8] ;  /* 0x0001a800010b7983 */ /* 0x001f280000100800 */
[----:B--2---:R-:W-:Y:S01]  /*10fc0*/  STL [R1+0xf60], R28 ;  /* 0x000f601c01007387 */ /* 0x004fe20000100800 */
[----:B---3--:R-:W-:-:S03]  /*10fd0*/  IADD3 R8, P1, PT, R9, R2, RZ ;  /* 0x0000000209087210 */ /* 0x008fc60007f3e0ff */
[----:B------:R-:W2:Y:S01]  /*10fe0*/  LDL R9, [R1+0x1a4] ;  /* 0x0001a40001097983 */ /* 0x000ea20000100800 */
[----:B------:R-:W-:Y:S01]  /*10ff0*/  PRMT R10, RZ, 0x7610, R10 ;  /* 0x00007610ff0a7816 */ /* 0x000fe2000000000a */
[----:B--2---:R-:W-:-:S05]  /*11000*/  IMAD.X R9, R9, 0x1, R0, P1 ;  /* 0x0000000109097824 */ /* 0x004fca00008e0600 */
[----:B------:R0:W2:Y:S04]  /*11010*/  @!P0 LDG.E.U16 R10, desc[UR12][R8.64] ;  /* 0x0000000c080a8981 */ /* 0x0000a8000c1e1500 */
[----:B------:R-:W0:Y:S01]  /*11020*/  LDL R9, [R1+0x3d0] ;  /* 0x0003d00001097983 */ /* 0x000e220000100800 */
[----:B------:R-:W-:Y:S02]  /*11030*/  PRMT R29, RZ, 0x7610, R29 ;  /* 0x00007610ff1d7816 */ /* 0x000fe4000000001d */
[----:B------:R-:W-:Y:S02]  /*11040*/  PRMT R27, RZ, 0x7610, R27 ;  /* 0x00007610ff1b7816 */ /* 0x000fe4000000001b */
[----:B0-----:R-:W-:-:S05]  /*11050*/  IADD3 R8, P1, PT, R9, R2, RZ ;  /* 0x0000000209087210 */ /* 0x001fca0007f3e0ff */
[----:B----4-:R-:W-:-:S05]  /*11060*/  IMAD.X R9, R11, 0x1, R0, P1 ;  /* 0x000000010b097824 */ /* 0x010fca00008e0600 */
[----:B------:R0:W3:Y:S02]  /*11070*/  @!P0 LDG.E.U16 R29, desc[UR12][R8.64] ;  /* 0x0000000c081d8981 */ /* 0x0000e4000c1e1500 */
[----:B0-----:R-:W-:-:S05]  /*11080*/  IADD3 R8, P1, PT, R13, R2, RZ ;  /* 0x000000020d087210 */ /* 0x001fca0007f3e0ff */
[----:B------:R-:W-:Y:S01]  /*11090*/  IMAD.X R9, R12, 0x1, R0, P1 ;  /* 0x000000010c097824 */ /* 0x000fe200008e0600 */
[----:B--2---:R0:W-:Y:S04]  /*110a0*/  STL [R1+0x4], R10 ;  /* 0x0000040a01007387 */ /* 0x0041e80000100800 */
[----:B------:R-:W2:Y:S04]  /*110b0*/  @!P0 LDG.E.U16 R27, desc[UR12][R8.64] ;  /* 0x0000000c081b8981 */ /* 0x000ea8000c1e1500 */
[----:B------:R-:W4:Y:S04]  /*110c0*/  LDL R11, [R1+0x1e8] ;  /* 0x0001e800010b7983 */ /* 0x000f280000100800 */
[----:B0-----:R-:W4:Y:S01]  /*110d0*/  LDL R10, [R1+0x3b0] ;  /* 0x0003b000010a7983 */ /* 0x001f220000100800 */
[----:B------:R-:W-:-:S05]  /*110e0*/  LOP3.LUT R28, R3, 0x20, RZ, 0x3c, !PT ;  /* 0x00000020031c7812 */ /* 0x000fca00078e3cff */
[----:B------:R-:W-:Y:S04]  /*110f0*/  STS.U16 [R28+UR4+0x2200], R20 ;  /* 0x002200141c007988 */ /* 0x000fe80008000404 */
[----:B------:R-:W-:Y:S04]  /*11100*/  STS.U16 [R28+UR4+0x2a00], R19 ;  /* 0x002a00131c007988 */ /* 0x000fe80008000404 */
[----:B------:R-:W-:Y:S01]  /*11110*/  STS.U16 [R28+UR4+0x3200], R4 ;  /* 0x003200041c007988 */ /* 0x000fe20008000404 */
[----:B------:R-:W-:-:S03]  /*11120*/  PRMT R24, RZ, 0x7610, R24 ;  /* 0x00007610ff187816 */ /* 0x000fc60000000018 */
[----:B------:R-:W-:Y:S04]  /*11130*/  STS.U16 [R28+UR4+0x3a00], R5 ;  /* 0x003a00051c007988 */ /* 0x000fe80008000404 */
[----:B---3--:R0:W-:Y:S04]  /*11140*/  STL [R1], R29 ;  /* 0x0000001d01007387 */ /* 0x0081e80000100800 */
[----:B------:R-:W3:Y:S04]  /*11150*/  LDL R8, [R1+0x3a0] ;  /* 0x0003a00001087983 */ /* 0x000ee80000100800 */
[----:B0-----:R-:W3:Y:S04]  /*11160*/  LDL R29, [R1+0x208] ;  /* 0x00020800011d7983 */ /* 0x001ee80000100800 */
[----:B------:R-:W3:Y:S04]  /*11170*/  LDL.LU R9, [R1+0x24] ;  /* 0x0000240001097983 */ /* 0x000ee80000300800 */
[----:B--2---:R-:W-:Y:S04]  /*11180*/  STL [R1+0xf58], R27 ;  /* 0x000f581b01007387 */ /* 0x004fe80000100800 */
[----:B------:R-:W2:Y:S01]  /*11190*/  LDL R12, [R1+0x57c] ;  /* 0x00057c00010c7983 */ /* 0x000ea20000100800 */
[----:B----4-:R-:W-:-:S03]  /*111a0*/  IADD3 R4, P1, PT, R10, R2, RZ ;  /* 0x000000020a047210 */ /* 0x010fc60007f3e0ff */
[----:B------:R-:W4:Y:S02]  /*111b0*/  LDL R10, [R1+0x578] ;  /* 0x00057800010a7983 */ /* 0x000f240000100800 */
[----:B------:R-:W-:Y:S01]  /*111c0*/  IMAD.X R5, R11, 0x1, R0, P1 ;  /* 0x000000010b057824 */ /* 0x000fe200008e0600 */
[----:B------:R-:W-:Y:S01]  /*111d0*/  PRMT R22, RZ, 0x7610, R22 ;  /* 0x00007610ff167816 */ /* 0x000fe20000000016 */
[----:B------:R-:W4:Y:S04]  /*111e0*/  LDL.LU R13, [R1+0x20] ;  /* 0x00002000010d7983 */ /* 0x000f280000300800 */
[----:B------:R3:W4:Y:S01]  /*111f0*/  @!P0 LDG.E.U16 R24, desc[UR12][R4.64] ;  /* 0x0000000c04188981 */ /* 0x000722000c1e1500 */
[----:B------:R-:W-:-:S03]  /*11200*/  PRMT R18, RZ, 0x7610, R18 ;  /* 0x00007610ff127816 */ /* 0x000fc60000000012 */
[----:B------:R-:W4:Y:S01]  /*11210*/  LDL.LU R11, [R1+0x1c] ;  /* 0x00001c00010b7983 */ /* 0x000f220000300800 */
[----:B---3--:R-:W-:-:S05]  /*11220*/  IADD3 R4, P1, PT, R8, R2, RZ ;  /* 0x0000000208047210 */ /* 0x008fca0007f3e0ff */
[----:B------:R-:W-:-:S05]  /*11230*/  IMAD.X R5, R29, 0x1, R0, P1 ;  /* 0x000000011d057824 */ /* 0x000fca00008e0600 */
[----:B------:R2:W3:Y:S02]  /*11240*/  @!P0 LDG.E.U16 R22, desc[UR12][R4.64] ;  /* 0x0000000c04168981 */ /* 0x0004e4000c1e1500 */
[----:B--2---:R-:W-:-:S05]  /*11250*/  IADD3 R4, P1, PT, R12, R2, RZ ;  /* 0x000000020c047210 */ /* 0x004fca0007f3e0ff */
[----:B----4-:R-:W-:-:S05]  /*11260*/  IMAD.X R5, R10, 0x1, R0, P1 ;  /* 0x000000010a057824 */ /* 0x010fca00008e0600 */
[----:B------:R-:W2:Y:S04]  /*11270*/  @!P0 LDG.E.U16 R18, desc[UR12][R4.64] ;  /* 0x0000000c04128981 */ /* 0x000ea8000c1e1500 */
[----:B------:R0:W-:Y:S04]  /*11280*/  STL [R1+0xf64], R24 ;  /* 0x000f641801007387 */ /* 0x0001e80000100800 */
[----:B------:R-:W4:Y:S04]  /*11290*/  LDL R8, [R1+0x558] ;  /* 0x0005580001087983 */ /* 0x000f280000100800 */
[----:B0-----:R-:W4:Y:S04]  /*112a0*/  LDL R24, [R1+0x55c] ;  /* 0x00055c0001187983 */ /* 0x001f280000100800 */
[----:B------:R-:W4:Y:S04]  /*112b0*/  LDL.LU R29, [R1+0x18] ;  /* 0x00001800011d7983 */ /* 0x000f280000300800 */
[----:B------:R0:W-:Y:S04]  /*112c0*/  STS.U16 [R28+UR4+0x4200], R6 ;  /* 0x004200061c007988 */ /* 0x0001e80008000404 */
[----:B------:R-:W-:Y:S04]  /*112d0*/  STS.U16 [R28+UR4+0x4a00], R7 ;  /* 0x004a00071c007988 */ /* 0x000fe80008000404 */
[----:B------:R-:W-:Y:S01]  /*112e0*/  STS.U16 [R28+UR4+0x5200], R9 ;  /* 0x005200091c007988 */ /* 0x000fe20008000404 */
[----:B------:R-:W-:-:S03]  /*112f0*/  PRMT R16, RZ, 0x7610, R16 ;  /* 0x00007610ff107816 */ /* 0x000fc60000000010 */
[----:B---3--:R1:W-:Y:S04]  /*11300*/  STL [R1+0xf68], R22 ;  /* 0x000f681601007387 */ /* 0x0083e80000100800 */
[----:B0-----:R-:W3:Y:S04]  /*11310*/  LDL R6, [R1+0x53c] ;  /* 0x00053c0001067983 */ /* 0x001ee80000100800 */
[----:B------:R-:W3:Y:S04]  /*11320*/  LDL R10, [R1+0x51c] ;  /* 0x00051c00010a7983 */ /* 0x000ee80000100800 */
[----:B-1----:R-:W3:Y:S04]  /*11330*/  LDL R22, [R1+0x538] ;  /* 0x0005380001167983 */ /* 0x002ee80000100800 */
[----:B------:R-:W3:Y:S04]  /*11340*/  LDL.LU R12, [R1+0x8] ;  /* 0x00000800010c7983 */ /* 0x000ee80000300800 */
[----:B--2---:R-:W-:Y:S04]  /*11350*/  STL [R1+0xf48], R18 ;  /* 0x000f481201007387 */ /* 0x004fe80000100800 */
[----:B------:R-:W2:Y:S01]  /*11360*/  LDL R9, [R1+0x518] ;  /* 0x0005180001097983 */ /* 0x000ea20000100800 */
[----:B----4-:R-:W-:-:S04]  /*11370*/  IADD3 R4, P1, PT, R24, R2, RZ ;  /* 0x0000000218047210 */ /* 0x010fc80007f3e0ff */
[----:B------:R-:W-:Y:S02]  /*11380*/  IADD3.X R5, PT, PT, R8, R0, RZ, P1, !PT ;  /* 0x0000000008057210 */ /* 0x000fe40000ffe4ff */
[----:B------:R-:W4:Y:S04]  /*11390*/  LDL R8, [R1+0x4fc] ;  /* 0x0004fc0001087983 */ /* 0x000f280000100800 */
[----:B------:R0:W4:Y:S02]  /*113a0*/  @!P0 LDG.E.U16 R16, desc[UR12][R4.64] ;  /* 0x0000000c04108981 */ /* 0x000124000c1e1500 */
[----:B0-----:R-:W-:Y:S02]  /*113b0*/  PRMT R4, RZ, 0x7610, R4 ;  /* 0x00007610ff047816 */ /* 0x001fe40000000004 */
[----:B------:R-:W-:Y:S01]  /*113c0*/  PRMT R5, RZ, 0x7610, R5 ;  /* 0x00007610ff057816 */ /* 0x000fe20000000005 */
[----:B------:R0:W-:Y:S01]  /*113d0*/  STS.U16 [R28+UR4+0x5a00], R13 ;  /* 0x005a000d1c007988 */ /* 0x0001e20008000404 */
[----:B---3--:R-:W-:-:S05]  /*113e0*/  IADD3 R6, P1, PT, R6, R2, RZ ;  /* 0x0000000206067210 */ /* 0x008fca0007f3e0ff */
[----:B------:R-:W-:-:S05]  /*113f0*/  IMAD.X R7, R22, 0x1, R0, P1 ;  /* 0x0000000116077824 */ /* 0x000fca00008e0600 */
[----:B------:R1:W3:Y:S02]  /*11400*/  @!P0 LDG.E.U16 R4, desc[UR12][R6.64] ;  /* 0x0000000c06048981 */ /* 0x0002e4000c1e1500 */
[----:B-1----:R-:W-:-:S05]  /*11410*/  IADD3 R6, P1, PT, R10, R2, RZ ;  /* 0x000000020a067210 */ /* 0x002fca0007f3e0ff */
[----:B--2---:R-:W-:-:S05]  /*11420*/  IMAD.X R7, R9, 0x1, R0, P1 ;  /* 0x0000000109077824 */ /* 0x004fca00008e0600 */
[----:B------:R1:W2:Y:S04]  /*11430*/  @!P0 LDG.E.U16 R5, desc[UR12][R6.64] ;  /* 0x0000000c06058981 */ /* 0x0002a8000c1e1500 */
[----:B----4-:R-:W-:Y:S04]  /*11440*/  STL [R1+0xf4c], R16 ;  /* 0x000f4c1001007387 */ /* 0x010fe80000100800 */
[----:B0-----:R-:W4:Y:S04]  /*11450*/  LDL R13, [R1+0x4f8] ;  /* 0x0004f800010d7983 */ /* 0x001f280000100800 */
[----:B------:R0:W-:Y:S01]  /*11460*/  STS.U16 [R28+UR4+0x6200], R11 ;  /* 0x0062000b1c007988 */ /* 0x0001e20008000404 */
[----:B------:R-:W-:-:S02]  /*11470*/  IADD3 R8, P1, PT, R8, R2, RZ ;  /* 0x0000000208087210 */ /* 0x000fc40007f3e0ff */
[----:B-1----:R-:W-:Y:S01]  /*11480*/  PRMT R6, RZ, 0x7610, R6 ;  /* 0x00007610ff067816 */ /* 0x002fe20000000006 */
[----:B---3--:R1:W-:Y:S04]  /*11490*/  STL [R1+0xf50], R4 ;  /* 0x000f500401007387 */ /* 0x0083e80000100800 */
[----:B0-----:R-:W3:Y:S04]  /*114a0*/  LDL R11, [R1+0x4dc] ;  /* 0x0004dc00010b7983 */ /* 0x001ee80000100800 */
[----:B------:R-:W3:Y:S04]  /*114b0*/  LDL R10, [R1+0x4d8] ;  /* 0x0004d800010a7983 */ /* 0x000ee80000100800 */
[----:B--2---:R-:W-:Y:S04]  /*114c0*/  STL [R1+0xf54], R5 ;  /* 0x000f540501007387 */ /* 0x004fe80000100800 */
[----:B-1----:R-:W2:Y:S04]  /*114d0*/  LDL R4, [R1+0x4bc] ;  /* 0x0004bc0001047983 */ /* 0x002ea80000100800 */
[----:B------:R-:W2:Y:S01]  /*114e0*/  LDL R22, [R1+0x4b8] ;  /* 0x0004b80001167983 */ /* 0x000ea20000100800 */
[----:B----4-:R-:W-:Y:S01]  /*114f0*/  IMAD.X R9, R13, 0x1, R0, P1 ;  /* 0x000000010d097824 */ /* 0x010fe200008e0600 */
[----:B------:R-:W-:-:S02]  /*11500*/  PRMT R7, RZ, 0x7610, R7 ;  /* 0x00007610ff077816 */ /* 0x000fc40000000007 */
[----:B------:R-:W4:Y:S04]  /*11510*/  LDL R18, [R1+0x49c] ;  /* 0x00049c0001127983 */ /* 0x000f280000100800 */
[----:B------:R3:W4:Y:S04]  /*11520*/  @!P0 LDG.E.U16 R6, desc[UR12][R8.64] ;  /* 0x0000000c08068981 */ /* 0x000728000c1e1500 */
[----:B------:R-:W-:Y:S04]  /*11530*/  STS.U16 [R28+UR4+0x6a00], R29 ;  /* 0x006a001d1c007988 */ /* 0x000fe80008000404 */
[----:B------:R0:W-:Y:S01]  /*11540*/  STS.U16 [R28+UR4+0x7200], R12 ;  /* 0x0072000c1c007988 */ /* 0x0001e20008000404 */
[----:B---3--:R-:W-:-:S05]  /*11550*/  IADD3 R8, P1, PT, R11, R2, RZ ;  /* 0x000000020b087210 */ /* 0x008fca0007f3e0ff */
[----:B------:R-:W-:-:S05]  /*11560*/  IMAD.X R9, R10, 0x1, R0, P1 ;  /* 0x000000010a097824 */ /* 0x000fca00008e0600 */
[----:B------:R1:W3:Y:S01]  /*11570*/  @!P0 LDG.E.U16 R7, desc[UR12][R8.64] ;  /* 0x0000000c08078981 */ /* 0x0002e2000c1e1500 */
[----:B--2---:R-:W-:Y:S02]  /*11580*/  IADD3 R10, P1, PT, R4, R2, RZ ;  /* 0x00000002040a7210 */ /* 0x004fe40007f3e0ff */
[----:B-1----:R-:W-:-:S03]  /*11590*/  PRMT R8, RZ, 0x7610, R8 ;  /* 0x00007610ff087816 */ /* 0x002fc60000000008 */
[----:B------:R-:W-:-:S05]  /*115a0*/  IMAD.X R11, R22, 0x1, R0, P1 ;  /* 0x00000001160b7824 */ /* 0x000fca00008e0600 */
[----:B------:R1:W2:Y:S04]  /*115b0*/  @!P0 LDG.E.U16 R8, desc[UR12][R10.64] ;  /* 0x0000000c0a088981 */ /* 0x0002a8000c1e1500 */
[----:B----4-:R-:W-:Y:S04]  /*115c0*/  STL [R1+0xf6c], R6 ;  /* 0x000f6c0601007387 */ /* 0x010fe80000100800 */
[----:B------:R-:W4:Y:S04]  /*115d0*/  LDL R13, [R1+0x498] ;  /* 0x00049800010d7983 */ /* 0x000f280000100800 */
[----:B0-----:R-:W4:Y:S04]  /*115e0*/  LDL R12, [R1+0x47c] ;  /* 0x00047c00010c7983 */ /* 0x001f280000100800 */
[----:B------:R-:W4:Y:S04]  /*115f0*/  LDL R16, [R1+0x478] ;  /* 0x0004780001107983 */ /* 0x000f280000100800 */
[----:B------:R-:W4:Y:S01]  /*11600*/  LDL R5, [R1+0x45c] ;  /* 0x00045c0001057983 */ /* 0x000f220000100800 */
[----:B-1----:R-:W-:-:S02]  /*11610*/  IADD3 R10, P1, PT, R18, R2, RZ ;  /* 0x00000002120a7210 */ /* 0x002fc40007f3e0ff */
[----:B------:R-:W-:Y:S01]  /*11620*/  PRMT R9, RZ, 0x7610, R9 ;  /* 0x00007610ff097816 */ /* 0x000fe20000000009 */
[----:B---3--:R0:W-:Y:S04]  /*11630*/  STL [R1+0xf70], R7 ;  /* 0x000f700701007387 */ /* 0x0081e80000100800 */
[----:B------:R-:W-:Y:S04]  /*11640*/  STL [R1+0xf88], R26 ;  /* 0x000f881a01007387 */ /* 0x000fe80000100800 */
[----:B------:R-:W3:Y:S04]  /*11650*/  LDL R4, [R1+0x458] ;  /* 0x0004580001047983 */ /* 0x000ee80000100800 */
[----:B--2---:R-:W-:Y:S04]  /*11660*/  STL [R1+0xf74], R8 ;  /* 0x000f740801007387 */ /* 0x004fe80000100800 */
[----:B0-----:R-:W2:Y:S04]  /*11670*/  LDL R7, [R1+0x43c] ;  /* 0x00043c0001077983 */ /* 0x001ea80000100800 */
[----:B------:R-:W2:Y:S01]  /*11680*/  LDL R6, [R1+0x438] ;  /* 0x0004380001067983 */ /* 0x000ea20000100800 */
[----:B----4-:R-:W-:Y:S01]  /*11690*/  IMAD.X R11, R13, 0x1, R0, P1 ;  /* 0x000000010d0b7824 */ /* 0x010fe200008e0600 */
[----:B------:R-:W-:-:S02]  /*116a0*/  IADD3 R12, P1, PT, R12, R2, RZ ;  /* 0x000000020c0c7210 */ /* 0x000fc40007f3e0ff */
[----:B------:R-:W-:Y:S04]  /*116b0*/  STS.U16 [R28+UR4+0x7a00], R26 ;  /* 0x007a001a1c007988 */ /* 0x000fe80008000404 */
[----:B------:R0:W4:Y:S01]  /*116c0*/  @!P0 LDG.E.U16 R9, desc[UR12][R10.64] ;  /* 0x0000000c0a098981 */ /* 0x000122000c1e1500 */
[----:B------:R-:W-:-:S03]  /*116d0*/  IMAD.X R13, R16, 0x1, R0, P1 ;  /* 0x00000001100d7824 */ /* 0x000fc600008e0600 */
[----:B------:R-:W4:Y:S01]  /*116e0*/  LDL.LU R29, [R1+0x98] ;  /* 0x00009800011d7983 */ /* 0x000f220000300800 */
[----:B0-----:R-:W-:-:S06]  /*116f0*/  PRMT R10, RZ, 0x7610, R10 ;  /* 0x00007610ff0a7816 */ /* 0x001fcc000000000a */
[----:B------:R0:W4:Y:S01]  /*11700*/  @!P0 LDG.E.U16 R10, desc[UR12][R12.64] ;  /* 0x0000000c0c0a8981 */ /* 0x000122000c1e1500 */
[----:B------:R-:W-:-:S03]  /*11710*/  PRMT R11, RZ, 0x7610, R11 ;  /* 0x00007610ff0b7816 */ /* 0x000fc6000000000b */
[----:B------:R-:W-:Y:S01]  /*11720*/  STS.U16 [R28+UR4+0x8200], R25 ;  /* 0x008200191c007988 */ /* 0x000fe20008000404 */
[----:B0-----:R-:W-:-:S03]  /*11730*/  IADD3 R12, P1, PT, R5, R2, RZ ;  /* 0x00000002050c7210 */ /* 0x001fc60007f3e0ff */
[----:B------:R-:W-:Y:S04]  /*11740*/  STS.U16 [R28+UR4+0x8a00], R17 ;  /* 0x008a00111c007988 */ /* 0x000fe80008000404 */
[----:B------:R-:W-:Y:S04]  /*11750*/  STS.U16 [R28+UR4+0x9200], R15 ;  /* 0x0092000f1c007988 */ /* 0x000fe80008000404 */
[----:B------:R2:W-:Y:S01]  /*11760*/  STS.U16 [R28+UR4+0x9a00], R14 ;  /* 0x009a000e1c007988 */ /* 0x0005e20008000404 */
[----:B---3--:R-:W-:-:S05]  /*11770*/  IMAD.X R13, R4, 0x1, R0, P1 ;  /* 0x00000001040d7824 */ /* 0x008fca00008e0600 */
[----:B------:R0:W3:Y:S01]  /*11780*/  @!P0 LDG.E.U16 R11, desc[UR12][R12.64] ;  /* 0x0000000c0c0b8981 */ /* 0x0000e2000c1e1500 */
[----:B--2---:R-:W-:Y:S02]  /*11790*/  IADD3 R14, P1, PT, R7, R2, RZ ;  /* 0x00000002070e7210 */ /* 0x004fe40007f3e0ff */
[----:B0-----:R-:W-:-:S03]  /*117a0*/  PRMT R12, RZ, 0x7610, R12 ;  /* 0x00007610ff0c7816 */ /* 0x001fc6000000000c */
[----:B------:R-:W-:-:S05]  /*117b0*/  IMAD.X R15, R6, 0x1, R0, P1 ;  /* 0x00000001060f7824 */ /* 0x000fca00008e0600 */
[----:B------:R-:W2:Y:S04]  /*117c0*/  @!P0 LDG.E.U16 R12, desc[UR12][R14.64] ;  /* 0x0000000c0e0c8981 */ /* 0x000ea8000c1e1500 */
[----:B----4-:R-:W-:Y:S04]  /*117d0*/  STL [R1+0xf78], R9 ;  /* 0x000f780901007387 */ /* 0x010fe80000100800 */
[----:B------:R-:W-:Y:S04]  /*117e0*/  STL [R1+0xf7c], R10 ;  /* 0x000f7c0a01007387 */ /* 0x000fe80000100800 */
[----:B------:R-:W4:Y:S04]  /*117f0*/  LDL R5, [R1+0x41c] ;  /* 0x00041c0001057983 */ /* 0x000f280000100800 */
[----:B------:R-:W4:Y:S04]  /*11800*/  LDL R4, [R1+0x384] ;  /* 0x0003840001047983 */ /* 0x000f280000100800 */
[----:B------:R-:W4:Y:S01]  /*11810*/  LDL.LU R22, [R1+0xa4] ;  /* 0x0000a40001167983 */ /* 0x000f220000300800 */
[----:B------:R-:W-:-:S05]  /*11820*/  LOP3.LUT R26, R3, 0x40, RZ, 0x3c, !PT ;  /* 0x00000040031a7812 */ /* 0x000fca00078e3cff */
[----:B------:R-:W-:Y:S04]  /*11830*/  STS.U16 [R26+UR4+0xa400], R29 ;  /* 0x00a4001d1a007988 */ /* 0x000fe80008000404 */
[----:B---3--:R-:W-:Y:S04]  /*11840*/  STL [R1+0xf80], R11 ;  /* 0x000f800b01007387 */ /* 0x008fe80000100800 */
[----:B------:R-:W3:Y:S04]  /*11850*/  LDL.LU R24, [R1+0xa0] ;  /* 0x0000a00001187983 */ /* 0x000ee80000300800 */
[----:B------:R-:W3:Y:S04]  /*11860*/  LDL R18, [R1+0x40c] ;  /* 0x00040c0001127983 */ /* 0x000ee80000100800 */
[----:B------:R-:W3:Y:S04]  /*11870*/  LDL R16, [R1+0x1fc] ;  /* 0x0001fc0001107983 */ /* 0x000ee80000100800 */
[----:B------:R-:W3:Y:S04]  /*11880*/  LDL.LU R27, [R1+0x94] ;  /* 0x00009400011b7983 */ /* 0x000ee80000300800 */
[----:B------:R-:W3:Y:S04]  /*11890*/  LDL.LU R28, [R1+0x90] ;  /* 0x00009000011c7983 */ /* 0x000ee80000300800 */
[----:B--2---:R0:W-:Y:S04]  /*118a0*/  STL [R1+0xf84], R12 ;  /* 0x000f840c01007387 */ /* 0x0041e80000100800 */
[----:B0-----:R-:W2:Y:S04]  /*118b0*/  LDL.LU R12, [R1+0x9c] ;  /* 0x00009c00010c7983 */ /* 0x001ea80000300800 */
[----:B------:R-:W2:Y:S04]  /*118c0*/  LDL.LU R29, [R1+0x88] ;  /* 0x00008800011d7983 */ /* 0x000ea80000300800 */
[----:B------:R-:W2:Y:S04]  /*118d0*/  LDL R11, [R1+0x3fc] ;  /* 0x0003fc00010b7983 */ /* 0x000ea80000100800 */
[----:B------:R-:W2:Y:S04]  /*118e0*/  LDL R10, [R1+0x1dc] ;  /* 0x0001dc00010a7983 */ /* 0x000ea80000100800 */
[----:B------:R-:W2:Y:S04]  /*118f0*/  LDL R9, [R1+0x3ec] ;  /* 0x0003ec0001097983 */ /* 0x000ea80000100800 */
[----:B------:R-:W2:Y:S04]  /*11900*/  LDL R8, [R1+0x1bc] ;  /* 0x0001bc0001087983 */ /* 0x000ea80000100800 */
[----:B------:R-:W2:Y:S04]  /*11910*/  LDL R7, [R1+0x3dc] ;  /* 0x0003dc0001077983 */ /* 0x000ea80000100800 */
[----:B------:R-:W2:Y:S01]  /*11920*/  LDL R6, [R1+0x19c] ;  /* 0x00019c0001067983 */ /* 0x000ea20000100800 */
[----:B----4-:R-:W-:-:S03]  /*11930*/  IADD3 R14, P1, PT, R5, R2, RZ ;  /* 0x00000002050e7210 */ /* 0x010fc60007f3e0ff */
[----:B------:R-:W4:Y:S02]  /*11940*/  LDL R5, [R1+0x3cc] ;  /* 0x0003cc0001057983 */ /* 0x000f240000100800 */
[----:B------:R-:W-:Y:S02]  /*11950*/  IMAD.X R15, R4, 0x1, R0, P1 ;  /* 0x00000001040f7824 */ /* 0x000fe400008e0600 */
[----:B------:R-:W4:Y:S01]  /*11960*/  LDL R4, [R1+0x1b0] ;  /* 0x0001b00001047983 */ /* 0x000f220000100800 */
[----:B------:R-:W-:-:S06]  /*11970*/  PRMT R13, RZ, 0x7610, R13 ;  /* 0x00007610ff0d7816 */ /* 0x000fcc000000000d */
[----:B------:R3:W4:Y:S01]  /*11980*/  @!P0 LDG.E.U16 R13, desc[UR12][R14.64] ;  /* 0x0000000c0e0d8981 */ /* 0x000722000c1e1500 */
[----:B------:R-:W-:Y:S02]  /*11990*/  PRMT R17, RZ, 0x7610, R17 ;  /* 0x00007610ff117816 */ /* 0x000fe40000000011 */
[----:B------:R-:W-:Y:S02]  /*119a0*/  PRMT R19, RZ, 0x7610, R19 ;  /* 0x00007610ff137816 */ /* 0x000fe40000000013 */
[----:B------:R-:W-:Y:S02]  /*119b0*/  PRMT R20, RZ, 0x7610, R20 ;  /* 0x00007610ff147816 */ /* 0x000fe40000000014 */
[----:B------:R-:W-:Y:S02]  /*119c0*/  PRMT R21, RZ, 0x7610, R21 ;  /* 0x00007610ff157816 */ /* 0x000fe40000000015 */
[----:B------:R-:W-:Y:S02]  /*119d0*/  PRMT R23, RZ, 0x7610, R23 ;  /* 0x00007610ff177816 */ /* 0x000fe40000000017 */
[----:B---3--:R-:W-:-:S05]  /*119e0*/  IADD3 R14, P1, PT, R18, R2, RZ ;  /* 0x00000002120e7210 */ /* 0x008fca0007f3e0ff */
[----:B------:R-:W-:-:S05]  /*119f0*/  IMAD.X R15, R16, 0x1, R0, P1 ;  /* 0x00000001100f7824 */ /* 0x000fca00008e0600 */
[----:B------:R2:W3:Y:S02]  /*11a00*/  @!P0 LDG.E.U16 R17, desc[UR12][R14.64] ;  /* 0x0000000c0e118981 */ /* 0x0004e4000c1e1500 */
[----:B--2---:R-:W-:-:S05]  /*11a10*/  IADD3 R14, P1, PT, R11, R2, RZ ;  /* 0x000000020b0e7210 */ /* 0x004fca0007f3e0ff */
[----:B------:R-:W-:-:S05]  /*11a20*/  IMAD.X R15, R10, 0x1, R0, P1 ;  /* 0x000000010a0f7824 */ /* 0x000fca00008e0600 */
[----:B------:R0:W2:Y:S02]  /*11a30*/  @!P0 LDG.E.U16 R19, desc[UR12][R14.64] ;  /* 0x0000000c0e138981 */ /* 0x0000a4000c1e1500 */
[----:B0-----:R-:W-:-:S05]  /*11a40*/  IADD3 R14, P1, PT, R9, R2, RZ ;  /* 0x00000002090e7210 */ /* 0x001fca0007f3e0ff */
[----:B------:R-:W-:-:S05]  /*11a50*/  IMAD.X R15, R8, 0x1, R0, P1 ;  /* 0x00000001080f7824 */ /* 0x000fca00008e0600 */
[----:B------:R0:W2:Y:S02]  /*11a60*/  @!P0 LDG.E.U16 R20, desc[UR12][R14.64] ;  /* 0x0000000c0e148981 */ /* 0x0000a4000c1e1500 */
[----:B0-----:R-:W-:-:S05]  /*11a70*/  IADD3 R14, P1, PT, R7, R2, RZ ;  /* 0x00000002070e7210 */ /* 0x001fca0007f3e0ff */
[----:B------:R-:W-:-:S05]  /*11a80*/  IMAD.X R15, R6, 0x1, R0, P1 ;  /* 0x00000001060f7824 */ /* 0x000fca00008e0600 */
[----:B------:R4:W2:Y:S02]  /*11a90*/  @!P0 LDG.E.U16 R21, desc[UR12][R14.64] ;  /* 0x0000000c0e158981 */ /* 0x0008a4000c1e1500 */
[----:B----4-:R-:W-:-:S05]  /*11aa0*/  IADD3 R14, P1, PT, R5, R2, RZ ;  /* 0x00000002050e7210 */ /* 0x010fca0007f3e0ff */
[----:B------:R-:W-:-:S05]  /*11ab0*/  IMAD.X R15, R4, 0x1, R0, P1 ;  /* 0x00000001040f7824 */ /* 0x000fca00008e0600 */
[----:B------:R0:W4:Y:S04]  /*11ac0*/  @!P0 LDG.E.U16 R23, desc[UR12][R14.64] ;  /* 0x0000000c0e178981 */ /* 0x000128000c1e1500 */
[----:B------:R-:W0:Y:S04]  /*11ad0*/  LDL R15, [R1+0x3bc] ;  /* 0x0003bc00010f7983 */ /* 0x000e280000100800 */
[----:B------:R-:W-:Y:S04]  /*11ae0*/  STS.U16 [R26+UR4+0xac00], R12 ;  /* 0x00ac000c1a007988 */ /* 0x000fe80008000404 */
[----:B------:R-:W-:Y:S04]  /*11af0*/  STS.U16 [R26+UR4+0xb400], R22 ;  /* 0x00b400161a007988 */ /* 0x000fe80008000404 */
[----:B------:R-:W-:Y:S04]  /*11b00*/  STS.U16 [R26+UR4+0xbc00], R24 ;  /* 0x00bc00181a007988 */ /* 0x000fe80008000404 */
[----:B------:R1:W-:Y:S04]  /*11b10*/  STS.U16 [R26+UR4+0xc400], R27 ;  /* 0x00c4001b1a007988 */ /* 0x0003e80008000404 */
[----:B-1----:R-:W2:Y:S04]  /*11b20*/  LDL R27, [R1+0x1f0] ;  /* 0x0001f000011b7983 */ /* 0x002ea80000100800 */
[----:B------:R-:W2:Y:S04]  /*11b30*/  LDL.LU R12, [R1+0x78] ;  /* 0x00007800010c7983 */ /* 0x000ea80000300800 */
[----:B------:R-:W2:Y:S04]  /*11b40*/  LDL.LU R11, [R1+0x70] ;  /* 0x00007000010b7983 */ /* 0x000ea80000300800 */
[----:B------:R-:W2:Y:S04]  /*11b50*/  LDL.LU R10, [R1+0x68] ;  /* 0x00006800010a7983 */ /* 0x000ea80000300800 */
[----:B------:R-:W2:Y:S04]  /*11b60*/  LDL.LU R9, [R1+0x64] ;  /* 0x0000640001097983 */ /* 0x000ea80000300800 */
[----:B------:R-:W2:Y:S04]  /*11b70*/  LDL.LU R8, [R1+0x54] ;  /* 0x0000540001087983 */ /* 0x000ea80000300800 */
[----:B------:R-:W2:Y:S04]  /*11b80*/  LDL.LU R7, [R1+0x50] ;  /* 0x0000500001077983 */ /* 0x000ea80000300800 */
[----:B------:R-:W2:Y:S04]  /*11b90*/  LDL.LU R6, [R1+0x4c] ;  /* 0x00004c0001067983 */ /* 0x000ea80000300800 */
[----:B------:R-:W2:Y:S04]  /*11ba0*/  LDL.LU R22, [R1+0x48] ;  /* 0x0000480001167983 */ /* 0x000ea80000300800 */
[----:B------:R1:W-:Y:S04]  /*11bb0*/  STS.U16 [R26+UR4+0xcc00], R28 ;  /* 0x00cc001c1a007988 */ /* 0x0003e80008000404 */
[----:B------:R-:W2:Y:S04]  /*11bc0*/  LDL.LU R24, [R1+0x44] ;  /* 0x0000440001187983 */ /* 0x000ea80000300800 */
[----:B------:R1:W-:Y:S04]  /*11bd0*/  STS.U16 [R26+UR4+0xd400], R29 ;  /* 0x00d4001d1a007988 */ /* 0x0003e80008000404 */
[----:B-1----:R-:W2:Y:S04]  /*11be0*/  LDL.LU R28, [R1+0x40] ;  /* 0x00004000011c7983 */ /* 0x002ea80000300800 */
[----:B------:R-:W2:Y:S04]  /*11bf0*/  LDL.LU R29, [R1+0x3c] ;  /* 0x00003c00011d7983 */ /* 0x000ea80000300800 */
[----:B------:R-:W2:Y:S04]  /*11c00*/  LDL.LU R5, [R1+0x30] ;  /* 0x0000300001057983 */ /* 0x000ea80000300800 */
[----:B------:R-:W2:Y:S04]  /*11c10*/  LDL.LU R4, [R1+0x2c] ;  /* 0x00002c0001047983 */ /* 0x000ea80000300800 */
[----:B------:R-:W2:Y:S04]  /*11c20*/  LDL.LU R16, [R1+0x28] ;  /* 0x0000280001107983 */ /* 0x000ea80000300800 */
[----:B------:R-:W2:Y:S01]  /*11c30*/  LDL.LU R18, [R1+0x14] ;  /* 0x0000140001127983 */ /* 0x000ea20000300800 */
[----:B0-----:R-:W-:-:S03]  /*11c40*/  IADD3 R14, P1, PT, R15, R2, RZ ;  /* 0x000000020f0e7210 */ /* 0x001fc60007f3e0ff */
[----:B------:R-:W2:Y:S01]  /*11c50*/  LDL R15, [R1+0x1d0] ;  /* 0x0001d000010f7983 */ /* 0x000ea20000100800 */
[----:B------:R-:W-:Y:S01]  /*11c60*/  PRMT R25, RZ, 0x7610, R25 ;  /* 0x00007610ff197816 */ /* 0x000fe20000000019 */
[----:B--2---:R-:W-:-:S05]  /*11c70*/  IMAD.X R15, R15, 0x1, R0, P1 ;  /* 0x000000010f0f7824 */ /* 0x004fca00008e0600 */
[----:B------:R0:W2:Y:S04]  /*11c80*/  @!P0 LDG.E.U16 R25, desc[UR12][R14.64] ;  /* 0x0000000c0e198981 */ /* 0x0000a8000c1e1500 */
[----:B------:R-:W2:Y:S04]  /*11c90*/  LDL.LU R14, [R1+0x80] ;  /* 0x00008000010e7983 */ /* 0x000ea80000300800 */
[----:B------:R-:W0:Y:S04]  /*11ca0*/  LDL R15, [R1+0x3ac] ;  /* 0x0003ac00010f7983 */ /* 0x000e280000100800 */
[----:B--2---:R1:W-:Y:S04]  /*11cb0*/  STS.U16 [R26+UR4+0xdc00], R14 ;  /* 0x00dc000e1a007988 */ /* 0x0043e80008000404 */
[----:B-1----:R-:W2:Y:S01]  /*11cc0*/  LDL.LU R26, [R1+0xf88] ;  /* 0x000f8800011a7983 */ /* 0x002ea20000300800 */
[----:B0-----:R-:W-:-:S05]  /*11cd0*/  IADD3 R14, P1, PT, R15, R2, RZ ;  /* 0x000000020f0e7210 */ /* 0x001fca0007f3e0ff */
[----:B------:R-:W-:Y:S01]  /*11ce0*/  IMAD.X R15, R27, 0x1, R0, P1 ;  /* 0x000000011b0f7824 */ /* 0x000fe200008e0600 */
[----:B------:R0:W-:Y:S04]  /*11cf0*/  STL [R1+0xb38], R2 ;  /* 0x000b380201007387 */ /* 0x0001e80000100800 */
[----:B0-----:R-:W3:Y:S04]  /*11d00*/  LDL.LU R2, [R1+0x34] ;  /* 0x0000340001027983 */ /* 0x001ee80000300800 */
[----:B------:R-:W3:Y:S04]  /*11d10*/  LDL.LU R27, [R1+0x4] ;  /* 0x00000400011b7983 */ /* 0x000ee80000300800 */
[----:B------:R0:W-:Y:S04]  /*11d20*/  STL [R1+0x6ec], R0 ;  /* 0x0006ec0001007387 */ /* 0x0001e80000100800 */
[----:B0-----:R-:W3:Y:S01]  /*11d30*/  LDL.LU R0, [R1+0x38] ;  /* 0x0000380001007983 */ /* 0x001ee20000300800 */
[----:B--2---:R-:W-:-:S06]  /*11d40*/  PRMT R26, RZ, 0x7610, R26 ;  /* 0x00007610ff1a7816 */ /* 0x004fcc000000001a */
[----:B------:R0:W2:Y:S02]  /*11d50*/  @!P0 LDG.E.U16 R26, desc[UR12][R14.64] ;  /* 0x0000000c0e1a8981 */ /* 0x0000a4000c1e1500 */
[----:B0-----:R-:W-:Y:S02]  /*11d60*/  LOP3.LUT R15, R3, 0x40, RZ, 0x3c, !PT ;  /* 0x00000040030f7812 */ /* 0x001fe400078e3cff */
[----:B------:R-:W2:Y:S04]  /*11d70*/  LDL.LU R14, [R1] ;  /* 0x00000000010e7983 */ /* 0x000ea80000300800 */
[----:B------:R0:W-:Y:S04]  /*11d80*/  STS.U16 [R15+UR4+0xe400], R12 ;  /* 0x00e4000c0f007988 */ /* 0x0001e80008000404 */
[----:B------:R1:W-:Y:S04]  /*11d90*/  STS.U16 [R15+UR4+0xec00], R11 ;  /* 0x00ec000b0f007988 */ /* 0x0003e80008000404 */
[----:B------:R3:W-:Y:S04]  /*11da0*/  STS.U16 [R15+UR4+0xf400], R10 ;  /* 0x00f4000a0f007988 */ /* 0x0007e80008000404 */
[----:B0-----:R-:W2:Y:S04]  /*11db0*/  LDL.LU R12, [R1+0xf84] ;  /* 0x000f8400010c7983 */ /* 0x001ea80000300800 */
[----:B-1----:R-:W2:Y:S04]  /*11dc0*/  LDL.LU R11, [R1+0xf80] ;  /* 0x000f8000010b7983 */ /* 0x002ea80000300800 */
[----:B---3--:R-:W3:Y:S04]  /*11dd0*/  LDL.LU R10, [R1+0xf7c] ;  /* 0x000f7c00010a7983 */ /* 0x008ee80000300800 */
[----:B------:R0:W-:Y:S04]  /*11de0*/  STS.U16 [R15+UR4+0xfc00], R9 ;  /* 0x00fc00090f007988 */ /* 0x0001e80008000404 */
[----:B------:R1:W-:Y:S04]  /*11df0*/  STS.U16 [R15+UR4+0xc00], R8 ;  /* 0x000c00080f007988 */ /* 0x0003e80008000404 */
[----:B------:R4:W-:Y:S04]  /*11e00*/  STS.U16 [R15+UR4+0x400], R7 ;  /* 0x000400070f007988 */ /* 0x0009e80008000404 */
[----:B0-----:R-:W2:Y:S04]  /*11e10*/  LDL.LU R9, [R1+0xf78] ;  /* 0x000f780001097983 */ /* 0x001ea80000300800 */
[----:B-1----:R-:W2:Y:S04]  /*11e20*/  LDL.LU R8, [R1+0xf74] ;  /* 0x000f740001087983 */ /* 0x002ea80000300800 */
[----:B----4-:R-:W4:Y:S04]  /*11e30*/  LDL.LU R7, [R1+0xf70] ;  /* 0x000f700001077983 */ /* 0x010f280000300800 */
[----:B------:R0:W-:Y:S04]  /*11e40*/  STS.U16 [R15+UR4+0x1400], R6 ;  /* 0x001400060f007988 */ /* 0x0001e80008000404 */
[----:B------:R1:W-:Y:S04]  /*11e50*/  STS.U16 [R15+UR4+0x1c00], R22 ;  /* 0x001c00160f007988 */ /* 0x0003e80008000404 */
[----:B------:R1:W-:Y:S04]  /*11e60*/  STS.U16 [R15+UR4+0x2400], R24 ;  /* 0x002400180f007988 */ /* 0x0003e80008000404 */
[----:B0-----:R-:W2:Y:S04]  /*11e70*/  LDL.LU R6, [R1+0xf6c] ;  /* 0x000f6c0001067983 */ /* 0x001ea80000300800 */
[----:B-1----:R-:W2:Y:S04]  /*11e80*/  LDL.LU R22, [R1+0xf68] ;  /* 0x000f680001167983 */ /* 0x002ea80000300800 */
[----:B------:R-:W2:Y:S04]  /*11e90*/  LDL.LU R24, [R1+0xf64] ;  /* 0x000f640001187983 */ /* 0x000ea80000300800 */
[----:B------:R0:W-:Y:S04]  /*11ea0*/  STS.U16 [R15+UR4+0x2c00], R28 ;  /* 0x002c001c0f007988 */ /* 0x0001e80008000404 */
[----:B------:R1:W-:Y:S04]  /*11eb0*/  STS.U16 [R15+UR4+0x3400], R29 ;  /* 0x0034001d0f007988 */ /* 0x0003e80008000404 */
[----:B0-----:R-:W2:Y:S04]  /*11ec0*/  LDL.LU R28, [R1+0xf60] ;  /* 0x000f6000011c7983 */ /* 0x001ea80000300800 */
[----:B-1----:R-:W2:Y:S04]  /*11ed0*/  LDL.LU R29, [R1+0xf5c] ;  /* 0x000f5c00011d7983 */ /* 0x002ea80000300800 */
[----:B------:R-:W-:Y:S04]  /*11ee0*/  STS.U16 [R15+UR4+0x3c00], R0 ;  /* 0x003c00000f007988 */ /* 0x000fe80008000404 */
[----:B------:R-:W-:Y:S04]  /*11ef0*/  STS.U16 [R15+UR4+0x4400], R2 ;  /* 0x004400020f007988 */ /* 0x000fe80008000404 */
[----:B------:R0:W-:Y:S04]  /*11f00*/  STS.U16 [R15+UR4+0x4c00], R5 ;  /* 0x004c00050f007988 */ /* 0x0001e80008000404 */
[----:B------:R1:W-:Y:S04]  /*11f10*/  STS.U16 [R15+UR4+0x5400], R4 ;  /* 0x005400040f007988 */ /* 0x0003e80008000404 */
[----:B------:R1:W-:Y:S04]  /*11f20*/  STS.U16 [R15+UR4+0x5c00], R16 ;  /* 0x005c00100f007988 */ /* 0x0003e80008000404 */
[----:B0-----:R-:W3:Y:S04]  /*11f30*/  LDL.LU R5, [R1+0xc0] ;  /* 0x0000c00001057983 */ /* 0x001ee80000300800 */
[----:B------:R0:W-:Y:S04]  /*11f40*/  STS.U16 [R15+UR4+0x6400], R18 ;  /* 0x006400120f007988 */ /* 0x0001e80008000404 */
[----:B-1----:R-:W3:Y:S04]  /*11f50*/  LDL.LU R4, [R1+0xbc] ;  /* 0x0000bc0001047983 */ /* 0x002ee80000300800 */
[----:B------:R-:W3:Y:S04]  /*11f60*/  LDL.LU R16, [R1+0xb8] ;  /* 0x0000b80001107983 */ /* 0x000ee80000300800 */
[----:B0-----:R-:W3:Y:S04]  /*11f70*/  LDL.LU R18, [R1+0xb4] ;  /* 0x0000b40001127983 */ /* 0x001ee80000300800 */
[----:B--2---:R-:W-:Y:S04]  /*11f80*/  STS.U16 [R15+UR4+0x6c00], R29 ;  /* 0x006c001d0f007988 */ /* 0x004fe80008000404 */
[----:B------:R0:W-:Y:S04]  /*11f90*/  STS.U16 [R15+UR4+0x7400], R28 ;  /* 0x0074001c0f007988 */ /* 0x0001e80008000404 */
[----:B------:R1:W-:Y:S04]  /*11fa0*/  STS.U16 [R15+UR4+0x7c00], R27 ;  /* 0x007c001b0f007988 */ /* 0x0003e80008000404 */
[----:B0-----:R-:W2:Y:S04]  /*11fb0*/  LDL.LU R28, [R1+0xb0] ;  /* 0x0000b000011c7983 */ /* 0x001ea80000300800 */
[----:B------:R-:W2:Y:S04]  /*11fc0*/  LDL.LU R29, [R1+0xac] ;  /* 0x0000ac00011d7983 */ /* 0x000ea80000300800 */
[----:B------:R-:W2:Y:S04]  /*11fd0*/  LDL.LU R2, [R1+0x74] ;  /* 0x0000740001027983 */ /* 0x000ea80000300800 */
[----:B-1----:R-:W2:Y:S01]  /*11fe0*/  LDL.LU R27, [R1+0xf58] ;  /* 0x000f5800011b7983 */ /* 0x002ea20000300800 */
[----:B------:R-:W0:Y:S03]  /*11ff0*/  S2R R0, SR_TID.X ;  /* 0x0000000000007919 */ /* 0x000e260000002100 */
[----:B------:R0:W-:Y:S02]  /*12000*/  STS.U16 [R15+UR4+0x8400], R14 ;  /* 0x0084000e0f007988 */ /* 0x0001e40008000404 */
[----:B0-----:R-:W-:-:S05]  /*12010*/  IMAD.SHL.U32 R14, R0, 0x8, RZ ;  /* 0x00000008000e7824 */ /* 0x001fca00078e00ff */
[----:B------:R-:W-:Y:S01]  /*12020*/  LOP3.LUT R14, R14, 0x30, RZ, 0xc0, !PT ;  /* 0x000000300e0e7812 */ /* 0x000fe200078ec0ff */
[----:B--2---:R-:W-:Y:S04]  /*12030*/  STS.U16 [R15+UR4+0x8c00], R27 ;  /* 0x008c001b0f007988 */ /* 0x004fe80008000404 */
[----:B------:R0:W-:Y:S04]  /*12040*/  STS.U16 [R15+UR4+0x9400], R24 ;  /* 0x009400180f007988 */ /* 0x0001e80008000404 */
[----:B------:R1:W-:Y:S01]  /*12050*/  STS.U16 [R15+UR4+0x9c00], R22 ;  /* 0x009c00160f007988 */ /* 0x0003e20008000404 */
[----:B0-----:R-:W-:-:S02]  /*12060*/  LOP3.LUT R24, R0, 0x7, RZ, 0xc0, !PT ;  /* 0x0000000700187812 */ /* 0x001fc400078ec0ff */
[C---:B------:R-:W-:Y:S01]  /*12070*/  LOP3.LUT R27, R0.reuse, 0xe0, RZ, 0xc0, !PT ;  /* 0x000000e0001b7812 */ /* 0x040fe200078ec0ff */
[----:B-1----:R-:W-:Y:S02]  /*12080*/  IMAD.SHL.U32 R22, R0, 0x2, RZ ;  /* 0x0000000200167824 */ /* 0x002fe400078e00ff */
[C---:B------:R-:W-:Y:S02]  /*12090*/  IMAD R14, R24.reuse, 0x40, R14 ;  /* 0x00000040180e7824 */ /* 0x040fe400078e020e */
[C---:B------:R-:W-:Y:S02]  /*120a0*/  IMAD.SHL.U32 R15, R24.reuse, 0x10, RZ ;  /* 0x00000010180f7824 */ /* 0x040fe400078e00ff */
[----:B------:R-:W-:Y:S01]  /*120b0*/  IMAD R24, R24, 0x4, R27 ;  /* 0x0000000418187824 */ /* 0x000fe200078e021b */
[--C-:B------:R-:W-:Y:S02]  /*120c0*/  LOP3.LUT R14, R14, 0x10, R22.reuse, 0x78, !PT ;  /* 0x000000100e0e7812 */ /* 0x100fe400078e7816 */
[----:B------:R-:W-:Y:S01]  /*120d0*/  LOP3.LUT R22, R15, 0x30, R22, 0x78, !PT ;  /* 0x000000300f167812 */ /* 0x000fe200078e7816 */
[----:B------:R-:W-:Y:S01]  /*120e0*/  IMAD.SHL.U32 R27, R0, 0x20, RZ ;  /* 0x00000020001b7824 */ /* 0x000fe200078e00ff */
[----:B------:R-:W-:-:S03]  /*120f0*/  LOP3.LUT R15, R3, 0x60, RZ, 0x3c, !PT ;  /* 0x00000060030f7812 */ /* 0x000fc600078e3cff */
[----:B------:R-:W-:Y:S01]  /*12100*/  IMAD.U32 R3, R24, 0x40, R22 ;  /* 0x0000004018037824 */ /* 0x000fe200078e0016 */
[----:B------:R-:W-:Y:S01]  /*12110*/  LOP3.LUT R0, R14, 0x200, R27, 0xf8, !PT ;  /* 0x000002000e007812 */ /* 0x000fe200078ef81b */
[----:B------:R-:W2:Y:S04]  /*12120*/  LDL.LU R24, [R1+0x84] ;  /* 0x0000840001187983 */ /* 0x000ea80000300800 */
[----:B------:R-:W2:Y:S04]  /*12130*/  LDL.LU R22, [R1+0x7c] ;  /* 0x00007c0001167983 */ /* 0x000ea80000300800 */
[----:B------:R-:W2:Y:S04]  /*12140*/  LDL.LU R14, [R1+0xa8] ;  /* 0x0000a800010e7983 */ /* 0x000ea80000300800 */
[----:B------:R-:W2:Y:S04]  /*12150*/  LDL.LU R27, [R1+0x8c] ;  /* 0x00008c00011b7983 */ /* 0x000ea80000300800 */
[----:B---3--:R0:W-:Y:S04]  /*12160*/  STS.U16 [R15+UR4+0x9e00], R5 ;  /* 0x009e00050f007988 */ /* 0x0081e80008000404 */
[----:B------:R1:W-:Y:S04]  /*12170*/  STS.U16 [R15+UR4+0xa600], R4 ;  /* 0x00a600040f007988 */ /* 0x0003e80008000404 */
[----:B------:R3:W-:Y:S04]  /*12180*/  STS.U16 [R15+UR4+0xae00], R16 ;  /* 0x00ae00100f007988 */ /* 0x0007e80008000404 */
[----:B0-----:R-:W2:Y:S04]  /*12190*/  LDL.LU R5, [R1+0xf54] ;  /* 0x000f540001057983 */ /* 0x001ea80000300800 */
[----:B-1----:R-:W2:Y:S04]  /*121a0*/  LDL.LU R4, [R1+0xf50] ;  /* 0x000f500001047983 */ /* 0x002ea80000300800 */
[----:B---3--:R-:W3:Y:S04]  /*121b0*/  LDL.LU R16, [R1+0xf4c] ;  /* 0x000f4c0001107983 */ /* 0x008ee80000300800 */
[----:B------:R-:W-:Y:S04]  /*121c0*/  STL [R1+0x120], R0 ;  /* 0x0001200001007387 */ /* 0x000fe80000100800 */
[----:B------:R0:W-:Y:S04]  /*121d0*/  STS.U16 [R15+UR4+0xb600], R18 ;  /* 0x00b600120f007988 */ /* 0x0001e80008000404 */
[----:B------:R1:W-:Y:S04]  /*121e0*/  STS.U16 [R15+UR4+0xbe00], R28 ;  /* 0x00be001c0f007988 */ /* 0x0003e80008000404 */
[----:B------:R4:W-:Y:S04]  /*121f0*/  STS.U16 [R15+UR4+0xc600], R29 ;  /* 0x00c6001d0f007988 */ /* 0x0009e80008000404 */
[----:B0-----:R-:W3:Y:S04]  /*12200*/  LDL.LU R18, [R1+0xf48] ;  /* 0x000f480001127983 */ /* 0x001ee80000300800 */
[----:B-1----:R-:W3:Y:S04]  /*12210*/  LDL.LU R28, [R1+0xf44] ;  /* 0x000f4400011c7983 */ /* 0x002ee80000300800 */
[----:B----4-:R-:W4:Y:S04]  /*12220*/  LDL.LU R29, [R1+0xf40] ;  /* 0x000f4000011d7983 */ /* 0x010f280000300800 */
[----:B------:R-:W-:Y:S04]  /*12230*/  STS.U16 [R15+UR4+0xee00], R2 ;  /* 0x00ee00020f007988 */ /* 0x000fe80008000404 */
        /* <DEDUP_REMOVED lines=15> */
[----:B--2---:R-:W-:Y:S04]  /*12330*/  STS.U16 [R15+UR4+0xde00], R24 ;  /* 0x00de00180f007988 */ /* 0x004fe80008000404 */
[----:B------:R-:W-:Y:S04]  /*12340*/  STS.U16 [R15+UR4+0xe600], R22 ;  /* 0x00e600160f007988 */ /* 0x000fe80008000404 */
[----:B------:R-:W-:Y:S04]  /*12350*/  STS.U16 [R15+UR4+0xce00], R14 ;  /* 0x00ce000e0f007988 */ /* 0x000fe80008000404 */
[----:B------:R-:W-:Y:S04]  /*12360*/  STS.U16 [R15+UR4+0xd600], R27 ;  /* 0x00d6001b0f007988 */ /* 0x000fe80008000404 */
[----:B------:R-:W-:Y:S04]  /*12370*/  STS.U16 [R15+UR4+0x1e00], R5 ;  /* 0x001e00050f007988 */ /* 0x000fe80008000404 */
[----:B------:R-:W-:Y:S04]  /*12380*/  STS.U16 [R15+UR4+0x1600], R4 ;  /* 0x001600040f007988 */ /* 0x000fe80008000404 */
[----:B---3--:R-:W-:Y:S04]  /*12390*/  STS.U16 [R15+UR4+0xe00], R16 ;  /* 0x000e00100f007988 */ /* 0x008fe80008000404 */
[----:B------:R-:W-:Y:S04]  /*123a0*/  STS.U16 [R15+UR4+0x600], R18 ;  /* 0x000600120f007988 */ /* 0x000fe80008000404 */
[----:B------:R0:W-:Y:S04]  /*123b0*/  STS.U16 [R15+UR4+0xfe00], R28 ;  /* 0x00fe001c0f007988 */ /* 0x0001e80008000404 */
[----:B----4-:R-:W-:Y:S01]  /*123c0*/  STS.U16 [R15+UR4+0xf600], R29 ;  /* 0x00f6001d0f007988 */ /* 0x010fe20008000404 */
[----:B------:R-:W-:Y:S06]  /*123d0*/  BAR.SYNC.DEFER_BLOCKING 0x0 ;  /* 0x0000000000007b1d */ /* 0x000fec0000010000 */
[----:B------:R-:W1:Y:S04]  /*123e0*/  LDSM.16.M88.4 R24, [R3+UR4] ;  /* 0x000000040318783b */ /* 0x000e680008000200 */
[----:B------:R-:W2:Y:S04]  /*123f0*/  LDSM.16.M88.4 R20, [R3+UR4+0x4000] ;  /* 0x004000040314783b */ /* 0x000ea80008000200 */
[----:B------:R-:W3:Y:S01]  /*12400*/  LDSM.16.M88.4 R8, [R3+UR4+0x8000] ;  /* 0x008000040308783b */ /* 0x000ee20008000200 */
[----:B0-----:R-:W-:-:S03]  /*12410*/  LOP3.LUT R28, R0, 0x20, RZ, 0x3c, !PT ;  /* 0x00000020001c7812 */ /* 0x001fc600078e3cff */
[----:B------:R-:W-:Y:S04]  /*12420*/  LDSM.16.MT88.4 R4, [R0+UR4+0x10000] ;  /* 0x010000040004783b */ /* 0x000fe80008004200 */
[----:B-1----:R-:W-:Y:S04]  /*12430*/  STL [R1+0xef4], R26 ;  /* 0x000ef41a01007387 */ /* 0x002fe80000100800 */
[----:B------:R-:W-:Y:S04]  /*12440*/  STL [R1+0xef0], R27 ;  /* 0x000ef01b01007387 */ /* 0x000fe80000100800 */
[----:B--2---:R-:W-:Y:S01]  /*12450*/  STL [R1+0xed8], R22 ;  /* 0x000ed81601007387 */ /* 0x004fe20000100800 */
[----:B---3--:R-:W-:-:S03]  /*12460*/  IMAD.MOV.U32 R12, RZ, RZ, R8 ;  /* 0x000000ffff0c7224 */ /* 0x008fc600078e0008 */
[----:B------:R-:W-:Y:S01]  /*12470*/  STL [R1+0xed4], R23 ;  /* 0x000ed41701007387 */ /* 0x000fe20000100800 */
[----:B------:R-:W-:-:S03]  /*12480*/  IMAD.MOV.U32 R2, RZ, RZ, R9 ;  /* 0x000000ffff027224 */ /* 0x000fc600078e0009 */
[----:B------:R-:W-:Y:S04]  /*12490*/  STL.64 [R1+0x10], R8 ;  /* 0x0000100801007387 */ /* 0x000fe80000100a00 */
[----:B------:R-:W-:Y:S04]  /*124a0*/  STL.64 [R1+0x18], R10 ;  /* 0x0000180a01007387 */ /* 0x000fe80000100a00 */
[----:B------:R-:W0:Y:S04]  /*124b0*/  LDSM.16.M88.4 R8, [R3+UR4+0xc000] ;  /* 0x00c000040308783b */ /* 0x000e280008000200 */
[----:B0-----:R-:W-:Y:S01]  /*124c0*/  STL.64 [R1], R8 ;  /* 0x0000000801007387 */ /* 0x001fe20000100a00 */
[----:B------:R-:W-:-:S02]  /*124d0*/  IMAD.MOV.U32 R14, RZ, RZ, R8 ;  /* 0x000000ffff0e7224 */ /* 0x000fc400078e0008 */
[----:B------:R-:W-:Y:S01]  /*124e0*/  IMAD.MOV.U32 R13, RZ, RZ, R9 ;  /* 0x000000ffff0d7224 */ /* 0x000fe200078e0009 */
[----:B------:R-:W-:Y:S04]  /*124f0*/  STL.64 [R1+0x8], R10 ;  /* 0x0000080a01007387 */ /* 0x000fe80000100a00 */
[----:B------:R-:W0:Y:S04]  /*12500*/  LDSM.16.MT88.4 R8, [R28+UR4+0x10000] ;  /* 0x010000041c08783b */ /* 0x000e280008004200 */
[----:B------:R-:W-:Y:S04]  /*12510*/  STL [R1+0xed0], R3 ;  /* 0x000ed00301007387 */ /* 0x000fe80000100800 */
[----:B------:R-:W-:Y:S04]  /*12520*/  STL [R1+0x128], R28 ;  /* 0x0001281c01007387 */ /* 0x000fe80000100800 */
[----:B0-----:R-:W-:Y:S04]  /*12530*/  STL.64 [R1+0xf10], R10 ;  /* 0x000f100a01007387 */ /* 0x001fe80000100a00 */
[----:B------:R0:W-:Y:S04]  /*12540*/  STL.64 [R1+0xf08], R8 ;  /* 0x000f080801007387 */ /* 0x0001e80000100a00 */
[----:B------:R-:W2:Y:S04]  /*12550*/  LDL.LU.64 R16, [R1+0x5f0] ;  /* 0x0005f00001107983 */ /* 0x000ea80000300a00 */
[----:B------:R-:W2:Y:S01]  /*12560*/  LDL.LU.64 R18, [R1+0x5f8] ;  /* 0x0005f80001127983 */ /* 0x000ea20000300a00 */
[----:B0-----:R-:W-:-:S02]  /*12570*/  IMAD.MOV.U32 R8, RZ, RZ, R14 ;  /* 0x000000ffff087224 */ /* 0x001fc400078e000e */
[----:B------:R-:W-:-:S05]  /*12580*/  IMAD.MOV.U32 R9, RZ, RZ, R13 ;  /* 0x000000ffff097224 */ /* 0x000fca00078e000d */
[----:B------:R0:W-:Y:S02]  /*12590*/  STL.64 [R1+0xf28], R8 ;  /* 0x000f280801007387 */ /* 0x0001e40000100a00 */
[----:B0-----:R-:W-:Y:S02]  /*125a0*/  IMAD.MOV.U32 R8, RZ, RZ, R12 ;  /* 0x000000ffff087224 */ /* 0x001fe400078e000c */
[----:B------:R-:W0:Y:S04]  /*125b0*/  LDSM.16.MT88.4 R12, [R0+UR4+0x10400] ;  /* 0x01040004000c783b */ /* 0x000e280008004200 */
[----:B0-----:R-:W-:Y:S04]  /*125c0*/  STL.64 [R1+0xee8], R14 ;  /* 0x000ee80e01007387 */ /* 0x001fe80000100a00 */
[----:B------:R0:W-:Y:S04]  /*125d0*/  STL.64 [R1+0xee0], R12 ;  /* 0x000ee00c01007387 */ /* 0x0001e80000100a00 */
[----:B0-----:R-:W3:Y:S04]  /*125e0*/  LDL.LU.64 R12, [R1+0x600] ;  /* 0x00060000010c7983 */ /* 0x001ee80000300a00 */
[----:B------:R-:W3:Y:S02]  /*125f0*/  LDL.LU.64 R14, [R1+0x608] ;  /* 0x00060800010e7983 */ /* 0x000ee40000300a00 */
[----:B---3--:R-:W-:-:S15]  /*12600*/  HMMA.16816.F32 R12, R4, R24, R12 ;  /* 0x00000018040c723c */ /* 0x008fde000000180c */
[----:B------:R-:W-:-:S04]  /*12610*/  NOP ;  /* 0x0000000000007918 */ /* 0x000fc80000000000 */
[----:B------:R-:W-:Y:S02]  /*12620*/  IMAD.MOV.U32 R26, RZ, RZ, R14 ;  /* 0x000000ffff1a7224 */ /* 0x000fe400078e000e */
[----:B------:R-:W-:Y:S01]  /*12630*/  IMAD.MOV.U32 R27, RZ, RZ, R15 ;  /* 0x000000ffff1b7224 */ /* 0x000fe200078e000f */
[----:B------:R-:W-:Y:S04]  /*12640*/  STL.64 [R1+0x70], R12 ;  /* 0x0000700c01007387 */ /* 0x000fe80000100a00 */
[----:B------:R-:W-:Y:S04]  /*12650*/  STL.64 [R1+0xf20], R26 ;  /* 0x000f201a01007387 */ /* 0x000fe80000100a00 */
[----:B------:R0:W-:Y:S04]  /*12660*/  STL.64 [R1+0xf18], R24 ;  /* 0x000f181801007387 */ /* 0x0001e80000100a00 */
[----:B0-----:R-:W3:Y:S04]  /*12670*/  LDL.LU.64 R24, [R1+0x5e0] ;  /* 0x0005e00001187983 */ /* 0x001ee80000300a00 */
[----:B------:R-:W4:Y:S01]  /*12680*/  LDL.LU.64 R26, [R1+0x5e8] ;  /* 0x0005e800011a7983 */ /* 0x000f220000300a00 */
[----:B--2---:R-:W-:Y:S01]  /*12690*/  HMMA.16816.F32 R16, R4, R20, R16 ;  /* 0x000000140410723c */ /* 0x004fe20000001810 */
[----:B------:R-:W-:-:S02]  /*126a0*/  IMAD.MOV.U32 R9, RZ, RZ, R2 ;  /* 0x000000ffff097224 */ /* 0x000fc400078e0002 */
[----:B----4-:R-:W-:Y:S04]  /*126b0*/  STL.64 [R1+0xf38], R26 ;  /* 0x000f381a01007387 */ /* 0x010fe80000100a00 */
[----:B---3--:R0:W-:Y:S04]  /*126c0*/  STL.64 [R1+0xf30], R24 ;  /* 0x000f301801007387 */ /* 0x0081e80000100a00 */
[----:B0-----:R-:W2:Y:S04]  /*126d0*/  LDL.LU.64 R24, [R1+0x610] ;  /* 0x0006100001187983 */ /* 0x001ea80000300a00 */
[----:B------:R-:W2:Y:S04]  /*126e0*/  LDL.LU.64 R26, [R1+0x618] ;  /* 0x00061800011a7983 */ /* 0x000ea80000300a00 */
[----:B------:R-:W3:Y:S04]  /*126f0*/  LDL.LU.64 R12, [R1+0x5c0] ;  /* 0x0005c000010c7983 */ /* 0x000ee80000300a00 */
[----:B------:R-:W3:Y:S04]  /*12700*/  LDL.LU.64 R14, [R1+0x5c8] ;  /* 0x0005c800010e7983 */ /* 0x000ee80000300a00 */
[----:B------:R-:W-:Y:S04]  /*12710*/  STL.64 [R1+0x60], R16 ;  /* 0x0000601001007387 */ /* 0x000fe80000100a00 */
[----:B------:R-:W-:Y:S04]  /*12720*/  STL.64 [R1+0x68], R18 ;  /* 0x0000681201007387 */ /* 0x000fe80000100a00 */
[----:B------:R-:W0:Y:S04]  /*12730*/  LDSM.16.MT88.4 R16, [R28+UR4+0x10400] ;  /* 0x010400041c10783b */ /* 0x000e280008004200 */
[----:B0-----:R-:W-:Y:S04]  /*12740*/  STL.64 [R1+0xe80], R18 ;  /* 0x000e801201007387 */ /* 0x001fe80000100a00 */
[----:B------:R0:W-:Y:S04]  /*12750*/  STL.64 [R1+0xe78], R16 ;  /* 0x000e781001007387 */ /* 0x0001e80000100a00 */
[----:B0-----:R-:W4:Y:S04]  /*12760*/  LDL.LU.64 R16, [R1+0x5d0] ;  /* 0x0005d00001107983 */ /* 0x001f280000300a00 */
[----:B------:R-:W4:Y:S04]  /*12770*/  LDL.LU.64 R18, [R1+0x5d8] ;  /* 0x0005d80001127983 */ /* 0x000f280000300a00 */
[----:B------:R-:W-:Y:S01]  /*12780*/  STL [R1+0xe58], R28 ;  /* 0x000e581c01007387 */ /* 0x000fe20000100800 */
[----:B--2---:R-:W-:Y:S03]  /*12790*/  HMMA.16816.F32 R8, R4, R8, R24 ;  /* 0x000000080408723c */ /* 0x004fe60000001818 */
[----:B------:R-:W2:Y:S04]  /*127a0*/  LDL.LU.64 R26, [R1+0xf38] ;  /* 0x000f3800011a7983 */ /* 0x000ea80000300a00 */
[----:B------:R-:W2:-:S12]  /*127b0*/  LDL.LU.64 R24, [R1+0xf30] ;  /* 0x000f300001187983 */ /* 0x000e980000300a00 */
[----:B------:R-:W-:Y:S02]  /*127c0*/  IMAD.MOV.U32 R22, RZ, RZ, R8 ;  /* 0x000000ffff167224 */ /* 0x000fe400078e0008 */
[----:B------:R-:W-:Y:S02]  /*127d0*/  IMAD.MOV.U32 R23, RZ, RZ, R9 ;  /* 0x000000ffff177224 */ /* 0x000fe400078e0009 */
[----:B------:R-:W2:Y:S01]  /*127e0*/  LDL.LU.64 R8, [R1+0xf28] ;  /* 0x000f280001087983 */ /* 0x000ea20000300a00 */
[----:B------:R-:W-:Y:S02]  /*127f0*/  IMAD.MOV.U32 R3, RZ, RZ, R10 ;  /* 0x000000ffff037224 */ /* 0x000fe400078e000a */
[----:B------:R-:W-:Y:S01]  /*12800*/  IMAD.MOV.U32 R0, RZ, RZ, R11 ;  /* 0x000000ffff007224 */ /* 0x000fe200078e000b */
[----:B--2---:R-:W-:Y:S01]  /*12810*/  HMMA.16816.F32 R4, R4, R8, R24 ;  /* 0x000000080404723c */ /* 0x004fe20000001818 */
[----:B------:R-:W2:Y:S04]  /*12820*/  LDL.LU.64 R26, [R1+0xf20] ;  /* 0x000f2000011a7983 */ /* 0x000ea80000300a00 */
[----:B------:R-:W4:Y:S04]  /*12830*/  LDL.LU.64 R24, [R1+0xf18] ;  /* 0x000f180001187983 */ /* 0x000f280000300a00 */
[----:B------:R-:W4:Y:S04]  /*12840*/  LDL.LU.64 R10, [R1+0xf10] ;  /* 0x000f1000010a7983 */ /* 0x000f280000300a00 */
[----:B------:R-:W4:Y:S06]  /*12850*/  LDL.LU.64 R8, [R1+0xf08] ;  /* 0x000f080001087983 */ /* 0x000f2c0000300a00 */
[----:B------:R0:W-:Y:S01]  /*12860*/  STL.64 [R1+0x40], R4 ;  /* 0x0000400401007387 */ /* 0x0001e20000100a00 */
[----:B------:R-:W-:-:S03]  /*12870*/  IMAD.MOV.U32 R29, RZ, RZ, R7 ;  /* 0x000000ffff1d7224 */ /* 0x000fc600078e0007 */
[----:B------:R1:W-:Y:S04]  /*12880*/  STL [R1+0x48], R6 ;  /* 0x0000480601007387 */ /* 0x0003e80000100800 */
[----:B0-----:R-:W2:Y:S04]  /*12890*/  LDL.LU.64 R4, [R1+0x10] ;  /* 0x0000100001047983 */ /* 0x001ea80000300a00 */
[----:B-1----:R-:W2:Y:S01]  /*128a0*/  LDL.LU.64 R6, [R1+0x18] ;  /* 0x0000180001067983 */ /* 0x002ea20000300a00 */
[----:B----4-:R-:W-:-:S15]  /*128b0*/  HMMA.16816.F32 R16, R8, R24, R16 ;  /* 0x000000180810723c */ /* 0x010fde0000001810 */
[----:B------:R-:W-:-:S04]  /*128c0*/  NOP ;  /* 0x0000000000007918 */ /* 0x000fc80000000000 */
[----:B------:R-:W-:Y:S01]  /*128d0*/  IMAD.MOV.U32 R25, RZ, RZ, R19 ;  /* 0x000000ffff197224 */ /* 0x000fe200078e0013 */
[----:B------:R-:W-:Y:S04]  /*128e0*/  STL.64 [R1+0x30], R16 ;  /* 0x0000301001007387 */ /* 0x000fe80000100a00 */
[----:B------:R-:W-:Y:S04]  /*128f0*/  STL [R1+0x38], R18 ;  /* 0x0000381201007387 */ /* 0x000fe80000100800 */
[----:B--2---:R-:W-:Y:S04]  /*12900*/  STL.64 [R1+0xf00], R26 ;  /* 0x000f001a01007387 */ /* 0x004fe80000100a00 */
[----:B------:R0:W-:Y:S04]  /*12910*/  STL [R1+0xef8], R25 ;  /* 0x000ef81901007387 */ /* 0x0001e80000100800 */
[----:B0-----:R-:W2:Y:S04]  /*12920*/  LDL.LU.64 R24, [R1+0x5b0] ;  /* 0x0005b00001187983 */ /* 0x001ea80000300a00 */
[----:B------:R-:W2:Y:S01]  /*12930*/  LDL.LU.64 R26, [R1+0x5b8] ;  /* 0x0005b800011a7983 */ /* 0x000ea20000300a00 */
[----:B---3--:R-:W-:-:S15]  /*12940*/  HMMA.16816.F32 R12, R8, R20, R12 ;  /* 0x00000014080c723c */ /* 0x008fde000000180c */
[----:B------:R-:W-:-:S04]  /*12950*/  NOP ;  /* 0x0000000000007918 */ /* 0x000fc80000000000 */
[----:B------:R-:W-:Y:S02]  /*12960*/  IMAD.MOV.U32 R18, RZ, RZ, R12 ;  /* 0x000000ffff127224 */ /* 0x000fe400078e000c */
[----:B------:R-:W-:Y:S02]  /*12970*/  IMAD.MOV.U32 R17, RZ, RZ, R13 ;  /* 0x000000ffff117224 */ /* 0x000fe400078e000d */
[----:B------:R-:W-:Y:S01]  /*12980*/  IMAD.MOV.U32 R16, RZ, RZ, R14 ;  /* 0x000000ffff107224 */ /* 0x000fe200078e000e */
[----:B------:R-:W3:Y:S01]  /*12990*/  LDL.LU.64 R12, [R1+0x5a0] ;  /* 0x0005a000010c7983 */ /* 0x000ee20000300a00 */
[----:B------:R-:W-:-:S03]  /*129a0*/  IMAD.MOV.U32 R2, RZ, RZ, R15 ;  /* 0x000000ffff027224 */ /* 0x000fc600078e000f */
[----:B------:R-:W3:Y:S04]  /*129b0*/  LDL.LU.64 R14, [R1+0x5a8] ;  /* 0x0005a800010e7983 */ /* 0x000ee80000300a00 */
[----:B------:R-:W-:Y:S04]  /*129c0*/  STL [R1+0xe90], R18 ;  /* 0x000e901201007387 */ /* 0x000fe80000100800 */
[----:B------:R0:W-:Y:S04]  /*129d0*/  STL.64 [R1+0xe88], R16 ;  /* 0x000e881001007387 */ /* 0x0001e80000100a00 */
[----:B0-----:R-:W3:Y:S04]  /*129e0*/  LDL.LU.64 R16, [R1] ;  /* 0x0000000001107983 */ /* 0x001ee80000300a00 */
[----:B------:R-:W4:Y:S01]  /*129f0*/  LDL.LU.64 R18, [R1+0x8] ;  /* 0x0000080001127983 */ /* 0x000f220000300a00 */
[----:B--2---:R-:W-:-:S15]  /*12a00*/  HMMA.16816.F32 R24, R8, R4, R24 ;  /* 0x000000040818723c */ /* 0x004fde0000001818 */
[----:B------:R-:W-:-:S04]  /*12a10*/  NOP ;  /* 0x0000000000007918 */ /* 0x000fc80000000000 */
[----:B------:R-:W-:Y:S01]  /*12a20*/  STL [R1+0xb0], R24 ;  /* 0x0000b01801007387 */ /* 0x000fe20000100800 */
[----:B------:R-:W-:-:S03]  /*12a30*/  IMAD.MOV.U32 R28, RZ, RZ, R25 ;  /* 0x000000ffff1c7224 */ /* 0x000fc600078e0019 */
[----:B------:R0:W-:Y:S04]  /*12a40*/  STL.64 [R1+0xb8], R26 ;  /* 0x0000b81a01007387 */ /* 0x0001e80000100a00 */
[----:B0-----:R-:W2:Y:S04]  /*12a50*/  LDL.LU.64 R26, [R1+0xf00] ;  /* 0x000f0000011a7983 */ /* 0x001ea80000300a00 */
[----:B------:R-:W2:Y:S04]  /*12a60*/  LDL.LU R25, [R1+0xef8] ;  /* 0x000ef80001197983 */ /* 0x000ea80000300800 */
[----:B------:R0:W-:Y:S04]  /*12a70*/  STL.64 [R1+0xeb8], R6 ;  /* 0x000eb80601007387 */ /* 0x0001e80000100a00 */
[----:B------:R-:W2:Y:S04]  /*12a80*/  LDL.LU R4, [R1+0x60] ;  /* 0x0000600001047983 */ /* 0x000ea80000300800 */
[----:B------:R-:W2:Y:S04]  /*12a90*/  LDL.LU R5, [R1+0x64] ;  /* 0x0000640001057983 */ /* 0x000ea80000300800 */
[----:B0-----:R-:W2:Y:S04]  /*12aa0*/  LDL.LU R6, [R1+0x68] ;  /* 0x0000680001067983 */ /* 0x001ea80000300800 */
[----:B------:R-:W2:Y:S01]  /*12ab0*/  LDL.LU R7, [R1+0x6c] ;  /* 0x00006c0001077983 */ /* 0x000ea20000300800 */
[----:B---3--:R-:W-:Y:S03]  /*12ac0*/  HMMA.16816.F32 R8, R8, R16, R12 ;  /* 0x000000100808723c */ /* 0x008fe6000000180c */
[----:B--2---:R0:W-:Y:S04]  /*12ad0*/  STL.64 [R1+0xec8], R6 ;  /* 0x000ec80601007387 */ /* 0x0041e80000100a00 */
[----:B------:R1:W-:Y:S01]  /*12ae0*/  STL.64 [R1+0xec0], R4 ;  /* 0x000ec00401007387 */ /* 0x0003e20000100a00 */
[----:B0-----:R-:W-:-:S02]  /*12af0*/  IMAD.MOV.U32 R6, RZ, RZ, R26 ;  /* 0x000000ffff067224 */ /* 0x001fc400078e001a */
[----:B------:R-:W-:Y:S01]  /*12b00*/  IMAD.MOV.U32 R7, RZ, RZ, R27 ;  /* 0x000000ffff077224 */ /* 0x000fe200078e001b */
[----:B-1----:R-:W2:Y:S04]  /*12b10*/  LDL.LU R4, [R1+0x70] ;  /* 0x0000700001047983 */ /* 0x002ea80000300800 */
[----:B------:R-:W2:Y:S04]  /*12b20*/  LDL.LU R5, [R1+0x74] ;  /* 0x0000740001057983 */ /* 0x000ea80000300800 */
[----:B------:R-:W2:Y:S04]  /*12b30*/  LDL.LU R26, [R1+0xef4] ;  /* 0x000ef400011a7983 */ /* 0x000ea80000300800 */
[----:B------:R-:W2:Y:S04]  /*12b40*/  LDL.LU R27, [R1+0xef0] ;  /* 0x000ef000011b7983 */ /* 0x000ea80000300800 */
[----:B------:R-:W-:Y:S04]  /*12b50*/  STL [R1+0xe5c], R28 ;  /* 0x000e5c1c01007387 */ /* 0x000fe80000100800 */
[----:B------:R-:W2:Y:S04]  /*12b60*/  LDL.LU.64 R14, [R1+0xee8] ;  /* 0x000ee800010e7983 */ /* 0x000ea80000300a00 */
[----:B------:R-:W2:Y:S01]  /*12b70*/  LDL.LU.64 R12, [R1+0xee0] ;  /* 0x000ee000010c7983 */ /* 0x000ea20000300a00 */
[----:B------:R-:W-:-:S02]  /*12b80*/  IMAD.MOV.U32 R17, RZ, RZ, R11 ;  /* 0x000000ffff117224 */ /* 0x000fc400078e000b */
[----:B------:R-:W-:Y:S01]  /*12b90*/  IMAD.MOV.U32 R16, RZ, RZ, R22 ;  /* 0x000000ffff107224 */ /* 0x000fe200078e0016 */
[----:B----4-:R0:W-:Y:S04]  /*12ba0*/  STL.64 [R1+0xea8], R18 ;  /* 0x000ea81201007387 */ /* 0x0101e80000100a00 */
[----:B------:R1:W-:Y:S01]  /*12bb0*/  STL [R1+0xeb0], R17 ;  /* 0x000eb01101007387 */ /* 0x0003e20000100800 */
[----:B------:R-:W-:-:S03]  /*12bc0*/  IMAD.MOV.U32 R24, RZ, RZ, R8 ;  /* 0x000000ffff187224 */ /* 0x000fc600078e0008 */
[----:B------:R-:W3:Y:S01]  /*12bd0*/  LDL.LU R22, [R1+0xed8] ;  /* 0x000ed80001167983 */ /* 0x000ee20000300800 */
[----:B------:R-:W-:Y:S02]  /*12be0*/  IMAD.MOV.U32 R21, RZ, RZ, R9 ;  /* 0x000000ffff157224 */ /* 0x000fe400078e0009 */
[----:B0-----:R-:W-:Y:S02]  /*12bf0*/  IMAD.MOV.U32 R18, RZ, RZ, R3 ;  /* 0x000000ffff127224 */ /* 0x001fe400078e0003 */
[----:B-1----:R-:W-:Y:S02]  /*12c00*/  IMAD.MOV.U32 R17, RZ, RZ, R23 ;  /* 0x000000ffff117224 */ /* 0x002fe400078e0017 */
[----:B------:R-:W3:Y:S01]  /*12c10*/  LDL.LU R23, [R1+0xed4] ;  /* 0x000ed40001177983 */ /* 0x000ee20000300800 */
[----:B------:R-:W-:-:S03]  /*12c20*/  IMAD.MOV.U32 R20, RZ, RZ, R10 ;  /* 0x000000ffff147224 */ /* 0x000fc600078e000a */
[----:B------:R-:W4:Y:S04]  /*12c30*/  LDL.LU R3, [R1+0xed0] ;  /* 0x000ed00001037983 */ /* 0x000f280000300800 */
[----:B------:R-:W3:Y:S01]  /*12c40*/  LDL R11, [R1+0x120] ;  /* 0x00012000010b7983 */ /* 0x000ee20000100800 */
[----:B--2---:R-:W-:-:S15]  /*12c50*/  HMMA.16816.F32 R4, R12, R26, R4 ;  /* 0x0000001a0c04723c */ /* 0x004fde0000001804 */
[----:B------:R-:W-:-:S04]  /*12c60*/  NOP ;  /* 0x0000000000007918 */ /* 0x000fc80000000000 */
[----:B------:R-:W-:Y:S01]  /*12c70*/  MOV R9, R6 ;  /* 0x0000000600097202 */ /* 0x000fe20000000f00 */
[----:B------:R0:W-:Y:S01]  /*12c80*/  STL [R1+0x90], R4 ;  /* 0x0000900401007387 */ /* 0x0001e20000100800 */
[----:B------:R-:W-:Y:S02]  /*12c90*/  IMAD.MOV.U32 R8, RZ, RZ, R7 ;  /* 0x000000ffff087224 */ /* 0x000fe400078e0007 */
[----:B------:R-:W-:Y:S01]  /*12ca0*/  IMAD.MOV.U32 R10, RZ, RZ, R5 ;  /* 0x000000ffff0a7224 */ /* 0x000fe200078e0005 */
[----:B------:R-:W3:Y:S04]  /*12cb0*/  LDL.LU.64 R6, [R1+0xec8] ;  /* 0x000ec80001067983 */ /* 0x000ee80000300a00 */
[----:B0-----:R-:W3:Y:S02]  /*12cc0*/  LDL.LU.64 R4, [R1+0xec0] ;  /* 0x000ec00001047983 */ /* 0x001ee40000300a00 */
[----:B---3--:R-:W-:-:S15]  /*12cd0*/  HMMA.16816.F32 R4, R12, R22, R4 ;  /* 0x000000160c04723c */ /* 0x008fde0000001804 */
[----:B------:R-:W-:-:S04]  /*12ce0*/  NOP ;  /* 0x0000000000007918 */ /* 0x000fc80000000000 */
[----:B------:R-:W-:Y:S04]  /*12cf0*/  STL.64 [R1+0x80], R4 ;  /* 0x0000800401007387 */ /* 0x000fe80000100a00 */
[----:B------:R0:W-:Y:S04]  /*12d00*/  STL.64 [R1+0x88], R6 ;  /* 0x0000880601007387 */ /* 0x0001e80000100a00 */
[----:B0-----:R-:W2:Y:S01]  /*12d10*/  LDL.LU.64 R6, [R1+0xeb8] ;  /* 0x000eb80001067983 */ /* 0x001ea20000300a00 */
[----:B------:R-:W-:Y:S01]  /*12d20*/  IMAD.MOV.U32 R19, RZ, RZ, R0 ;  /* 0x000000ffff137224 */ /* 0x000fe200078e0000 */
[----:B----4-:R-:W-:-:S02]  /*12d30*/  LOP3.LUT R0, R3, 0x40, RZ, 0x3c, !PT ;  /* 0x0000004003007812 */ /* 0x010fc400078e3cff */
[----:B------:R-:W-:Y:S04]  /*12d40*/  STL [R1+0xe60], R23 ;  /* 0x000e601701007387 */ /* 0x000fe80000100800 */
[----:B------:R-:W-:Y:S01]  /*12d50*/  STL [R1+0xdc8], R3 ;  /* 0x000dc80301007387 */ /* 0x000fe20000100800 */
[----:B--2---:R-:W-:-:S15]  /*12d60*/  HMMA.16816.F32 R16, R12, R6, R16 ;  /* 0x000000060c10723c */ /* 0x004fde0000001810 */
[----:B------:R-:W-:-:S04]  /*12d70*/  NOP ;  /* 0x0000000000007918 */ /* 0x000fc80000000000 */
[----:B------:R0:W-:Y:S04]  /*12d80*/  STL.64 [R1+0x70], R16 ;  /* 0x0000701001007387 */ /* 0x0001e80000100a00 */
[----:B------:R-:W-:Y:S04]  /*12d90*/  STL.64 [R1+0x78], R18 ;  /* 0x0000781201007387 */ /* 0x000fe80000100a00 */
[----:B0-----:R-:W2:Y:S04]  /*12da0*/  LDL.LU R17, [R1+0xeb0] ;  /* 0x000eb00001117983 */ /* 0x001ea80000300800 */
[----:B------:R-:W-:Y:S04]  /*12db0*/  STL [R1+0x124], R0 ;  /* 0x0001240001007387 */ /* 0x000fe80000100800 */
[----:B------:R-:W-:Y:S04]  /*12dc0*/  STL.64 [R1+0xe70], R10 ;  /* 0x000e700a01007387 */ /* 0x000fe80000100a00 */
[----:B------:R0:W-:Y:S04]  /*12dd0*/  STL.64 [R1+0xe68], R8 ;  /* 0x000e680801007387 */ /* 0x0001e80000100a00 */
[----:B0-----:R-:W3:Y:S04]  /*12de0*/  LDL.LU R8, [R1+0x30] ;  /* 0x0000300001087983 */ /* 0x001ee80000300800 */
[----:B------:R-:W3:Y:S04]  /*12df0*/  LDL.LU R9, [R1+0x34] ;  /* 0x0000340001097983 */ /* 0x000ee80000300800 */
[----:B------:R-:W4:Y:S01]  /*12e00*/  LDL.LU R10, [R1+0x38] ;  /* 0x00003800010a7983 */ /* 0x000f220000300800 */
[----:B------:R-:W-:-:S02]  /*12e10*/  IMAD.MOV.U32 R16, RZ, RZ, R6 ;  /* 0x000000ffff107224 */ /* 0x000fc400078e0006 */
[----:B------:R-:W-:Y:S02]  /*12e20*/  IMAD.MOV.U32 R3, RZ, RZ, R7 ;  /* 0x000000ffff037224 */ /* 0x000fe400078e0007 */
[----:B------:R0:W1:Y:S02]  /*12e30*/  LDSM.16.MT88.4 R4, [R11+UR4+0x10800] ;  /* 0x010800040b04783b */ /* 0x0000640008004200 */
[----:B0-----:R-:W-:-:S05]  /*12e40*/  IMAD.MOV.U32 R11, RZ, RZ, R25 ;  /* 0x000000ffff0b7224 */ /* 0x001fca00078e0019 */
[----:B----4-:R-:W-:Y:S04]  /*12e50*/  STL.64 [R1+0xea0], R10 ;  /* 0x000ea00a01007387 */ /* 0x010fe80000100a00 */
[----:B---3--:R0:W-:Y:S04]  /*12e60*/  STL.64 [R1+0xe98], R8 ;  /* 0x000e980801007387 */ /* 0x0081e80000100a00 */
[----:B0-----:R-:W3:Y:S04]  /*12e70*/  LDL.LU R8, [R1+0x40] ;  /* 0x0000400001087983 */ /* 0x001ee80000300800 */
[----:B------:R-:W3:Y:S04]  /*12e80*/  LDL.LU R9, [R1+0x44] ;  /* 0x0000440001097983 */ /* 0x000ee80000300800 */
[----:B------:R-:W3:Y:S04]  /*12e90*/  LDL.LU R10, [R1+0x48] ;  /* 0x00004800010a7983 */ /* 0x000ee80000300800 */
[----:B-1----:R-:W-:Y:S04]  /*12ea0*/  STL.64 [R1+0xe30], R6 ;  /* 0x000e300601007387 */ /* 0x002fe80000100a00 */
[----:B------:R-:W-:Y:S04]  /*12eb0*/  STL.64 [R1+0xe28], R4 ;  /* 0x000e280401007387 */ /* 0x000fe80000100a00 */
[----:B------:R-:W0:Y:S04]  /*12ec0*/  LDSM.16.M88.4 R4, [R0+UR4] ;  /* 0x000000040004783b */ /* 0x000e280008000200 */
[----:B0-----:R-:W-:Y:S04]  /*12ed0*/  STL.64 [R1+0xc0], R4 ;  /* 0x0000c00401007387 */ /* 0x001fe80000100a00 */
[----:B------:R0:W-:Y:S02]  /*12ee0*/  STL.64 [R1+0xc8], R6 ;  /* 0x0000c80601007387 */ /* 0x0001e40000100a00 */
[----:B0-----:R-:W-:-:S02]  /*12ef0*/  IMAD.MOV.U32 R6, RZ, RZ, R20 ;  /* 0x000000ffff067224 */ /* 0x001fc400078e0014 */
[----:B--2---:R-:W-:-:S05]  /*12f00*/  IMAD.MOV.U32 R7, RZ, RZ, R17 ;  /* 0x000000ffff077224 */ /* 0x004fca00078e0011 */
[----:B------:R0:W-:Y:S02]  /*12f10*/  STL.64 [R1+0xe40], R6 ;  /* 0x000e400601007387 */ /* 0x0001e40000100a00 */
[----:B0-----:R-:W-:Y:S02]  /*12f20*/  IMAD.MOV.U32 R6, RZ, RZ, R16 ;  /* 0x000000ffff067224 */ /* 0x001fe400078e0010 */
[----:B------:R-:W0:Y:S01]  /*12f30*/  LDSM.16.M88.4 R16, [R0+UR4+0x4000] ;  /* 0x004000040010783b */ /* 0x000e220008000200 */
[----:B------:R-:W-:Y:S02]  /*12f40*/  IMAD.MOV.U32 R4, RZ, RZ, R24 ;  /* 0x000000ffff047224 */ /* 0x000fe400078e0018 */
[----:B------:R-:W-:-:S05]  /*12f50*/  IMAD.MOV.U32 R5, RZ, RZ, R21 ;  /* 0x000000ffff057224 */ /* 0x000fca00078e0015 */
[----:B------:R-:W-:Y:S04]  /*12f60*/  STL.64 [R1+0xe38], R4 ;  /* 0x000e380401007387 */ /* 0x000fe80000100a00 */
[----:B0-----:R-:W-:Y:S01]  /*12f70*/  STL.64 [R1+0xf0], R16 ;  /* 0x0000f01001007387 */ /* 0x001fe20000100a00 */
[----:B------:R-:W-:Y:S02]  /*12f80*/  IMAD.MOV.U32 R23, RZ, RZ, R16 ;  /* 0x000000ffff177224 */ /* 0x000fe400078e0010 */
[----:B------:R-:W-:Y:S01]  /*12f90*/  IMAD.MOV.U32 R28, RZ, RZ, R17 ;  /* 0x000000ffff1c7224 */ /* 0x000fe200078e0011 */
[----:B------:R-:W-:Y:S04]  /*12fa0*/  STL.64 [R1+0xf8], R18 ;  /* 0x0000f81201007387 */ /* 0x000fe80000100a00 */
[----:B------:R-:W0:Y:S04]  /*12fb0*/  LDSM.16.M88.4 R16, [R0+UR4+0x8000] ;  /* 0x008000040010783b */ /* 0x000e280008000200 */
[----:B0-----:R-:W-:Y:S04]  /*12fc0*/  STL.64 [R1+0x100], R16 ;  /* 0x0001001001007387 */ /* 0x001fe80000100a00 */
[----:B------:R0:W-:Y:S04]  /*12fd0*/  STL.64 [R1+0x108], R18 ;  /* 0x0001081201007387 */ /* 0x0001e80000100a00 */
[----:B0-----:R-:W3:Y:S01]  /*12fe0*/  LDL.LU.64 R18, [R1+0xea8] ;  /* 0x000ea80001127983 */ /* 0x001ee20000300a00 */
[----:B------:R-:W-:-:S02]  /*12ff0*/  IMAD.MOV.U32 R11, RZ, RZ, R29 ;  /* 0x000000ffff0b7224 */ /* 0x000fc400078e001d */
[----:B------:R-:W-:Y:S02]  /*13000*/  IMAD.MOV.U32 R24, RZ, RZ, R16 ;  /* 0x000000ffff187224 */ /* 0x000fe400078e0010 */
[----:B------:R-:W-:-:S03]  /*13010*/  IMAD.MOV.U32 R25, RZ, RZ, R17 ;  /* 0x000000ffff197224 */ /* 0x000fc600078e0011 */
[----:B---3--:R-:W-:Y:S01]  /*13020*/  HMMA.16816.F32 R12, R12, R18, R8 ;  /* 0x000000120c0c723c */ /* 0x008fe20000001808 */
[----:B------:R-:W2:Y:S01]  /*13030*/  LDL.LU.64 R10, [R1+0xea0] ;  /* 0x000ea000010a7983 */ /* 0x000ea20000300a00 */
[----:B------:R-:W-:-:S03]  /*13040*/  IMAD.MOV.U32 R5, RZ, RZ, R18 ;  /* 0x000000ffff057224 */ /* 0x000fc600078e0012 */
[----:B------:R-:W2:Y:S04]  /*13050*/  LDL.LU.64 R8, [R1+0xe98] ;  /* 0x000e980001087983 */ /* 0x000ea80000300a00 */
[----:B------:R-:W3:Y:S04]  /*13060*/  LDL.LU R18, [R1+0xe90] ;  /* 0x000e900001127983 */ /* 0x000ee80000300800 */
[----:B------:R-:W4:Y:S01]  /*13070*/  LDL.LU.64 R16, [R1+0xe88] ;  /* 0x000e880001107983 */ /* 0x000f220000300a00 */
[----:B------:R-:W-:-:S05]  /*13080*/  IMAD.MOV.U32 R4, RZ, RZ, R19 ;  /* 0x000000ffff047224 */ /* 0x000fca00078e0013 */
[----:B------:R-:W-:Y:S02]  /*13090*/  IMAD.MOV.U32 R20, RZ, RZ, R12 ;  /* 0x000000ffff147224 */ /* 0x000fe400078e000c */
[----:B------:R-:W-:Y:S02]  /*130a0*/  IMAD.MOV.U32 R21, RZ, RZ, R13 ;  /* 0x000000ffff157224 */ /* 0x000fe400078e000d */
[----:B------:R-:W-:Y:S02]  /*130b0*/  IMAD.MOV.U32 R29, RZ, RZ, R14 ;  /* 0x000000ffff1d7224 */ /* 0x000fe400078e000e */
[----:B---3--:R-:W-:Y:S02]  /*130c0*/  IMAD.MOV.U32 R12, RZ, RZ, R18 ;  /* 0x000000ffff0c7224 */ /* 0x008fe400078e0012 */
[----:B----4-:R-:W-:Y:S02]  /*130d0*/  IMAD.MOV.U32 R13, RZ, RZ, R17 ;  /* 0x000000ffff0d7224 */ /* 0x010fe400078e0011 */
[----:B------:R-:W-:-:S02]  /*130e0*/  IMAD.MOV.U32 R14, RZ, RZ, R16 ;  /* 0x000000ffff0e7224 */ /* 0x000fc400078e0010 */
[----:B------:R-:W0:Y:S04]  /*130f0*/  LDSM.16.M88.4 R16, [R0+UR4+0xc000] ;  /* 0x00c000040010783b */ /* 0x000e280008000200 */
[----:B0-----:R-:W-:Y:S04]  /*13100*/  STL.64 [R1+0xe0], R16 ;  /* 0x0000e01001007387 */ /* 0x001fe80000100a00 */
[----:B------:R0:W-:Y:S04]  /*13110*/  STL.64 [R1+0xe8], R18 ;  /* 0x0000e81201007387 */ /* 0x0001e80000100a00 */
[----:B0-----:R-:W2:Y:S04]  /*13120*/  LDL.LU.64 R18, [R1+0xe80] ;  /* 0x000e800001127983 */ /* 0x001ea80000300a00 */
[----:B------:R-:W2:Y:S01]  /*13130*/  LDL.LU.64 R16, [R1+0xe78] ;  /* 0x000e780001107983 */ /* 0x000ea20000300a00 */
[----:B------:R-:W-:-:S02]  /*13140*/  IMAD.MOV.U32 R7, RZ, RZ, R3 ;  /* 0x000000ffff077224 */ /* 0x000fc400078e0003 */
[----:B------:R-:W-:Y:S02]  /*13150*/  IMAD.MOV.U32 R3, RZ, RZ, R15 ;  /* 0x000000ffff037224 */ /* 0x000fe400078e000f */
[----:B------:R-:W-:Y:S01]  /*13160*/  IMAD.MOV.U32 R15, RZ, RZ, R2 ;  /* 0x000000ffff0f7224 */ /* 0x000fe200078e0002 */
[----:B--2---:R-:W-:-:S15]  /*13170*/  HMMA.16816.F32 R8, R16, R26, R8 ;  /* 0x0000001a1008723c */ /* 0x004fde0000001808 */
[----:B------:R-:W-:-:S04]  /*13180*/  NOP ;  /* 0x0000000000007918 */ /* 0x000fc80000000000 */
[----:B------:R-:W-:Y:S01]  /*13190*/  IMAD.MOV.U32 R2, RZ, RZ, R10 ;  /* 0x000000ffff027224 */ /* 0x000fe200078e000a */
[----:B------:R0:W-:Y:S01]  /*131a0*/  STL.64 [R1+0x50], R8 ;  /* 0x0000500801007387 */ /* 0x0001e20000100a00 */
[----:B------:R-:W-:-:S03]  /*131b0*/  IMAD.MOV.U32 R0, RZ, RZ, R11 ;  /* 0x000000ffff007224 */ /* 0x000fc600078e000b */
[----:B------:R-:W2:Y:S04]  /*131c0*/  LDL.LU.64 R10, [R1+0xe70] ;  /* 0x000e7000010a7983 */ /* 0x000ea80000300a00 */
[----:B0-----:R-:W3:Y:S04]  /*131d0*/  LDL.LU.64 R8, [R1+0xe68] ;  /* 0x000e680001087983 */ /* 0x001ee80000300a00 */
[----:B------:R0:W-:Y:S02]  /*131e0*/  STL.64 [R1+0xe00], R24 ;  /* 0x000e001801007387 */ /* 0x0001e40000100a00 */
[----:B0-----:R-:W-:-:S02]  /*131f0*/  IMAD.MOV.U32 R24, RZ, RZ, R23 ;  /* 0x000000ffff187224 */ /* 0x001fc400078e0017 */
[----:B------:R-:W-:Y:S01]  /*13200*/  IMAD.MOV.U32 R25, RZ, RZ, R28 ;  /* 0x000000ffff197224 */ /* 0x000fe200078e001c */
[----:B------:R-:W4:Y:S04]  /*13210*/  LDL.LU R23, [R1+0xe60] ;  /* 0x000e600001177983 */ /* 0x000f280000300800 */
[----:B------:R-:W4:Y:S04]  /*13220*/  LDL.LU R28, [R1+0xe5c] ;  /* 0x000e5c00011c7983 */ /* 0x000f280000300800 */
[----:B------:R0:W-:Y:S04]  /*13230*/  STL.64 [R1+0xe18], R24 ;  /* 0x000e181801007387 */ /* 0x0001e80000100a00 */
[----:B0-----:R-:W4:Y:S01]  /*13240*/  LDL.LU R24, [R1+0x90] ;  /* 0x0000900001187983 */ /* 0x001f220000300800 */
[----:B--2---:R-:W-:-:S02]  /*13250*/  IMAD.MOV.U32 R25, RZ, RZ, R10 ;  /* 0x000000ffff197224 */ /* 0x004fc400078e000a */
[----:B---3--:R-:W-:Y:S02]  /*13260*/  IMAD.MOV.U32 R26, RZ, RZ, R9 ;  /* 0x000000ffff1a7224 */ /* 0x008fe400078e0009 */
[----:B------:R-:W-:Y:S02]  /*13270*/  IMAD.MOV.U32 R27, RZ, RZ, R8 ;  /* 0x000000ffff1b7224 */ /* 0x000fe400078e0008 */
[----:B------:R-:W-:Y:S04]  /*13280*/  LDSM.16.MT88.4 R8, [R11+UR4+0x10c00] ;  /* 0x010c00040b08783b */ /* 0x000fe80008004200 */
[----:B------:R-:W-:Y:S04]  /*13290*/  STL.64 [R1+0xe50], R26 ;  /* 0x000e501a01007387 */ /* 0x000fe80000100a00 */
[----:B----4-:R0:W-:Y:S04]  /*132a0*/  STL.64 [R1+0xe48], R24 ;  /* 0x000e481801007387 */ /* 0x0101e80000100a00 */
[----:B0-----:R-:W2:Y:S01]  /*132b0*/  LDL.LU R24, [R1+0xb0] ;  /* 0x0000b00001187983 */ /* 0x001ea20000300800 */
[----:B------:R-:W-:-:S03]  /*132c0*/  IMAD.MOV.U32 R25, RZ, RZ, R28 ;  /* 0x000000ffff197224 */ /* 0x000fc600078e001c */
[----:B------:R-:W3:Y:S04]  /*132d0*/  LDL.LU R28, [R1+0xe58] ;  /* 0x000e5800011c7983 */ /* 0x000ee80000300800 */
[----:B------:R-:W2:Y:S04]  /*132e0*/  LDL.LU R26, [R1+0xb8] ;  /* 0x0000b800011a7983 */ /* 0x000ea80000300800 */
[----:B------:R-:W2:Y:S01]  /*132f0*/  LDL.LU R27, [R1+0xbc] ;  /* 0x0000bc00011b7983 */ /* 0x000ea20000300800 */
[----:B------:R-:W-:Y:S03]  /*13300*/  HMMA.16816.F32 R12, R16, R22, R12 ;  /* 0x00000016100c723c */ /* 0x000fe6000000180c */
[----:B------:R-:W-:Y:S04]  /*13310*/  STL [R1+0xdfc], R0 ;  /* 0x000dfc0001007387 */ /* 0x000fe80000100800 */
[----:B------:R-:W-:Y:S04]  /*13320*/  STL [R1+0xdf8], R2 ;  /* 0x000df80201007387 */ /* 0x000fe80000100800 */
[----:B------:R0:W-:Y:S04]  /*13330*/  STL.64 [R1+0xe20], R20 ;  /* 0x000e201401007387 */ /* 0x0001e80000100a00 */
[----:B0-----:R-:W4:Y:S04]  /*13340*/  LDL.LU.64 R20, [R1+0xc0] ;  /* 0x0000c00001147983 */ /* 0x001f280000300a00 */
[----:B------:R-:W-:Y:S04]  /*13350*/  STL.64 [R1+0x40], R12 ;  /* 0x0000400c01007387 */ /* 0x000fe80000100a00 */
[----:B------:R-:W-:Y:S04]  /*13360*/  STL.64 [R1+0x48], R14 ;  /* 0x0000480e01007387 */ /* 0x000fe80000100a00 */
[----:B---3--:R-:W0:Y:S04]  /*13370*/  LDSM.16.MT88.4 R12, [R28+UR4+0x10800] ;  /* 0x010800041c0c783b */ /* 0x008e280008004200 */
[----:B0-----:R-:W-:Y:S04]  /*13380*/  STL [R1+0xde0], R15 ;  /* 0x000de00f01007387 */ /* 0x001fe80000100800 */
[----:B------:R0:W-:Y:S02]  /*13390*/  STL.64 [R1+0xda0], R10 ;  /* 0x000da00a01007387 */ /* 0x0001e40000100a00 */
[----:B0-----:R-:W-:-:S02]  /*133a0*/  IMAD.MOV.U32 R10, RZ, RZ, R5 ;  /* 0x000000ffff0a7224 */ /* 0x001fc400078e0005 */
[----:B------:R-:W-:Y:S02]  /*133b0*/  IMAD.MOV.U32 R11, RZ, RZ, R4 ;  /* 0x000000ffff0b7224 */ /* 0x000fe400078e0004 */
[----:B--2---:R-:W-:Y:S01]  /*133c0*/  HMMA.16816.F32 R4, R16, R6, R24 ;  /* 0x000000061004723c */ /* 0x004fe20000001818 */
[----:B------:R-:W-:Y:S04]  /*133d0*/  STL.64 [R1+0xd98], R8 ;  /* 0x000d980801007387 */ /* 0x000fe80000100a00 */
[----:B------:R-:W2:Y:S04]  /*133e0*/  LDL.LU.64 R26, [R1+0xe50] ;  /* 0x000e5000011a7983 */ /* 0x000ea80000300a00 */
[----:B------:R-:W2:Y:S10]  /*133f0*/  LDL.LU.64 R24, [R1+0xe48] ;  /* 0x000e480001187983 */ /* 0x000eb40000300a00 */
[----:B------:R-:W-:Y:S01]  /*13400*/  IMAD.MOV.U32 R0, RZ, RZ, R6 ;  /* 0x000000ffff007224 */ /* 0x000fe200078e0006 */
[----:B------:R0:W-:Y:S01]  /*13410*/  STL.64 [R1+0x30], R4 ;  /* 0x0000300401007387 */ /* 0x0001e20000100a00 */
[----:B------:R-:W-:-:S03]  /*13420*/  IMAD.MOV.U32 R2, RZ, RZ, R7 ;  /* 0x000000ffff027224 */ /* 0x000fc600078e0007 */
[----:B------:R-:W3:Y:S04]  /*13430*/  LDL.LU.64 R6, [R1+0xe40] ;  /* 0x000e400001067983 */ /* 0x000ee80000300a00 */
[----:B0-----:R-:W3:Y:S02]  /*13440*/  LDL.LU.64 R4, [R1+0xe38] ;  /* 0x000e380001047983 */ /* 0x001ee40000300a00 */
[----:B---3--:R-:W-:Y:S02]  /*13450*/  HMMA.16816.F32 R8, R16, R10, R4 ;  /* 0x0000000a1008723c */ /* 0x008fe40000001804 */
[----:B------:R-:W2:Y:S04]  /*13460*/  LDL.LU.64 R6, [R1+0xe30] ;  /* 0x000e300001067983 */ /* 0x000ea80000300a00 */
[----:B------:R-:W2:-:S13]  /*13470*/  LDL.LU.64 R4, [R1+0xe28] ;  /* 0x000e280001047983 */ /* 0x000e9a0000300a00 */
[----:B------:R-:W-:Y:S04]  /*13480*/  STL.64 [R1+0xdb0], R10 ;  /* 0x000db00a01007387 */ /* 0x000fe80000100a00 */
[----:B------:R0:W-:Y:S04]  /*13490*/  STL.64 [R1+0xda8], R8 ;  /* 0x000da80801007387 */ /* 0x0001e80000100a00 */
[----:B0-----:R-:W3:Y:S04]  /*134a0*/  LDL.LU R8, [R1+0x70] ;  /* 0x0000700001087983 */ /* 0x001ee80000300800 */
[----:B------:R-:W3:Y:S04]  /*134b0*/  LDL.LU R9, [R1+0x74] ;  /* 0x0000740001097983 */ /* 0x000ee80000300800 */
[----:B------:R-:W3:Y:S04]  /*134c0*/  LDL.LU R10, [R1+0x78] ;  /* 0x00007800010a7983 */ /* 0x000ee80000300800 */
[----:B------:R-:W3:Y:S01]  /*134d0*/  LDL.LU R11, [R1+0x7c] ;  /* 0x00007c00010b7983 */ /* 0x000ee20000300800 */
[----:B----4-:R-:W-:-:S02]  /*134e0*/  IMAD.MOV.U32 R17, RZ, RZ, R20 ;  /* 0x000000ffff117224 */ /* 0x010fc400078e0014 */
[----:B------:R-:W-:Y:S01]  /*134f0*/  IMAD.MOV.U32 R16, RZ, RZ, R21 ;  /* 0x000000ffff107224 */ /* 0x000fe200078e0015 */
[----:B--2---:R-:W-:-:S15]  /*13500*/  HMMA.16816.F32 R24, R4, R20, R24 ;  /* 0x000000140418723c */ /* 0x004fde0000001818 */
[----:B------:R-:W-:-:S04]  /*13510*/  NOP ;  /* 0x0000000000007918 */ /* 0x000fc80000000000 */
[----:B------:R-:W-:Y:S01]  /*13520*/  IMAD.MOV.U32 R15, RZ, RZ, R24 ;  /* 0x000000ffff0f7224 */ /* 0x000fe200078e0018 */
[----:B---3--:R-:W-:Y:S04]  /*13530*/  STL.64 [R1+0xe10], R10 ;  /* 0x000e100a01007387 */ /* 0x008fe80000100a00 */
[----:B------:R0:W-:Y:S04]  /*13540*/  STL.64 [R1+0xe08], R8 ;  /* 0x000e080801007387 */ /* 0x0001e80000100a00 */
[----:B0-----:R-:W2:Y:S04]  /*13550*/  LDL.LU R8, [R1+0x80] ;  /* 0x0000800001087983 */ /* 0x001ea80000300800 */
[----:B------:R-:W2:Y:S04]  /*13560*/  LDL.LU R9, [R1+0x84] ;  /* 0x0000840001097983 */ /* 0x000ea80000300800 */
[----:B------:R-:W2:Y:S04]  /*13570*/  LDL.LU R10, [R1+0x88] ;  /* 0x00008800010a7983 */ /* 0x000ea80000300800 */
[----:B------:R-:W2:Y:S04]  /*13580*/  LDL.LU R11, [R1+0x8c] ;  /* 0x00008c00010b7983 */ /* 0x000ea80000300800 */
[----:B------:R-:W3:Y:S04]  /*13590*/  LDL.LU.64 R20, [R1+0xe20] ;  /* 0x000e200001147983 */ /* 0x000ee80000300a00 */
[----:B------:R0:W-:Y:S04]  /*135a0*/  STL [R1+0x14], R25 ;  /* 0x0000141901007387 */ /* 0x0001e80000100800 */
[----:B------:R-:W-:Y:S04]  /*135b0*/  STL.64 [R1+0x18], R26 ;  /* 0x0000181a01007387 */ /* 0x000fe80000100a00 */
[----:B0-----:R-:W2:Y:S04]  /*135c0*/  LDL.LU.64 R24, [R1+0xe18] ;  /* 0x000e180001187983 */ /* 0x001ea80000300a00 */
[----:B------:R-:W-:Y:S04]  /*135d0*/  STL.64 [R1+0xdf0], R14 ;  /* 0x000df00e01007387 */ /* 0x000fe80000100a00 */
[----:B------:R0:W-:Y:S04]  /*135e0*/  STL.64 [R1+0xde8], R12 ;  /* 0x000de80c01007387 */ /* 0x0001e80000100a00 */
[----:B0-----:R-:W3:Y:S01]  /*135f0*/  LDL.LU.64 R12, [R1+0xe0] ;  /* 0x0000e000010c7983 */ /* 0x001ee20000300a00 */
[----:B--2---:R-:W-:Y:S03]  /*13600*/  HMMA.16816.F32 R24, R4, R24, R8 ;  /* 0x000000180418723c */ /* 0x004fe60000001808 */
[----:B------:R-:W2:Y:S04]  /*13610*/  LDL.LU.64 R10, [R1+0xe10] ;  /* 0x000e1000010a7983 */ /* 0x000ea80000300a00 */
[----:B------:R-:W2:-:S12]  /*13620*/  LDL.LU.64 R8, [R1+0xe08] ;  /* 0x000e080001087983 */ /* 0x000e980000300a00 */
[----:B------:R0:W-:Y:S04]  /*13630*/  STL.64 [R1], R24 ;  /* 0x0000001801007387 */ /* 0x0001e80000100a00 */
[----:B0-----:R-:W2:Y:S01]  /*13640*/  LDL.LU.64 R24, [R1+0xe00] ;  /* 0x000e000001187983 */ /* 0x001ea20000300a00 */
[----:B------:R-:W-:Y:S02]  /*13650*/  IMAD.MOV.U32 R22, RZ, RZ, R29 ;  /* 0x000000ffff167224 */ /* 0x000fe400078e001d */
[----:B------:R-:W-:Y:S02]  /*13660*/  IMAD.MOV.U32 R23, RZ, RZ, R3 ;  /* 0x000000ffff177224 */ /* 0x000fe400078e0003 */
[----:B------:R-:W-:Y:S02]  /*13670*/  IMAD.MOV.U32 R3, RZ, RZ, R26 ;  /* 0x000000ffff037224 */ /* 0x000fe400078e001a */
[----:B------:R-:W-:-:S02]  /*13680*/  IMAD.MOV.U32 R29, RZ, RZ, R27 ;  /* 0x000000ffff1d7224 */ /* 0x000fc400078e001b */
[----:B--2---:R-:W-:Y:S01]  /*13690*/  HMMA.16816.F32 R24, R4, R24, R8 ;  /* 0x000000180418723c */ /* 0x004fe20000001808 */
[----:B------:R-:W2:Y:S04]  /*136a0*/  LDL.LU R8, [R1+0x30] ;  /* 0x0000300001087983 */ /* 0x000ea80000300800 */
[----:B------:R-:W2:Y:S01]  /*136b0*/  LDL.LU R9, [R1+0x34] ;  /* 0x0000340001097983 */ /* 0x000ea20000300800 */
[----:B------:R-:W-:Y:S02]  /*136c0*/  IMAD.MOV.U32 R10, RZ, RZ, R0 ;  /* 0x000000ffff0a7224 */ /* 0x000fe400078e0000 */
[----:B------:R-:W-:Y:S01]  /*136d0*/  IMAD.MOV.U32 R11, RZ, RZ, R2 ;  /* 0x000000ffff0b7224 */ /* 0x000fe200078e0002 */
[----:B------:R-:W4:Y:S04]  /*136e0*/  LDL.LU R0, [R1+0xdfc] ;  /* 0x000dfc0001007983 */ /* 0x000f280000300800 */
[----:B------:R-:W3:Y:S04]  /*136f0*/  LDL.LU R2, [R1+0xdf8] ;  /* 0x000df80001027983 */ /* 0x000ee80000300800 */
[----:B------:R-:W-:Y:S04]  /*13700*/  STL.64 [R1+0xdc0], R10 ;  /* 0x000dc00a01007387 */ /* 0x000fe80000100a00 */
[----:B--2---:R0:W-:Y:S04]  /*13710*/  STL.64 [R1+0xdb8], R8 ;  /* 0x000db80801007387 */ /* 0x0041e80000100a00 */
[----:B0-----:R-:W2:Y:S04]  /*13720*/  LDL.LU R8, [R1+0x40] ;  /* 0x0000400001087983 */ /* 0x001ea80000300800 */
[----:B------:R-:W2:Y:S04]  /*13730*/  LDL.LU R9, [R1+0x44] ;  /* 0x0000440001097983 */ /* 0x000ea80000300800 */
[----:B------:R-:W2:Y:S04]  /*13740*/  LDL.LU R10, [R1+0x48] ;  /* 0x00004800010a7983 */ /* 0x000ea80000300800 */
[----:B------:R-:W2:Y:S04]  /*13750*/  LDL.LU R11, [R1+0x4c] ;  /* 0x00004c00010b7983 */ /* 0x000ea80000300800 */
[----:B--2---:R-:W-:Y:S04]  /*13760*/  STL.64 [R1+0xdd8], R10 ;  /* 0x000dd80a01007387 */ /* 0x004fe80000100a00 */
[----:B------:R0:W-:Y:S02]  /*13770*/  STL.64 [R1+0xdd0], R8 ;  /* 0x000dd00801007387 */ /* 0x0001e40000100a00 */
[----:B0-----:R-:W-:-:S02]  /*13780*/  IMAD.MOV.U32 R8, RZ, RZ, R17 ;  /* 0x000000ffff087224 */ /* 0x001fc400078e0011 */
[----:B------:R-:W-:Y:S02]  /*13790*/  IMAD.MOV.U32 R9, RZ, RZ, R16 ;  /* 0x000000ffff097224 */ /* 0x000fe400078e0010 */
[----:B------:R-:W0:Y:S04]  /*137a0*/  LDSM.16.MT88.4 R16, [R28+UR4+0x10c00] ;  /* 0x010c00041c10783b */ /* 0x000e280008004200 */
[----:B------:R-:W-:Y:S04]  /*137b0*/  STL.64 [R1+0xd68], R26 ;  /* 0x000d681a01007387 */ /* 0x000fe80000100a00 */
[----:B------:R1:W-:Y:S04]  /*137c0*/  STL.64 [R1+0xd60], R24 ;  /* 0x000d601801007387 */ /* 0x0003e80000100a00 */
[----:B-1----:R-:W2:Y:S04]  /*137d0*/  LDL.LU.64 R24, [R1+0xf0] ;  /* 0x0000f00001187983 */ /* 0x002ea80000300a00 */
[----:B------:R-:W2:Y:S04]  /*137e0*/  LDL.64 R26, [R1+0xf8] ;  /* 0x0000f800011a7983 */ /* 0x000ea80000100a00 */
[----:B0-----:R-:W-:Y:S04]  /*137f0*/  STL.64 [R1+0xd48], R18 ;  /* 0x000d481201007387 */ /* 0x001fe80000100a00 */
[----:B------:R0:W-:Y:S04]  /*13800*/  STL.64 [R1+0xd40], R16 ;  /* 0x000d401001007387 */ /* 0x0001e80000100a00 */
[----:B0-----:R-:W2:Y:S04]  /*13810*/  LDL.LU R16, [R1+0x50] ;  /* 0x0000500001107983 */ /* 0x001ea80000300800 */
[----:B------:R-:W2:Y:S04]  /*13820*/  LDL.LU R17, [R1+0x54] ;  /* 0x0000540001117983 */ /* 0x000ea80000300800 */
[----:B------:R-:W-:Y:S04]  /*13830*/  STL [R1+0xd38], R28 ;  /* 0x000d381c01007387 */ /* 0x000fe80000100800 */
[----:B------:R-:W2:Y:S01]  /*13840*/  LDL.LU.64 R14, [R1+0xdf0] ;  /* 0x000df000010e7983 */ /* 0x000ea20000300a00 */
[----:B---3--:R-:W-:Y:S01]  /*13850*/  IMAD.MOV.U32 R18, RZ, RZ, R2 ;  /* 0x000000ffff127224 */ /* 0x008fe200078e0002 */
[----:B------:R-:W-:Y:S01]  /*13860*/  HMMA.16816.F32 R20, R4, R12, R20 ;  /* 0x0000000c0414723c */ /* 0x000fe20000001814 */
[----:B----4-:R-:W-:-:S02]  /*13870*/  IMAD.MOV.U32 R19, RZ, RZ, R0 ;  /* 0x000000ffff137224 */ /* 0x010fc400078e0000 */
[----:B------:R-:W-:Y:S02]  /*13880*/  IMAD.MOV.U32 R2, RZ, RZ, R12 ;  /* 0x000000ffff027224 */ /* 0x000fe400078e000c */
[----:B------:R-:W-:Y:S02]  /*13890*/  IMAD.MOV.U32 R0, RZ, RZ, R13 ;  /* 0x000000ffff007224 */ /* 0x000fe400078e000d */
[----:B------:R-:W3:Y:S01]  /*138a0*/  LDL.LU.64 R12, [R1+0xde8] ;  /* 0x000de800010c7983 */ /* 0x000ee20000300a00 */
[----:B--2---:R-:W-:-:S03]  /*138b0*/  IMAD.MOV.U32 R4, RZ, RZ, R15 ;  /* 0x000000ffff047224 */ /* 0x004fc600078e000f */
[----:B------:R-:W3:Y:S04]  /*138c0*/  LDL.LU R15, [R1+0xde0] ;  /* 0x000de000010f7983 */ /* 0x000ee80000300800 */
[----:B------:R-:W2:Y:S04]  /*138d0*/  LDL.LU R5, [R1+0x14] ;  /* 0x0000140001057983 */ /* 0x000ea80000300800 */
[----:B------:R-:W2:Y:S04]  /*138e0*/  LDL.LU R6, [R1+0x18] ;  /* 0x0000180001067983 */ /* 0x000ea80000300800 */
[----:B------:R-:W2:Y:S04]  /*138f0*/  LDL.LU R7, [R1+0x1c] ;  /* 0x00001c0001077983 */ /* 0x000ea80000300800 */
[----:B------:R-:W-:Y:S04]  /*13900*/  STL.64 [R1+0xd58], R22 ;  /* 0x000d581601007387 */ /* 0x000fe80000100a00 */
[----:B------:R0:W-:Y:S04]  /*13910*/  STL.64 [R1+0xd50], R20 ;  /* 0x000d501401007387 */ /* 0x0001e80000100a00 */
[----:B0-----:R-:W4:Y:S04]  /*13920*/  LDL.LU.64 R20, [R1+0x100] ;  /* 0x0001000001147983 */ /* 0x001f280000300a00 */
[----:B------:R-:W2:Y:S01]  /*13930*/  LDL.LU.64 R22, [R1+0x108] ;  /* 0x0001080001167983 */ /* 0x000ea20000300a00 */
[----:B---3--:R-:W-:-:S15]  /*13940*/  HMMA.16816.F32 R8, R12, R8, R16 ;  /* 0x000000080c08723c */ /* 0x008fde0000001810 */
[----:B------:R-:W-:-:S04]  /*13950*/  NOP ;  /* 0x0000000000007918 */ /* 0x000fc80000000000 */
[----:B------:R-:W-:Y:S01]  /*13960*/  IMAD.MOV.U32 R17, RZ, RZ, R10 ;  /* 0x000000ffff117224 */ /* 0x000fe200078e000a */
[----:B------:R-:W-:Y:S01]  /*13970*/  MOV R16, R11 ;  /* 0x0000000b00107202 */ /* 0x000fe20000000f00 */
[----:B------:R-:W-:Y:S01]  /*13980*/  IMAD.MOV.U32 R19, RZ, RZ, R8 ;  /* 0x000000ffff137224 */ /* 0x000fe200078e0008 */
[----:B------:R-:W3:Y:S01]  /*13990*/  LDL.LU.64 R10, [R1+0xdd8] ;  /* 0x000dd800010a7983 */ /* 0x000ee20000300a00 */
[----:B------:R-:W-:-:S03]  /*139a0*/  IMAD.MOV.U32 R18, RZ, RZ, R9 ;  /* 0x000000ffff127224 */ /* 0x000fc600078e0009 */
[----:B------:R-:W3:Y:S04]  /*139b0*/  LDL.LU.64 R8, [R1+0xdd0] ;  /* 0x000dd00001087983 */ /* 0x000ee80000300a00 */
[----:B------:R-:W-:Y:S04]  /*139c0*/  STL.64 [R1+0xd78], R18 ;  /* 0x000d781201007387 */ /* 0x000fe80000100a00 */
[----:B------:R0:W-:Y:S04]  /*139d0*/  STL.64 [R1+0xd70], R16 ;  /* 0x000d701001007387 */ /* 0x0001e80000100a00 */
[----:B0-----:R-:W2:Y:S04]  /*139e0*/  LDL.LU R16, [R1] ;  /* 0x0000000001107983 */ /* 0x001ea80000300800 */
[----:B------:R-:W2:Y:S01]  /*139f0*/  LDL.LU R17, [R1+0x4] ;  /* 0x0000040001117983 */ /* 0x000ea20000300800 */
[----:B------:R-:W-:-:S02]  /*13a00*/  IMAD.MOV.U32 R18, RZ, RZ, R3 ;  /* 0x000000ffff127224 */ /* 0x000fc400078e0003 */
[----:B------:R-:W-:Y:S01]  /*13a10*/  IMAD.MOV.U32 R19, RZ, RZ, R29 ;  /* 0x000000ffff137224 */ /* 0x000fe200078e001d */
[----:B------:R-:W4:Y:S04]  /*13a20*/  LDL.LU R3, [R1+0xdc8] ;  /* 0x000dc80001037983 */ /* 0x000f280000300800 */
[----:B------:R-:W-:Y:S01]  /*13a30*/  STL.64 [R1+0xd88], R18 ;  /* 0x000d881201007387 */ /* 0x000fe20000100a00 */
[----:B---3--:R-:W-:Y:S03]  /*13a40*/  HMMA.16816.F32 R8, R12, R24, R8 ;  /* 0x000000180c08723c */ /* 0x008fe60000001808 */
[----:B--2---:R-:W-:-:S15]  /*13a50*/  STL.64 [R1+0xd80], R16 ;  /* 0x000d801001007387 */ /* 0x004fde0000100a00 */
[----:B------:R-:W-:Y:S01]  /*13a60*/  NOP ;  /* 0x0000000000007918 */ /* 0x000fe20000000000 */
[----:B------:R-:W-:Y:S04]  /*13a70*/  STL.64 [R1+0x90], R8 ;  /* 0x0000900801007387 */ /* 0x000fe80000100a00 */
[----:B------:R0:W-:Y:S04]  /*13a80*/  STL.64 [R1+0x98], R10 ;  /* 0x0000980a01007387 */ /* 0x0001e80000100a00 */
[----:B0-----:R-:W4:Y:S04]  /*13a90*/  LDL.LU.64 R10, [R1+0xdc0] ;  /* 0x000dc000010a7983 */ /* 0x001f280000300a00 */
[----:B------:R-:W4:Y:S04]  /*13aa0*/  LDL.LU.64 R8, [R1+0xdb8] ;  /* 0x000db80001087983 */ /* 0x000f280000300a00 */
[----:B------:R0:W-:Y:S04]  /*13ab0*/  STL.64 [R1+0xd90], R26 ;  /* 0x000d901a01007387 */ /* 0x0001e80000100a00 */
[----:B0-----:R-:W2:Y:S01]  /*13ac0*/  LDL.LU.64 R26, [R1+0xc8] ;  /* 0x0000c800011a7983 */ /* 0x001ea20000300a00 */
[----:B----4-:R-:W-:-:S15]  /*13ad0*/  HMMA.16816.F32 R8, R12, R20, R8 ;  /* 0x000000140c08723c */ /* 0x010fde0000001808 */
[----:B------:R-:W-:-:S04]  /*13ae0*/  NOP ;  /* 0x0000000000007918 */ /* 0x000fc80000000000 */
[----:B------:R-:W-:Y:S04]  /*13af0*/  STL.64 [R1+0xa0], R8 ;  /* 0x0000a00801007387 */ /* 0x000fe80000100a00 */
[----:B------:R0:W-:Y:S04]  /*13b00*/  STL.64 [R1+0xa8], R10 ;  /* 0x0000a80a01007387 */ /* 0x0001e80000100a00 */
[----:B0-----:R-:W3:Y:S04]  /*13b10*/  LDL.LU.64 R10, [R1+0xdb0] ;  /* 0x000db000010a7983 */ /* 0x001ee80000300a00 */
[----:B------:R-:W3:Y:S01]  /*13b20*/  LDL.LU.64 R8, [R1+0xda8] ;  /* 0x000da80001087983 */ /* 0x000ee20000300a00 */
[----:B------:R-:W-:-:S02]  /*13b30*/  IMAD.MOV.U32 R16, RZ, RZ, R2 ;  /* 0x000000ffff107224 */ /* 0x000fc400078e0002 */
[----:B------:R-:W-:-:S07]  /*13b40*/  IMAD.MOV.U32 R17, RZ, RZ, R0 ;  /* 0x000000ffff117224 */ /* 0x000fce00078e0000 */
[----:B---3--:R-:W-:Y:S01]  /*13b50*/  HMMA.16816.F32 R16, R12, R16, R8 ;  /* 0x000000100c10723c */ /* 0x008fe20000001808 */
[----:B------:R-:W2:Y:S04]  /*13b60*/  LDL.LU.64 R10, [R1+0xda0] ;  /* 0x000da000010a7983 */ /* 0x000ea80000300a00 */
[----:B------:R-:W2:Y:S04]  /*13b70*/  LDL.LU.64 R8, [R1+0xd98] ;  /* 0x000d980001087983 */ /* 0x000ea80000300a00 */
[----:B------:R-:W3:Y:S10]  /*13b80*/  LDL R15, [R1+0x120] ;  /* 0x00012000010f7983 */ /* 0x000ef40000100800 */
[----:B------:R-:W-:Y:S04]  /*13b90*/  STL.64 [R1+0x70], R16 ;  /* 0x0000701001007387 */ /* 0x000fe80000100a00 */
[----:B------:R2:W-:Y:S02]  /*13ba0*/  STL.64 [R1+0x78], R18 ;  /* 0x0000781201007387 */ /* 0x0005e40000100a00 */
[----:B--2---:R-:W-:Y:S01]  /*13bb0*/  HMMA.16816.F32 R16, R8, R26, R4 ;  /* 0x0000001a0810723c */ /* 0x004fe20000001804 */
[----:B------:R-:W-:-:S02]  /*13bc0*/  IMAD.MOV.U32 R5, RZ, RZ, R26 ;  /* 0x000000ffff057224 */ /* 0x000fc400078e001a */
[----:B------:R-:W-:Y:S02]  /*13bd0*/  IMAD.MOV.U32 R4, RZ, RZ, R27 ;  /* 0x000000ffff047224 */ /* 0x000fe400078e001b */
[----:B------:R-:W2:-:S14]  /*13be0*/  LDL.LU.64 R26, [R1+0xd90] ;  /* 0x000d9000011a7983 */ /* 0x000e9c0000300a00 */
[----:B------:R-:W-:Y:S01]  /*13bf0*/  IMAD.MOV.U32 R2, RZ, RZ, R18 ;  /* 0x000000ffff027224 */ /* 0x000fe200078e0012 */
[----:B------:R0:W-:Y:S01]  /*13c00*/  STL.64 [R1+0x60], R16 ;  /* 0x0000601001007387 */ /* 0x0001e20000100a00 */
[----:B------:R-:W-:-:S03]  /*13c10*/  IMAD.MOV.U32 R0, RZ, RZ, R19 ;  /* 0x000000ffff007224 */ /* 0x000fc600078e0013 */
[----:B------:R-:W4:Y:S04]  /*13c20*/  LDL.LU.64 R18, [R1+0xd88] ;  /* 0x000d880001127983 */ /* 0x000f280000300a00 */
[----:B0-----:R-:W4:Y:S04]  /*13c30*/  LDL.LU.64 R16, [R1+0xd80] ;  /* 0x000d800001107983 */ /* 0x001f280000300a00 */
[----:B------:R-:W-:Y:S04]  /*13c40*/  STL [R1+0xd34], R0 ;  /* 0x000d340001007387 */ /* 0x000fe80000100800 */
[----:B------:R-:W-:Y:S01]  /*13c50*/  STL [R1+0xd30], R2 ;  /* 0x000d300201007387 */ /* 0x000fe20000100800 */
[----:B--2---:R-:W-:Y:S01]  /*13c60*/  IMAD.MOV.U32 R28, RZ, RZ, R26 ;  /* 0x000000ffff1c7224 */ /* 0x004fe200078e001a */
[----:B----4-:R-:W-:-:S15]  /*13c70*/  HMMA.16816.F32 R16, R8, R26, R16 ;  /* 0x0000001a0810723c */ /* 0x010fde0000001810 */
[----:B------:R-:W-:-:S04]  /*13c80*/  NOP ;  /* 0x0000000000007918 */ /* 0x000fc80000000000 */
[----:B------:R-:W-:Y:S04]  /*13c90*/  STL.64 [R1+0x30], R16 ;  /* 0x0000301001007387 */ /* 0x000fe80000100a00 */
[----:B------:R0:W-:Y:S04]  /*13ca0*/  STL.64 [R1+0x38], R18 ;  /* 0x0000381201007387 */ /* 0x0001e80000100a00 */
[----:B0-----:R-:W2:Y:S04]  /*13cb0*/  LDL.LU.64 R18, [R1+0xd78] ;  /* 0x000d780001127983 */ /* 0x001ea80000300a00 */
[----:B------:R-:W4:Y:S04]  /*13cc0*/  LDL.LU.64 R16, [R1+0xd70] ;  /* 0x000d700001107983 */ /* 0x000f280000300a00 */
[----:B------:R-:W2:Y:S04]  /*13cd0*/  LDL.LU.64 R26, [R1+0xd68] ;  /* 0x000d6800011a7983 */ /* 0x000ea80000300a00 */
[----:B------:R-:W2:Y:S01]  /*13ce0*/  LDL.LU.64 R24, [R1+0xd60] ;  /* 0x000d600001187983 */ /* 0x000ea20000300a00 */
[----:B------:R-:W-:-:S02]  /*13cf0*/  IMAD.MOV.U32 R0, RZ, RZ, R22 ;  /* 0x000000ffff007224 */ /* 0x000fc400078e0016 */
[----:B------:R-:W-:Y:S01]  /*13d00*/  IMAD.MOV.U32 R14, RZ, RZ, R23 ;  /* 0x000000ffff0e7224 */ /* 0x000fe200078e0017 */
[----:B--2---:R-:W-:-:S15]  /*13d10*/  HMMA.16816.F32 R24, R8, R22, R24 ;  /* 0x000000160818723c */ /* 0x004fde0000001818 */
[----:B------:R-:W-:-:S04]  /*13d20*/  NOP ;  /* 0x0000000000007918 */ /* 0x000fc80000000000 */
[----:B------:R-:W-:Y:S04]  /*13d30*/  STL.64 [R1+0x20], R24 ;  /* 0x0000201801007387 */ /* 0x000fe80000100a00 */
[----:B------:R0:W-:Y:S04]  /*13d40*/  STL.64 [R1+0x28], R26 ;  /* 0x0000281a01007387 */ /* 0x0001e80000100a00 */
[----:B------:R-:W2:Y:S04]  /*13d50*/  LDL.LU.64 R22, [R1+0xd58] ;  /* 0x000d580001167983 */ /* 0x000ea80000300a00 */
[----:B------:R-:W2:Y:S04]  /*13d60*/  LDL.LU.64 R20, [R1+0xd50] ;  /* 0x000d500001147983 */ /* 0x000ea80000300a00 */
[----:B0-----:R-:W2:Y:S02]  /*13d70*/  LDL.LU.64 R26, [R1+0xe8] ;  /* 0x0000e800011a7983 */ /* 0x001ea40000300a00 */
[----:B--2---:R-:W-:Y:S01]  /*13d80*/  HMMA.16816.F32 R20, R8, R26, R20 ;  /* 0x0000001a0814723c */ /* 0x004fe20000001814 */
[----:B------:R-:W-:-:S02]  /*13d90*/  IMAD.MOV.U32 R10, RZ, RZ, R5 ;  /* 0x000000ffff0a7224 */ /* 0x000fc400078e0005 */
[----:B------:R-:W-:Y:S02]  /*13da0*/  IMAD.MOV.U32 R11, RZ, RZ, R4 ;  /* 0x000000ffff0b7224 */ /* 0x000fe400078e0004 */
[----:B---3--:R-:W0:-:S14]  /*13db0*/  LDSM.16.MT88.4 R4, [R15+UR4+0x11000] ;  /* 0x011000040f04783b */ /* 0x008e1c0008004200 */
[----:B------:R-:W-:Y:S04]  /*13dc0*/  STL [R1+0xcb4], R20 ;  /* 0x000cb41401007387 */ /* 0x000fe80000100800 */
[----:B------:R-:W-:Y:S04]  /*13dd0*/  STL [R1+0xcb0], R21 ;  /* 0x000cb01501007387 */ /* 0x000fe80000100800 */
[----:B------:R-:W-:Y:S04]  /*13de0*/  STL [R1+0xcac], R22 ;  /* 0x000cac1601007387 */ /* 0x000fe80000100800 */
[----:B------:R-:W-:Y:S04]  /*13df0*/  STL [R1+0xca8], R23 ;  /* 0x000ca81701007387 */ /* 0x000fe80000100800 */
[----:B0-----:R4:W-:Y:S04]  /*13e00*/  STL.64 [R1+0xd10], R6 ;  /* 0x000d100601007387 */ /* 0x0019e80000100a00 */
[----:B------:R0:W-:Y:S01]  /*13e10*/  STL.64 [R1+0xd08], R4 ;  /* 0x000d080401007387 */ /* 0x0001e20000100a00 */
[----:B----4-:R-:W-:-:S02]  /*13e20*/  IMAD.MOV.U32 R6, RZ, RZ, R17 ;  /* 0x000000ffff067224 */ /* 0x010fc400078e0011 */
[----:B------:R-:W-:Y:S02]  /*13e30*/  IMAD.MOV.U32 R7, RZ, RZ, R16 ;  /* 0x000000ffff077224 */ /* 0x000fe400078e0010 */
[----:B0-----:R-:W-:Y:S02]  /*13e40*/  IMAD.MOV.U32 R4, RZ, RZ, R19 ;  /* 0x000000ffff047224 */ /* 0x001fe400078e0013 */
[----:B------:R-:W-:Y:S02]  /*13e50*/  IMAD.MOV.U32 R5, RZ, RZ, R18 ;  /* 0x000000ffff057224 */ /* 0x000fe400078e0012 */
[----:B------:R-:W0:Y:S04]  /*13e60*/  LDSM.16.M88.4 R16, [R3+UR4+0x80] ;  /* 0x000080040310783b */ /* 0x000e280008000200 */
[----:B0-----:R-:W-:Y:S01]  /*13e70*/  STL.64 [R1+0x40], R16 ;  /* 0x0000401001007387 */ /* 0x001fe20000100a00 */
[----:B------:R-:W-:-:S02]  /*13e80*/  IMAD.MOV.U32 R2, RZ, RZ, R16 ;  /* 0x000000ffff027224 */ /* 0x000fc400078e0010 */
[----:B------:R-:W-:Y:S01]  /*13e90*/  IMAD.MOV.U32 R21, RZ, RZ, R17 ;  /* 0x000000ffff157224 */ /* 0x000fe200078e0011 */
[----:B------:R-:W-:Y:S04]  /*13ea0*/  STL.64 [R1+0x48], R18 ;  /* 0x0000481201007387 */ /* 0x000fe80000100a00 */
[----:B------:R-:W0:Y:S04]  /*13eb0*/  LDSM.16.M88.4 R16, [R3+UR4+0x8080] ;  /* 0x008080040310783b */ /* 0x000e280008000200 */
[----:B0-----:R-:W-:Y:S04]  /*13ec0*/  STL.64 [R1+0xd0], R16 ;  /* 0x0000d01001007387 */ /* 0x001fe80000100a00 */
[----:B------:R-:W-:Y:S04]  /*13ed0*/  STL.64 [R1+0xd8], R18 ;  /* 0x0000d81201007387 */ /* 0x000fe80000100a00 */
[----:B------:R-:W0:Y:S01]  /*13ee0*/  LDSM.16.M88.4 R16, [R3+UR4+0xc080] ;  /* 0x00c080040310783b */ /* 0x000e220008000200 */
[----:B------:R-:W-:-:S02]  /*13ef0*/  IMAD.MOV.U32 R13, RZ, RZ, R26 ;  /* 0x000000ffff0d7224 */ /* 0x000fc400078e001a */
[----:B------:R-:W-:Y:S02]  /*13f00*/  IMAD.MOV.U32 R12, RZ, RZ, R27 ;  /* 0x000000ffff0c7224 */ /* 0x000fe400078e001b */
[----:B------:R1:W2:Y:S04]  /*13f10*/  LDSM.16.M88.4 R24, [R3+UR4+0x4080] ;  /* 0x004080040318783b */ /* 0x0002a80008000200 */
[----:B0-----:R0:W-:Y:S01]  /*13f20*/  STL.64 [R1+0x118], R18 ;  /* 0x0001181201007387 */ /* 0x0011e20000100a00 */
[----:B------:R-:W-:Y:S02]  /*13f30*/  IMAD.MOV.U32 R20, RZ, RZ, R16 ;  /* 0x000000ffff147224 */ /* 0x000fe400078e0010 */
[----:B-1----:R-:W-:Y:S01]  /*13f40*/  IMAD.MOV.U32 R3, RZ, RZ, R17 ;  /* 0x000000ffff037224 */ /* 0x002fe200078e0011 */
[----:B0-----:R-:W3:Y:S04]  /*13f50*/  LDL.LU.64 R18, [R1+0xd48] ;  /* 0x000d480001127983 */ /* 0x001ee80000300a00 */
[----:B------:R-:W3:Y:S01]  /*13f60*/  LDL.LU.64 R16, [R1+0xd40] ;  /* 0x000d400001107983 */ /* 0x000ee20000300a00 */
[----:B------:R-:W-:Y:S01]  /*13f70*/  IMAD.MOV.U32 R22, RZ, RZ, R28 ;  /* 0x000000ffff167224 */ /* 0x000fe200078e001c */
[----:B---3--:R-:W-:-:S15]  /*13f80*/  HMMA.16816.F32 R4, R16, R10, R4 ;  /* 0x0000000a1004723c */ /* 0x008fde0000001804 */
[----:B------:R-:W-:-:S04]  /*13f90*/  NOP ;  /* 0x0000000000007918 */ /* 0x000fc80000000000 */
[----:B------:R0:W-:Y:S01]  /*13fa0*/  STL.64 [R1+0x80], R4 ;  /* 0x0000800401007387 */ /* 0x0001e20000100a00 */
[----:B------:R-:W-:-:S03]  /*13fb0*/  IMAD.MOV.U32 R29, RZ, RZ, R7 ;  /* 0x000000ffff1d7224 */ /* 0x000fc600078e0007 */
[----:B------:R1:W-:Y:S04]  /*13fc0*/  STL [R1+0x88], R6 ;  /* 0x0000880601007387 */ /* 0x0003e80000100800 */
[----:B0-----:R-:W3:Y:S04]  /*13fd0*/  LDL.LU R4, [R1+0x70] ;  /* 0x0000700001047983 */ /* 0x001ee80000300800 */
[----:B------:R-:W3:Y:S04]  /*13fe0*/  LDL.LU R5, [R1+0x74] ;  /* 0x0000740001057983 */ /* 0x000ee80000300800 */
[----:B-1----:R-:W4:Y:S04]  /*13ff0*/  LDL.LU R6, [R1+0x78] ;  /* 0x0000780001067983 */ /* 0x002f280000300800 */
[----:B------:R-:W4:Y:S04]  /*14000*/  LDL.LU R7, [R1+0x7c] ;  /* 0x00007c0001077983 */ /* 0x000f280000300800 */
[----:B------:R-:W2:Y:S04]  /*14010*/  LDL.LU R28, [R1+0xd38] ;  /* 0x000d3800011c7983 */ /* 0x000ea80000300800 */
[----:B------:R-:W3:Y:S04]  /*14020*/  LDL.LU R23, [R1+0xfc] ;  /* 0x0000fc0001177983 */ /* 0x000ee80000300800 */
[----:B--2---:R-:W0:Y:S04]  /*14030*/  LDSM.16.MT88.4 R8, [R28+UR4+0x11000] ;  /* 0x011000041c08783b */ /* 0x004e280008004200 */
[----:B----4-:R1:W-:Y:S04]  /*14040*/  STL.64 [R1+0xd20], R6 ;  /* 0x000d200601007387 */ /* 0x0103e80000100a00 */
[----:B---3--:R-:W-:Y:S01]  /*14050*/  STL.64 [R1+0xd18], R4 ;  /* 0x000d180401007387 */ /* 0x008fe20000100a00 */
[----:B-1----:R-:W-:-:S03]  /*14060*/  IMAD.MOV.U32 R6, RZ, RZ, R0 ;  /* 0x000000ffff067224 */ /* 0x002fc600078e0000 */
[----:B------:R-:W2:Y:S04]  /*14070*/  LDL.LU R0, [R1+0xd34] ;  /* 0x000d340001007983 */ /* 0x000ea80000300800 */
[----:B------:R-:W-:Y:S04]  /*14080*/  STL.64 [R1+0x50], R24 ;  /* 0x0000501801007387 */ /* 0x000fe80000100a00 */
[----:B------:R-:W-:Y:S04]  /*14090*/  STL.64 [R1+0x58], R26 ;  /* 0x0000581a01007387 */ /* 0x000fe80000100a00 */
[----:B------:R-:W-:Y:S04]  /*140a0*/  STL.64 [R1+0xcf8], R24 ;  /* 0x000cf81801007387 */ /* 0x000fe80000100a00 */
[----:B------:R-:W-:Y:S01]  /*140b0*/  STL [R1+0xcb8], R29 ;  /* 0x000cb81d01007387 */ /* 0x000fe20000100800 */
[----:B------:R-:W-:-:S03]  /*140c0*/  IMAD.MOV.U32 R7, RZ, RZ, R14 ;  /* 0x000000ffff077224 */ /* 0x000fc600078e000e */
[----:B0-----:R-:W-:Y:S04]  /*140d0*/  STL [R1+0xccc], R8 ;  /* 0x000ccc0801007387 */ /* 0x001fe80000100800 */
[----:B------:R-:W-:Y:S04]  /*140e0*/  STL [R1+0xcc8], R9 ;  /* 0x000cc80901007387 */ /* 0x000fe80000100800 */
[----:B------:R0:W-:Y:S04]  /*140f0*/  STL [R1+0xcc4], R10 ;  /* 0x000cc40a01007387 */ /* 0x0001e80000100800 */
[----:B------:R1:W-:Y:S01]  /*14100*/  STL [R1+0xcc0], R11 ;  /* 0x000cc00b01007387 */ /* 0x0003e20000100800 */
[----:B0-----:R-:W-:-:S02]  /*14110*/  IMAD.MOV.U32 R10, RZ, RZ, R13 ;  /* 0x000000ffff0a7224 */ /* 0x001fc400078e000d */
[----:B-1----:R-:W-:Y:S02]  /*14120*/  IMAD.MOV.U32 R11, RZ, RZ, R12 ;  /* 0x000000ffff0b7224 */ /* 0x002fe400078e000c */
[----:B------:R-:W0:Y:S04]  /*14130*/  LDSM.16.MT88.4 R12, [R15+UR4+0x11400] ;  /* 0x011400040f0c783b */ /* 0x000e280008004200 */
[----:B------:R1:W-:Y:S04]  /*14140*/  STL.64 [R1+0xd28], R10 ;  /* 0x000d280a01007387 */ /* 0x0003e80000100a00 */
[----:B------:R-:W3:Y:S01]  /*14150*/  LDL.LU R8, [R1+0xa0] ;  /* 0x0000a00001087983 */ /* 0x000ee20000300800 */
[----:B------:R-:W-:-:S03]  /*14160*/  IMAD.MOV.U32 R24, RZ, RZ, R2 ;  /* 0x000000ffff187224 */ /* 0x000fc600078e0002 */
[----:B------:R-:W3:Y:S04]  /*14170*/  LDL.LU R9, [R1+0xa4] ;  /* 0x0000a40001097983 */ /* 0x000ee80000300800 */
[----:B-1----:R-:W3:Y:S04]  /*14180*/  LDL.LU R10, [R1+0xa8] ;  /* 0x0000a800010a7983 */ /* 0x002ee80000300800 */
[----:B------:R-:W3:Y:S04]  /*14190*/  LDL.LU R11, [R1+0xac] ;  /* 0x0000ac00010b7983 */ /* 0x000ee80000300800 */
[----:B------:R-:W-:Y:S04]  /*141a0*/  STL [R1+0xcbc], R28 ;  /* 0x000cbc1c01007387 */ /* 0x000fe80000100800 */
[----:B------:R-:W4:Y:S04]  /*141b0*/  LDL.LU R2, [R1+0xd30] ;  /* 0x000d300001027983 */ /* 0x000f280000300800 */
[----:B0-----:R-:W-:Y:S04]  /*141c0*/  STL.64 [R1+0xc68], R14 ;  /* 0x000c680e01007387 */ /* 0x001fe80000100a00 */
[----:B------:R0:W-:Y:S02]  /*141d0*/  STL.64 [R1+0xc60], R12 ;  /* 0x000c600c01007387 */ /* 0x0001e40000100a00 */
[----:B0-----:R-:W-:-:S02]  /*141e0*/  IMAD.MOV.U32 R12, RZ, RZ, R20 ;  /* 0x000000ffff0c7224 */ /* 0x001fc400078e0014 */
[----:B------:R-:W-:-:S03]  /*141f0*/  IMAD.MOV.U32 R13, RZ, RZ, R3 ;  /* 0x000000ffff0d7224 */ /* 0x000fc600078e0003 */
[----:B------:R0:W-:Y:S04]  /*14200*/  STL [R1+0xcd0], R12 ;  /* 0x000cd00c01007387 */ /* 0x0001e80000100800 */
[----:B------:R1:W-:Y:S04]  /*14210*/  STL [R1+0xcd4], R13 ;  /* 0x000cd40d01007387 */ /* 0x0003e80000100800 */
[----:B0-----:R-:W2:Y:S04]  /*14220*/  LDL.LU R12, [R1+0x90] ;  /* 0x00009000010c7983 */ /* 0x001ea80000300800 */
[----:B-1----:R-:W2:Y:S04]  /*14230*/  LDL.LU R13, [R1+0x94] ;  /* 0x00009400010d7983 */ /* 0x002ea80000300800 */
[----:B------:R-:W2:Y:S04]  /*14240*/  LDL.LU R14, [R1+0x98] ;  /* 0x00009800010e7983 */ /* 0x000ea80000300800 */
[----:B------:R-:W2:Y:S01]  /*14250*/  LDL.LU R15, [R1+0x9c] ;  /* 0x00009c00010f7983 */ /* 0x000ea20000300800 */
[----:B------:R-:W-:Y:S01]  /*14260*/  IMAD.MOV.U32 R25, RZ, RZ, R21 ;  /* 0x000000ffff197224 */ /* 0x000fe200078e0015 */
[----:B---3--:R-:W-:-:S15]  /*14270*/  HMMA.16816.F32 R4, R16, R6, R8 ;  /* 0x000000061004723c */ /* 0x008fde0000001808 */
[----:B------:R-:W-:-:S04]  /*14280*/  NOP ;  /* 0x0000000000007918 */ /* 0x000fc80000000000 */
[----:B------:R-:W-:Y:S01]  /*14290*/  IMAD.MOV.U32 R3, RZ, RZ, R5 ;  /* 0x000000ffff037224 */ /* 0x000fe200078e0005 */
[----:B--2---:R-:W-:-:S15]  /*142a0*/  HMMA.16816.F32 R12, R16, R22, R12 ;  /* 0x00000016100c723c */ /* 0x004fde000000180c */
[----:B------:R-:W-:-:S04]  /*142b0*/  NOP ;  /* 0x0000000000007918 */ /* 0x000fc80000000000 */
[----:B------:R-:W-:Y:S02]  /*142c0*/  IMAD.MOV.U32 R21, RZ, RZ, R12 ;  /* 0x000000ffff157224 */ /* 0x000fe400078e000c */
[----:B------:R-:W-:Y:S02]  /*142d0*/  IMAD.MOV.U32 R22, RZ, RZ, R13 ;  /* 0x000000ffff167224 */ /* 0x000fe400078e000d */
[----:B------:R-:W-:Y:S01]  /*142e0*/  IMAD.MOV.U32 R23, RZ, RZ, R14 ;  /* 0x000000ffff177224 */ /* 0x000fe200078e000e */
[----:B------:R0:W-:Y:S04]  /*142f0*/  STL [R1+0xcd8], R21 ;  /* 0x000cd81501007387 */ /* 0x0001e80000100800 */
[----:B------:R4:W-:Y:S01]  /*14300*/  STL.64 [R1+0xd00], R22 ;  /* 0x000d001601007387 */ /* 0x0009e20000100a00 */
[----:B------:R-:W-:-:S03]  /*14310*/  IMAD.MOV.U32 R14, RZ, RZ, R4 ;  /* 0x000000ffff0e7224 */ /* 0x000fc600078e0004 */
[----:B------:R-:W2:Y:S04]  /*14320*/  LDL.LU R20, [R1+0x60] ;  /* 0x0000600001147983 */ /* 0x000ea80000300800 */
[----:B0-----:R-:W2:Y:S01]  /*14330*/  LDL.LU R21, [R1+0x64] ;  /* 0x0000640001157983 */ /* 0x001ea20000300800 */
[----:B----4-:R-:W-:-:S03]  /*14340*/  IMAD.MOV.U32 R22, RZ, RZ, R2 ;  /* 0x000000ffff167224 */ /* 0x010fc600078e0002 */
[----:B------:R-:W3:Y:S01]  /*14350*/  LDL.LU.64 R10, [R1+0xd28] ;  /* 0x000d2800010a7983 */ /* 0x000ee20000300a00 */
[----:B------:R-:W-:Y:S02]  /*14360*/  IMAD.MOV.U32 R23, RZ, RZ, R0 ;  /* 0x000000ffff177224 */ /* 0x000fe400078e0000 */
[----:B------:R-:W-:Y:S02]  /*14370*/  IMAD.MOV.U32 R2, RZ, RZ, R6 ;  /* 0x000000ffff027224 */ /* 0x000fe400078e0006 */
[----:B------:R-:W-:Y:S02]  /*14380*/  IMAD.MOV.U32 R0, RZ, RZ, R7 ;  /* 0x000000ffff007224 */ /* 0x000fe400078e0007 */
[----:B------:R-:W3:Y:S04]  /*14390*/  LDL.LU.64 R6, [R1+0xd20] ;  /* 0x000d200001067983 */ /* 0x000ee80000300a00 */
[----:B------:R-:W3:Y:S02]  /*143a0*/  LDL.LU.64 R4, [R1+0xd18] ;  /* 0x000d180001047983 */ /* 0x000ee40000300a00 */
[----:B---3--:R-:W-:Y:S02]  /*143b0*/  HMMA.16816.F32 R16, R16, R10, R4 ;  /* 0x0000000a1010723c */ /* 0x008fe40000001804 */
[----:B------:R-:W2:Y:S04]  /*143c0*/  LDL.LU.64 R6, [R1+0xd10] ;  /* 0x000d100001067983 */ /* 0x000ea80000300a00 */
[----:B------:R-:W2:-:S13]  /*143d0*/  LDL.LU.64 R4, [R1+0xd08] ;  /* 0x000d080001047983 */ /* 0x000e9a0000300a00 */
[----:B------:R-:W-:Y:S02]  /*143e0*/  IMAD.MOV.U32 R9, RZ, RZ, R16 ;  /* 0x000000ffff097224 */ /* 0x000fe400078e0010 */
[----:B------:R-:W-:Y:S01]  /*143f0*/  IMAD.MOV.U32 R10, RZ, RZ, R17 ;  /* 0x000000ffff0a7224 */ /* 0x000fe200078e0011 */
[----:B------:R-:W3:Y:S01]  /*14400*/  LDL.LU R16, [R1+0x20] ;  /* 0x0000200001107983 */ /* 0x000ee20000300800 */
[----:B------:R-:W-:Y:S02]  /*14410*/  IMAD.MOV.U32 R11, RZ, RZ, R18 ;  /* 0x000000ffff0b7224 */ /* 0x000fe400078e0012 */
[----:B------:R-:W-:Y:S01]  /*14420*/  IMAD.MOV.U32 R28, RZ, RZ, R19 ;  /* 0x000000ffff1c7224 */ /* 0x000fe200078e0013 */
[----:B------:R-:W3:Y:S04]  /*14430*/  LDL.LU R17, [R1+0x24] ;  /* 0x0000240001117983 */ /* 0x000ee80000300800 */
[----:B------:R-:W4:Y:S04]  /*14440*/  LDL.LU R18, [R1+0x28] ;  /* 0x0000280001127983 */ /* 0x000f280000300800 */
[----:B------:R-:W4:Y:S01]  /*14450*/  LDL.LU R19, [R1+0x2c] ;  /* 0x00002c0001137983 */ /* 0x000f220000300800 */
[----:B--2---:R-:W-:-:S15]  /*14460*/  HMMA.16816.F32 R24, R4, R24, R20 ;  /* 0x000000180418723c */ /* 0x004fde0000001814 */
[----:B------:R-:W-:-:S04]  /*14470*/  NOP ;  /* 0x0000000000007918 */ /* 0x000fc80000000000 */
[----:B------:R-:W-:Y:S02]  /*14480*/  IMAD.MOV.U32 R21, RZ, RZ, R24 ;  /* 0x000000ffff157224 */ /* 0x000fe400078e0018 */
[----:B------:R-:W-:Y:S01]  /*14490*/  IMAD.MOV.U32 R13, RZ, RZ, R25 ;  /* 0x000000ffff0d7224 */ /* 0x000fe200078e0019 */
[----:B----4-:R-:W-:Y:S04]  /*144a0*/  STL.64 [R1+0xcf0], R18 ;  /* 0x000cf01201007387 */ /* 0x010fe80000100a00 */
[----:B---3--:R0:W-:Y:S04]  /*144b0*/  STL.64 [R1+0xce8], R16 ;  /* 0x000ce81001007387 */ /* 0x0081e80000100a00 */
[----:B0-----:R-:W2:Y:S04]  /*144c0*/  LDL.LU R16, [R1+0x30] ;  /* 0x0000300001107983 */ /* 0x001ea80000300800 */
[----:B------:R-:W2:Y:S04]  /*144d0*/  LDL.LU R17, [R1+0x34] ;  /* 0x0000340001117983 */ /* 0x000ea80000300800 */
[----:B------:R-:W2:Y:S04]  /*144e0*/  LDL.LU R18, [R1+0x38] ;  /* 0x0000380001127983 */ /* 0x000ea80000300800 */
[----:B------:R-:W2:Y:S04]  /*144f0*/  LDL.LU R19, [R1+0x3c] ;  /* 0x00003c0001137983 */ /* 0x000ea80000300800 */
[----:B------:R-:W3:Y:S04]  /*14500*/  LDL.LU.64 R22, [R1+0xd00] ;  /* 0x000d000001167983 */ /* 0x000ee80000300a00 */
[----:B------:R-:W2:Y:S01]  /*14510*/  LDL.LU.64 R24, [R1+0xcf8] ;  /* 0x000cf80001187983 */ /* 0x000ea20000300a00 */
[----:B------:R-:W-:-:S02]  /*14520*/  IMAD.MOV.U32 R12, RZ, RZ, R26 ;  /* 0x000000ffff0c7224 */ /* 0x000fc400078e001a */
[----:B------:R-:W-:Y:S01]  /*14530*/  IMAD.MOV.U32 R8, RZ, RZ, R27 ;  /* 0x000000ffff087224 */ /* 0x000fe200078e001b */
[----:B---3--:R-:W-:Y:S04]  /*14540*/  STL.64 [R1+0xce0], R22 ;  /* 0x000ce01601007387 */ /* 0x008fe80000100a00 */
[----:B------:R0:W-:Y:S01]  /*14550*/  STL [R1+0xcdc], R21 ;  /* 0x000cdc1501007387 */ /* 0x0001e20000100800 */
[C---:B--2---:R-:W-:Y:S03]  /*14560*/  HMMA.16816.F32 R24, R4.reuse, R24, R16 ;  /* 0x000000180418723c */ /* 0x044fe60000001810 */
[----:B0-----:R-:W2:Y:S04]  /*14570*/  LDL.LU.64 R20, [R1+0xd0] ;  /* 0x0000d00001147983 */ /* 0x001ea80000300a00 */
[----:B------:R-:W3:Y:S04]  /*14580*/  LDL.LU.64 R18, [R1+0xcf0] ;  /* 0x000cf00001127983 */ /* 0x000ee80000300a00 */
[----:B------:R-:W3:Y:S08]  /*14590*/  LDL.LU.64 R16, [R1+0xce8] ;  /* 0x000ce80001107983 */ /* 0x000ef00000300a00 */
[----:B------:R-:W-:Y:S04]  /*145a0*/  STL.64 [R1+0xc48], R26 ;  /* 0x000c481a01007387 */ /* 0x000fe80000100a00 */
[----:B------:R0:W-:Y:S04]  /*145b0*/  STL.64 [R1+0xc40], R24 ;  /* 0x000c401801007387 */ /* 0x0001e80000100a00 */
[----:B0-----:R-:W4:Y:S04]  /*145c0*/  LDL.LU.64 R24, [R1+0x40] ;  /* 0x0000400001187983 */ /* 0x001f280000300a00 */
[----:B------:R-:W4:Y:S04]  /*145d0*/  LDL.LU.64 R26, [R1+0x48] ;  /* 0x00004800011a7983 */ /* 0x000f280000300a00 */
[----:B------:R-:W4:Y:S01]  /*145e0*/  LDL.LU.64 R22, [R1+0xce0] ;  /* 0x000ce00001167983 */ /* 0x000f220000300a00 */
[----:B--2---:R-:W-:Y:S01]  /*145f0*/  IMAD.MOV.U32 R29, RZ, RZ, R20 ;  /* 0x000000ffff1d7224 */ /* 0x004fe200078e0014 */
[----:B---3--:R-:W-:Y:S01]  /*14600*/  HMMA.16816.F32 R16, R4, R20, R16 ;  /* 0x000000140410723c */ /* 0x008fe20000001810 */
[----:B------:R-:W-:-:S02]  /*14610*/  IMAD.MOV.U32 R20, RZ, RZ, R21 ;  /* 0x000000ffff147224 */ /* 0x000fc400078e0015 */
[----:B------:R-:W2:-:S15]  /*14620*/  LDL.LU R21, [R1+0xcdc] ;  /* 0x000cdc0001157983 */ /* 0x000e9e0000300800 */
[----:B------:R-:W-:Y:S01]  /*14630*/  NOP ;  /* 0x0000000000007918 */ /* 0x000fe20000000000 */
[----:B------:R-:W-:Y:S04]  /*14640*/  STL.64 [R1+0xc58], R18 ;  /* 0x000c581201007387 */ /* 0x000fe80000100a00 */
[----:B------:R2:W-:Y:S02]  /*14650*/  STL.64 [R1+0xc50], R16 ;  /* 0x000c501001007387 */ /* 0x0005e40000100a00 */
[----:B--2---:R-:W-:Y:S02]  /*14660*/  IMAD.MOV.U32 R16, RZ, RZ, R21 ;  /* 0x000000ffff107224 */ /* 0x004fe400078e0015 */
[----:B------:R-:W2:Y:S01]  /*14670*/  LDL.LU R21, [R1+0xcd8] ;  /* 0x000cd80001157983 */ /* 0x000ea20000300800 */
[----:B------:R-:W-:Y:S02]  /*14680*/  IMAD.MOV.U32 R18, RZ, RZ, R12 ;  /* 0x000000ffff127224 */ /* 0x000fe400078e000c */
[----:B------:R-:W-:-:S02]  /*14690*/  IMAD.MOV.U32 R19, RZ, RZ, R8 ;  /* 0x000000ffff137224 */ /* 0x000fc400078e0008 */
[----:B------:R-:W-:Y:S02]  /*146a0*/  IMAD.MOV.U32 R17, RZ, RZ, R13 ;  /* 0x000000ffff117224 */ /* 0x000fe400078e000d */
[----:B------:R-:W3:Y:S04]  /*146b0*/  LDL.LU R13, [R1+0xcd4] ;  /* 0x000cd400010d7983 */ /* 0x000ee80000300800 */
[----:B------:R-:W3:Y:S04]  /*146c0*/  LDL.LU R12, [R1+0xcd0] ;  /* 0x000cd000010c7983 */ /* 0x000ee80000300800 */
[----:B------:R-:W3:Y:S04]  /*146d0*/  LDL.LU R8, [R1+0xccc] ;  /* 0x000ccc0001087983 */ /* 0x000ee80000300800 */
[----:B------:R0:W-:Y:S04]  /*146e0*/  STL.64 [R1+0xc78], R18 ;  /* 0x000c781201007387 */ /* 0x0001e80000100a00 */
[----:B------:R1:W-:Y:S01]  /*146f0*/  STL.64 [R1+0xc70], R16 ;  /* 0x000c701001007387 */ /* 0x0003e20000100a00 */
[----:B0-----:R-:W-:-:S02]  /*14700*/  IMAD.MOV.U32 R18, RZ, RZ, R11 ;  /* 0x000000ffff127224 */ /* 0x001fc400078e000b */
[----:B------:R-:W-:Y:S01]  /*14710*/  IMAD.MOV.U32 R19, RZ, RZ, R28 ;  /* 0x000000ffff137224 */ /* 0x000fe200078e001c */
[----:B-1----:R-:W-:Y:S01]  /*14720*/  MOV R16, R9 ;  /* 0x0000000900107202 */ /* 0x002fe20000000f00 */
[----:B------:R-:W-:Y:S01]  /*14730*/  IMAD.MOV.U32 R17, RZ, RZ, R10 ;  /* 0x000000ffff117224 */ /* 0x000fe200078e000a */
[----:B------:R-:W3:Y:S04]  /*14740*/  LDL.LU R9, [R1+0xcc8] ;  /* 0x000cc80001097983 */ /* 0x000ee80000300800 */
[----:B------:R-:W3:Y:S04]  /*14750*/  LDL.LU R10, [R1+0xcc4] ;  /* 0x000cc400010a7983 */ /* 0x000ee80000300800 */
[----:B------:R-:W3:Y:S04]  /*14760*/  LDL.LU R11, [R1+0xcc0] ;  /* 0x000cc000010b7983 */ /* 0x000ee80000300800 */
[----:B------:R-:W3:Y:S04]  /*14770*/  LDL.LU R28, [R1+0xcbc] ;  /* 0x000cbc00011c7983 */ /* 0x000ee80000300800 */
[----:B------:R-:W-:Y:S04]  /*14780*/  STL.64 [R1+0xc88], R18 ;  /* 0x000c881201007387 */ /* 0x000fe80000100a00 */
[----:B------:R0:W-:Y:S02]  /*14790*/  STL.64 [R1+0xc80], R16 ;  /* 0x000c801001007387 */ /* 0x0001e40000100a00 */
[----:B0-----:R-:W-:-:S02]  /*147a0*/  IMAD.MOV.U32 R16, RZ, RZ, R29 ;  /* 0x000000ffff107224 */ /* 0x001fc400078e001d */
[----:B------:R-:W-:Y:S01]  /*147b0*/  IMAD.MOV.U32 R17, RZ, RZ, R20 ;  /* 0x000000ffff117224 */ /* 0x000fe200078e0014 */
[----:B------:R-:W3:Y:S04]  /*147c0*/  LDL.LU R29, [R1+0xcb8] ;  /* 0x000cb800011d7983 */ /* 0x000ee80000300800 */
[----:B------:R-:W3:Y:S01]  /*147d0*/  LDL.LU R20, [R1+0xcb4] ;  /* 0x000cb40001147983 */ /* 0x000ee20000300800 */
[----:B----4-:R-:W-:-:S03]  /*147e0*/  IMAD.MOV.U32 R18, RZ, RZ, R23 ;  /* 0x000000ffff127224 */ /* 0x010fc600078e0017 */
[----:B------:R0:W-:Y:S02]  /*147f0*/  STL.64 [R1+0xc90], R16 ;  /* 0x000c901001007387 */ /* 0x0001e40000100a00 */
[----:B0-----:R-:W-:Y:S02]  /*14800*/  IMAD.MOV.U32 R17, RZ, RZ, R22 ;  /* 0x000000ffff117224 */ /* 0x001fe400078e0016 */
[----:B------:R-:W-:Y:S02]  /*14810*/  IMAD.MOV.U32 R19, RZ, RZ, R15 ;  /* 0x000000ffff137224 */ /* 0x000fe400078e000f */
[----:B--2---:R-:W-:Y:S02]  /*14820*/  IMAD.MOV.U32 R16, RZ, RZ, R21 ;  /* 0x000000ffff107224 */ /* 0x004fe400078e0015 */
[----:B------:R-:W2:Y:S04]  /*14830*/  LDL.LU R21, [R1+0xcb0] ;  /* 0x000cb00001157983 */ /* 0x000ea80000300800 */
[----:B------:R-:W2:Y:S04]  /*14840*/  LDL.LU R22, [R1+0xcac] ;  /* 0x000cac0001167983 */ /* 0x000ea80000300800 */
[----:B------:R-:W2:Y:S04]  /*14850*/  LDL.LU R23, [R1+0xca8] ;  /* 0x000ca80001177983 */ /* 0x000ea80000300800 */
[----:B------:R-:W-:Y:S04]  /*14860*/  STL.64 [R1+0xca0], R18 ;  /* 0x000ca01201007387 */ /* 0x000fe80000100a00 */
[----:B------:R0:W-:Y:S04]  /*14870*/  STL.64 [R1+0xc98], R16 ;  /* 0x000c981001007387 */ /* 0x0001e80000100a00 */
[----:B0-----:R-:W4:Y:S04]  /*14880*/  LDL.LU R16, [R1+0x80] ;  /* 0x0000800001107983 */ /* 0x001f280000300800 */
[----:B------:R-:W4:Y:S04]  /*14890*/  LDL.LU R17, [R1+0x84] ;  /* 0x0000840001117983 */ /* 0x000f280000300800 */
[----:B------:R-:W4:Y:S01]  /*148a0*/  LDL.LU R18, [R1+0x88] ;  /* 0x0000880001127983 */ /* 0x000f220000300800 */
[----:B---3--:R-:W-:Y:S01]  /*148b0*/  IMAD.MOV.U32 R19, RZ, RZ, R29 ;  /* 0x000000ffff137224 */ /* 0x008fe200078e001d */
[----:B--2---:R-:W-:Y:S02]  /*148c0*/  HMMA.16816.F32 R20, R4, R12, R20 ;  /* 0x0000000c0414723c */ /* 0x004fe40000001814 */
[----:B------:R-:W0:Y:S06]  /*148d0*/  LDSM.16.MT88.4 R4, [R28+UR4+0x11400] ;  /* 0x011400041c04783b */ /* 0x000e2c0008004200 */
[C---:B----4-:R-:W-:Y:S11]  /*148e0*/  HMMA.16816.F32 R16, R8.reuse, R24, R16 ;  /* 0x000000180810723c */ /* 0x050ff60000001810 */
[----:B------:R-:W-:Y:S04]  /*148f0*/  STL.64 [R1+0xc28], R22 ;  /* 0x000c281601007387 */ /* 0x000fe80000100a00 */
[----:B------:R1:W-:Y:S04]  /*14900*/  STL.64 [R1+0xc20], R20 ;  /* 0x000c201401007387 */ /* 0x0003e80000100a00 */
[----:B-1----:R-:W2:Y:S04]  /*14910*/  LDL.LU.64 R20, [R1+0x50] ;  /* 0x0000500001147983 */ /* 0x002ea80000300a00 */
[----:B------:R-:W3:Y:S04]  /*14920*/  LDL.LU.64 R22, [R1+0x58] ;  /* 0x0000580001167983 */ /* 0x000ee80000300a00 */
[----:B0-----:R-:W-:Y:S04]  /*14930*/  STL [R1+0xc1c], R4 ;  /* 0x000c1c0401007387 */ /* 0x001fe80000100800 */
[----:B------:R-:W-:Y:S04]  /*14940*/  STL [R1+0xc18], R5 ;  /* 0x000c180501007387 */ /* 0x000fe80000100800 */
[----:B------:R-:W-:Y:S04]  /*14950*/  STL [R1+0xc14], R6 ;  /* 0x000c140601007387 */ /* 0x000fe80000100800 */
[----:B------:R-:W-:Y:S04]  /*14960*/  STL [R1+0xc10], R7 ;  /* 0x000c100701007387 */ /* 0x000fe80000100800 */
[----:B------:R-:W-:Y:S04]  /*14970*/  STL.64 [R1+0x30], R16 ;  /* 0x0000301001007387 */ /* 0x000fe80000100a00 */
[----:B------:R0:W-:Y:S04]  /*14980*/  STL.64 [R1+0x38], R18 ;  /* 0x0000381201007387 */ /* 0x0001e80000100a00 */
[----:B0-----:R-:W2:Y:S04]  /*14990*/  LDL.LU.64 R18, [R1+0xca0] ;  /* 0x000ca00001127983 */ /* 0x001ea80000300a00 */
[----:B------:R-:W2:Y:S02]  /*149a0*/  LDL.LU.64 R16, [R1+0xc98] ;  /* 0x000c980001107983 */ /* 0x000ea40000300a00 */
[----:B--2---:R-:W-:-:S15]  /*149b0*/  HMMA.16816.F32 R16, R8, R20, R16 ;  /* 0x000000140810723c */ /* 0x004fde0000001810 */
[----:B------:R-:W-:-:S04]  /*149c0*/  NOP ;  /* 0x0000000000007918 */ /* 0x000fc80000000000 */
[----:B------:R0:W-:Y:S04]  /*149d0*/  STL.64 [R1+0x60], R16 ;  /* 0x0000601001007387 */ /* 0x0001e80000100a00 */
[----:B------:R1:W-:Y:S04]  /*149e0*/  STL.64 [R1+0x68], R18 ;  /* 0x0000681201007387 */ /* 0x0003e80000100a00 */
[----:B0-----:R-:W1:Y:S01]  /*149f0*/  LDL.LU.64 R16, [R1+0xc90] ;  /* 0x000c900001107983 */ /* 0x001e620000300a00 */
[----:B------:R-:W-:Y:S02]  /*14a00*/  IMAD.MOV.U32 R4, RZ, RZ, R14 ;  /* 0x000000ffff047224 */ /* 0x000fe400078e000e */
[----:B------:R-:W-:-:S02]  /*14a10*/  IMAD.MOV.U32 R5, RZ, RZ, R3 ;  /* 0x000000ffff057224 */ /* 0x000fc400078e0003 */
[----:B------:R-:W-:Y:S02]  /*14a20*/  IMAD.MOV.U32 R6, RZ, RZ, R2 ;  /* 0x000000ffff067224 */ /* 0x000fe400078e0002 */
[----:B------:R-:W-:-:S07]  /*14a30*/  IMAD.MOV.U32 R7, RZ, RZ, R0 ;  /* 0x000000ffff077224 */ /* 0x000fce00078e0000 */
[----:B-1----:R-:W-:-:S15]  /*14a40*/  HMMA.16816.F32 R16, R8, R16, R4 ;  /* 0x000000100810723c */ /* 0x002fde0000001804 */
[----:B------:R-:W-:-:S04]  /*14a50*/  NOP ;  /* 0x0000000000007918 */ /* 0x000fc80000000000 */
[----:B------:R-:W-:Y:S02]  /*14a60*/  IMAD.MOV.U32 R6, RZ, RZ, R18 ;  /* 0x000000ffff067224 */ /* 0x000fe400078e0012 */
[----:B------:R-:W-:Y:S02]  /*14a70*/  IMAD.MOV.U32 R7, RZ, RZ, R19 ;  /* 0x000000ffff077224 */ /* 0x000fe400078e0013 */
[----:B------:R-:W-:Y:S01]  /*14a80*/  IMAD.MOV.U32 R4, RZ, RZ, R16 ;  /* 0x000000ffff047224 */ /* 0x000fe200078e0010 */
[----:B------:R-:W2:Y:S01]  /*14a90*/  LDL.LU.64 R18, [R1+0xc88] ;  /* 0x000c880001127983 */ /* 0x000ea20000300a00 */
[----:B------:R-:W-:-:S03]  /*14aa0*/  IMAD.MOV.U32 R5, RZ, RZ, R17 ;  /* 0x000000ffff057224 */ /* 0x000fc600078e0011 */
[----:B------:R-:W2:Y:S04]  /*14ab0*/  LDL.LU.64 R16, [R1+0xc80] ;  /* 0x000c800001107983 */ /* 0x000ea80000300a00 */
[----:B------:R0:W-:Y:S04]  /*14ac0*/  STL.64 [R1+0xc38], R6 ;  /* 0x000c380601007387 */ /* 0x0001e80000100a00 */
[----:B------:R-:W-:Y:S04]  /*14ad0*/  STL.64 [R1+0xc30], R4 ;  /* 0x000c300401007387 */ /* 0x000fe80000100a00 */
[----:B0-----:R-:W4:Y:S01]  /*14ae0*/  LDL.LU.64 R6, [R1+0xd8] ;  /* 0x0000d80001067983 */ /* 0x001f220000300a00 */
[----:B--2---:R-:W-:Y:S03]  /*14af0*/  HMMA.16816.F32 R8, R8, R12, R16 ;  /* 0x0000000c0808723c */ /* 0x004fe60000001810 */
[----:B------:R-:W2:Y:S04]  /*14b00*/  LDL.LU.64 R18, [R1+0xc78] ;  /* 0x000c780001127983 */ /* 0x000ea80000300a00 */
[----:B------:R-:W2:Y:S04]  /*14b10*/  LDL.LU.64 R16, [R1+0xc70] ;  /* 0x000c700001107983 */ /* 0x000ea80000300a00 */
[----:B------:R-:W2:Y:S04]  /*14b20*/  LDL.LU.64 R14, [R1+0xc68] ;  /* 0x000c6800010e7983 */ /* 0x000ea80000300a00 */
[----:B------:R-:W2:Y:S04]  /*14b30*/  LDL.LU.64 R12, [R1+0xc60] ;  /* 0x000c6000010c7983 */ /* 0x000ea80000300a00 */
[----:B------:R-:W-:Y:S04]  /*14b40*/  STL.64 [R1+0xc0], R8 ;  /* 0x0000c00801007387 */ /* 0x000fe80000100a00 */
[----:B------:R0:W-:Y:S01]  /*14b50*/  STL.64 [R1+0xc8], R10 ;  /* 0x0000c80a01007387 */ /* 0x0001e20000100a00 */
[----:B------:R-:W-:-:S02]  /*14b60*/  IMAD.MOV.U32 R0, RZ, RZ, R26 ;  /* 0x000000ffff007224 */ /* 0x000fc400078e001a */
[----:B------:R-:W-:Y:S01]  /*14b70*/  IMAD.MOV.U32 R3, RZ, RZ, R27 ;  /* 0x000000ffff037224 */ /* 0x000fe200078e001b */
[----:B0-----:R-:W3:Y:S01]  /*14b80*/  LDL.LU.64 R10, [R1+0x118] ;  /* 0x00011800010a7983 */ /* 0x001ee20000300a00 */
[----:B--2---:R-:W-:-:S15]  /*14b90*/  HMMA.16816.F32 R16, R12, R26, R16 ;  /* 0x0000001a0c10723c */ /* 0x004fde0000001810 */
[----:B------:R-:W-:-:S04]  /*14ba0*/  NOP ;  /* 0x0000000000007918 */ /* 0x000fc80000000000 */
[----:B------:R-:W-:Y:S04]  /*14bb0*/  STL.64 [R1+0xa0], R16 ;  /* 0x0000a01001007387 */ /* 0x000fe80000100a00 */
[----:B------:R0:W-:Y:S04]  /*14bc0*/  STL.64 [R1+0xa8], R18 ;  /* 0x0000a81201007387 */ /* 0x0001e80000100a00 */
[----:B0-----:R-:W4:Y:S04]  /*14bd0*/  LDL.LU.64 R18, [R1+0xc58] ;  /* 0x000c580001127983 */ /* 0x001f280000300a00 */
[----:B------:R-:W4:Y:S04]  /*14be0*/  LDL.LU.64 R16, [R1+0xc50] ;  /* 0x000c500001107983 */ /* 0x000f280000300a00 */
[----:B------:R-:W3:Y:S04]  /*14bf0*/  LDL.LU.64 R26, [R1+0xc48] ;  /* 0x000c4800011a7983 */ /* 0x000ee80000300a00 */
[----:B------:R-:W3:Y:S02]  /*14c00*/  LDL.LU.64 R24, [R1+0xc40] ;  /* 0x000c400001187983 */ /* 0x000ee40000300a00 */
[----:B---3--:R-:W-:-:S15]  /*14c10*/  HMMA.16816.F32 R24, R12, R22, R24 ;  /* 0x000000160c18723c */ /* 0x008fde0000001818 */
[----:B------:R-:W-:-:S04]  /*14c20*/  NOP ;  /* 0x0000000000007918 */ /* 0x000fc80000000000 */
[----:B------:R0:W-:Y:S02]  /*14c30*/  STL.64 [R1+0x90], R24 ;  /* 0x0000901801007387 */ /* 0x0001e40000100a00 */
[----:B0-----:R-:W-:Y:S02]  /*14c40*/  IMAD.MOV.U32 R25, RZ, RZ, R22 ;  /* 0x000000ffff197224 */ /* 0x001fe400078e0016 */
[----:B------:R-:W-:Y:S02]  /*14c50*/  IMAD.MOV.U32 R24, RZ, RZ, R23 ;  /* 0x000000ffff187224 */ /* 0x000fe400078e0017 */
[----:B----4-:R-:W-:Y:S01]  /*14c60*/  HMMA.16816.F32 R20, R12, R6, R16 ;  /* 0x000000060c14723c */ /* 0x010fe20000001810 */
[----:B------:R0:W-:Y:S01]  /*14c70*/  STL.64 [R1+0x98], R26 ;  /* 0x0000981a01007387 */ /* 0x0001e20000100a00 */
[----:B------:R-:W-:Y:S02]  /*14c80*/  IMAD.MOV.U32 R17, RZ, RZ, R6 ;  /* 0x000000ffff117224 */ /* 0x000fe400078e0006 */
[----:B------:R-:W-:Y:S01]  /*14c90*/  IMAD.MOV.U32 R16, RZ, RZ, R7 ;  /* 0x000000ffff107224 */ /* 0x000fe200078e0007 */
[----:B0-----:R-:W2:Y:S01]  /*14ca0*/  LDL.LU R27, [R1+0x124] ;  /* 0x00012400011b7983 */ /* 0x001ea20000300800 */
[----:B------:R-:W-:-:S03]  /*14cb0*/  IMAD.MOV.U32 R26, RZ, RZ, R0 ;  /* 0x000000ffff1a7224 */ /* 0x000fc600078e0000 */
[----:B------:R-:W3:Y:S10]  /*14cc0*/  LDL.LU.64 R6, [R1+0xc38] ;  /* 0x000c380001067983 */ /* 0x000ef40000300a00 */
[----:B------:R-:W-:Y:S01]  /*14cd0*/  IMAD.MOV.U32 R2, RZ, RZ, R22 ;  /* 0x000000ffff027224 */ /* 0x000fe200078e0016 */
[----:B------:R-:W4:Y:S01]  /*14ce0*/  LDL.LU.64 R4, [R1+0xc30] ;  /* 0x000c300001047983 */ /* 0x000f220000300a00 */
[----:B------:R-:W-:-:S02]  /*14cf0*/  IMAD.MOV.U32 R0, RZ, RZ, R23 ;  /* 0x000000ffff007224 */ /* 0x000fc400078e0017 */
[----:B------:R-:W-:Y:S01]  /*14d00*/  IMAD.MOV.U32 R29, RZ, RZ, R20 ;  /* 0x000000ffff1d7224 */ /* 0x000fe200078e0014 */
[----:B------:R-:W2:Y:S01]  /*14d10*/  LDL.LU.64 R22, [R1+0xc28] ;  /* 0x000c280001167983 */ /* 0x000ea20000300a00 */
[----:B------:R-:W-:-:S03]  /*14d20*/  IMAD.MOV.U32 R28, RZ, RZ, R21 ;  /* 0x000000ffff1c7224 */ /* 0x000fc600078e0015 */
[----:B------:R-:W2:Y:S04]  /*14d30*/  LDL.LU.64 R20, [R1+0xc20] ;  /* 0x000c200001147983 */ /* 0x000ea80000300a00 */
[----:B------:R-:W3:Y:S04]  /*14d40*/  LDL.LU R19, [R1+0x120] ;  /* 0x0001200001137983 */ /* 0x000ee80000300800 */
[----:B------:R0:W-:Y:S04]  /*14d50*/  STL [R1+0xbcc], R0 ;  /* 0x000bcc0001007387 */ /* 0x0001e80000100800 */
[----:B------:R1:W-:Y:S04]  /*14d60*/  STL [R1+0xbc8], R2 ;  /* 0x000bc80201007387 */ /* 0x0003e80000100800 */
[----:B------:R-:W-:Y:S01]  /*14d70*/  STL [R1+0xbc4], R28 ;  /* 0x000bc41c01007387 */ /* 0x000fe20000100800 */
[----:B0-----:R-:W-:-:S03]  /*14d80*/  IMAD.MOV.U32 R0, RZ, RZ, R11 ;  /* 0x000000ffff007224 */ /* 0x001fc600078e000b */
[----:B------:R-:W-:Y:S01]  /*14d90*/  STL [R1+0xbc0], R29 ;  /* 0x000bc01d01007387 */ /* 0x000fe20000100800 */
[----:B-1----:R-:W-:Y:S02]  /*14da0*/  IMAD.MOV.U32 R2, RZ, RZ, R10 ;  /* 0x000000ffff027224 */ /* 0x002fe400078e000a */
[----:B------:R-:W-:Y:S01]  /*14db0*/  IMAD.MOV.U32 R18, RZ, RZ, R25 ;  /* 0x000000ffff127224 */ /* 0x000fe200078e0019 */
[----:B--2---:R-:W-:Y:S01]  /*14dc0*/  HMMA.16816.F32 R12, R12, R10, R20 ;  /* 0x0000000a0c0c723c */ /* 0x004fe20000001814 */
[----:B---3--:R-:W0:-:S15]  /*14dd0*/  LDSM.16.MT88.4 R8, [R19+UR4+0x11800] ;  /* 0x011800041308783b */ /* 0x008e1e0008004200 */
[----:B------:R-:W-:-:S03]  /*14de0*/  NOP ;  /* 0x0000000000007918 */ /* 0x000fc60000000000 */
[----:B------:R-:W-:Y:S04]  /*14df0*/  STL.64 [R1+0xb0], R12 ;  /* 0x0000b00c01007387 */ /* 0x000fe80000100a00 */
[----:B------:R-:W-:Y:S04]  /*14e00*/  STL.64 [R1+0xb8], R14 ;  /* 0x0000b80e01007387 */ /* 0x000fe80000100a00 */
[----:B------:R-:W1:Y:S04]  /*14e10*/  LDSM.16.M88.4 R12, [R27+UR4+0x80] ;  /* 0x000080041b0c783b */ /* 0x000e680008000200 */
[----:B------:R-:W2:Y:S04]  /*14e20*/  LDL.LU R23, [R1+0x128] ;  /* 0x0001280001177983 */ /* 0x000ea80000300800 */
[----:B------:R3:W-:Y:S02]  /*14e30*/  STL [R1+0xbf0], R19 ;  /* 0x000bf01301007387 */ /* 0x0007e40000100800 */
[----:B---3--:R-:W-:-:S05]  /*14e40*/  IMAD.MOV.U32 R19, RZ, RZ, R24 ;  /* 0x000000ffff137224 */ /* 0x008fca00078e0018 */
[----:B------:R3:W-:Y:S04]  /*14e50*/  STL.64 [R1+0xbf8], R18 ;  /* 0x000bf81201007387 */ /* 0x0007e80000100a00 */
[----:B0-----:R-:W-:Y:S04]  /*14e60*/  STL [R1+0xbdc], R8 ;  /* 0x000bdc0801007387 */ /* 0x001fe80000100800 */
[----:B------:R-:W-:Y:S04]  /*14e70*/  STL [R1+0xbd8], R9 ;  /* 0x000bd80901007387 */ /* 0x000fe80000100800 */
[----:B------:R-:W-:Y:S01]  /*14e80*/  STL [R1+0xbd4], R10 ;  /* 0x000bd40a01007387 */ /* 0x000fe20000100800 */
[----:B---3--:R-:W-:-:S03]  /*14e90*/  IMAD.MOV.U32 R19, RZ, RZ, R3 ;  /* 0x000000ffff137224 */ /* 0x008fc600078e0003 */
[----:B------:R-:W-:Y:S01]  /*14ea0*/  STL [R1+0xbd0], R11 ;  /* 0x000bd00b01007387 */ /* 0x000fe20000100800 */
[----:B-1----:R-:W-:-:S03]  /*14eb0*/  IMAD.MOV.U32 R3, RZ, RZ, R15 ;  /* 0x000000ffff037224 */ /* 0x002fc600078e000f */
[----:B------:R-:W-:Y:S04]  /*14ec0*/  STL.64 [R1+0x20], R12 ;  /* 0x0000200c01007387 */ /* 0x000fe80000100a00 */
[----:B------:R-:W-:Y:S04]  /*14ed0*/  STL [R1+0x28], R14 ;  /* 0x0000280e01007387 */ /* 0x000fe80000100800 */
[----:B------:R-:W0:Y:S04]  /*14ee0*/  LDSM.16.M88.4 R8, [R27+UR4+0x4080] ;  /* 0x004080041b08783b */ /* 0x000e280008000200 */
[----:B------:R-:W1:Y:S04]  /*14ef0*/  LDSM.16.M88.4 R12, [R27+UR4+0x8080] ;  /* 0x008080041b0c783b */ /* 0x000e680008000200 */
[----:B------:R-:W-:Y:S04]  /*14f00*/  STL [R1+0xb88], R3 ;  /* 0x000b880301007387 */ /* 0x000fe80000100800 */
[----:B0-----:R0:W-:Y:S04]  /*14f10*/  STL.64 [R1+0x10], R8 ;  /* 0x0000100801007387 */ /* 0x0011e80000100a00 */
[----:B------:R3:W-:Y:S04]  /*14f20*/  STL.64 [R1+0x18], R10 ;  /* 0x0000180a01007387 */ /* 0x0007e80000100a00 */
[----:B-1----:R-:W-:Y:S01]  /*14f30*/  STL.64 [R1], R12 ;  /* 0x0000000c01007387 */ /* 0x002fe20000100a00 */
[----:B0-----:R-:W-:-:S02]  /*14f40*/  IMAD.MOV.U32 R8, RZ, RZ, R12 ;  /* 0x000000ffff087224 */ /* 0x001fc400078e000c */
[----:B------:R-:W-:Y:S01]  /*14f50*/  IMAD.MOV.U32 R9, RZ, RZ, R13 ;  /* 0x000000ffff097224 */ /* 0x000fe200078e000d */
[----:B------:R-:W-:Y:S01]  /*14f60*/  STL.64 [R1+0x8], R14 ;  /* 0x0000080e01007387 */ /* 0x000fe20000100a00 */
[----:B---3--:R-:W-:Y:S02]  /*14f70*/  IMAD.MOV.U32 R10, RZ, RZ, R6 ;  /* 0x000000ffff0a7224 */ /* 0x008fe400078e0006 */
[----:B------:R-:W-:Y:S01]  /*14f80*/  IMAD.MOV.U32 R11, RZ, RZ, R7 ;  /* 0x000000ffff0b7224 */ /* 0x000fe200078e0007 */
[----:B------:R4:W-:Y:S02]  /*14f90*/  STL.64 [R1+0xbe8], R8 ;  /* 0x000be80801007387 */ /* 0x0009e40000100a00 */
[----:B----4-:R-:W-:Y:S02]  /*14fa0*/  IMAD.MOV.U32 R8, RZ, RZ, R4 ;  /* 0x000000ffff087224 */ /* 0x010fe400078e0004 */
[----:B------:R-:W3:Y:S01]  /*14fb0*/  LDL.LU R4, [R1+0xc1c] ;  /* 0x000c1c0001047983 */ /* 0x000ee20000300800 */
[----:B------:R-:W-:-:S03]  /*14fc0*/  IMAD.MOV.U32 R9, RZ, RZ, R5 ;  /* 0x000000ffff097224 */ /* 0x000fc600078e0005 */
[----:B------:R-:W3:Y:S04]  /*14fd0*/  LDL.LU R5, [R1+0xc18] ;  /* 0x000c180001057983 */ /* 0x000ee80000300800 */
[----:B------:R-:W3:Y:S04]  /*14fe0*/  LDL.LU R6, [R1+0xc14] ;  /* 0x000c140001067983 */ /* 0x000ee80000300800 */
[----:B------:R-:W3:Y:S04]  /*14ff0*/  LDL.LU R7, [R1+0xc10] ;  /* 0x000c100001077983 */ /* 0x000ee80000300800 */
[----:B------:R-:W-:Y:S04]  /*15000*/  STL.64 [R1+0xc08], R10 ;  /* 0x000c080a01007387 */ /* 0x000fe80000100a00 */
[----:B------:R0:W-:Y:S04]  /*15010*/  STL.64 [R1+0xc00], R8 ;  /* 0x000c000801007387 */ /* 0x0001e80000100a00 */
[----:B0-----:R-:W3:Y:S04]  /*15020*/  LDL.LU R8, [R1+0x30] ;  /* 0x0000300001087983 */ /* 0x001ee80000300800 */
[----:B------:R-:W3:Y:S04]  /*15030*/  LDL.LU R9, [R1+0x34] ;  /* 0x0000340001097983 */ /* 0x000ee80000300800 */
[----:B------:R-:W3:Y:S04]  /*15040*/  LDL.LU R10, [R1+0x38] ;  /* 0x00003800010a7983 */ /* 0x000ee80000300800 */
[----:B------:R-:W3:Y:S01]  /*15050*/  LDL.LU R11, [R1+0x3c] ;  /* 0x00003c00010b7983 */ /* 0x000ee20000300800 */
[----:B------:R-:W-:-:S03]  /*15060*/  IMAD.MOV.U32 R18, RZ, RZ, R26 ;  /* 0x000000ffff127224 */ /* 0x000fc600078e001a */
[----:B------:R-:W0:Y:S04]  /*15070*/  LDSM.16.M88.4 R24, [R27+UR4+0xc080] ;  /* 0x00c080041b18783b */ /* 0x000e280008000200 */
[----:B0-----:R0:W-:Y:S04]  /*15080*/  STL [R1+0xb40], R26 ;  /* 0x000b401a01007387 */ /* 0x0011e80000100800 */
[----:B------:R1:W-:Y:S01]  /*15090*/  STL [R1+0xb3c], R27 ;  /* 0x000b3c1b01007387 */ /* 0x0003e20000100800 */
[----:B0-----:R-:W-:Y:S02]  /*150a0*/  IMAD.MOV.U32 R26, RZ, RZ, R2 ;  /* 0x000000ffff1a7224 */ /* 0x001fe400078e0002 */
[----:B-1----:R-:W-:Y:S01]  /*150b0*/  IMAD.MOV.U32 R27, RZ, RZ, R0 ;  /* 0x000000ffff1b7224 */ /* 0x002fe200078e0000 */
[----:B------:R-:W-:Y:S04]  /*150c0*/  STL.64 [R1+0xba0], R24 ;  /* 0x000ba01801007387 */ /* 0x000fe80000100a00 */
[----:B------:R0:W-:Y:S02]  /*150d0*/  STL.64 [R1+0xbe0], R26 ;  /* 0x000be01a01007387 */ /* 0x0001e40000100a00 */
[----:B0-----:R-:W-:-:S02]  /*150e0*/  IMAD.MOV.U32 R26, RZ, RZ, R17 ;  /* 0x000000ffff1a7224 */ /* 0x001fc400078e0011 */
[----:B------:R-:W-:Y:S01]  /*150f0*/  IMAD.MOV.U32 R27, RZ, RZ, R16 ;  /* 0x000000ffff1b7224 */ /* 0x000fe200078e0010 */
[----:B--2---:R-:W0:Y:S04]  /*15100*/  LDSM.16.MT88.4 R12, [R23+UR4+0x11800] ;  /* 0x01180004170c783b */ /* 0x004e280008004200 */
[----:B------:R-:W-:Y:S04]  /*15110*/  LDSM.16.MT88.4 R20, [R23+UR4+0x11c00] ;  /* 0x011c00041714783b */ /* 0x000fe80008004200 */
[----:B0-----:R-:W-:Y:S04]  /*15120*/  STL.64 [R1+0xb98], R14 ;  /* 0x000b980e01007387 */ /* 0x001fe80000100a00 */
[----:B------:R0:W-:Y:S04]  /*15130*/  STL.64 [R1+0xb90], R12 ;  /* 0x000b900c01007387 */ /* 0x0001e80000100a00 */
[----:B0-----:R-:W2:Y:S04]  /*15140*/  LDL.LU R12, [R1+0x60] ;  /* 0x00006000010c7983 */ /* 0x001ea80000300800 */
[----:B------:R-:W2:Y:S04]  /*15150*/  LDL.LU R13, [R1+0x64] ;  /* 0x00006400010d7983 */ /* 0x000ea80000300800 */
[----:B------:R-:W2:Y:S04]  /*15160*/  LDL.LU R14, [R1+0x68] ;  /* 0x00006800010e7983 */ /* 0x000ea80000300800 */
[----:B------:R-:W2:Y:S01]  /*15170*/  LDL.LU R15, [R1+0x6c] ;  /* 0x00006c00010f7983 */ /* 0x000ea20000300800 */
[----:B---3--:R-:W-:Y:S03]  /*15180*/  HMMA.16816.F32 R16, R4, R18, R8 ;  /* 0x000000120410723c */ /* 0x008fe60000001808 */
[----:B------:R-:W3:Y:S04]  /*15190*/  LDL.LU.64 R10, [R1+0xc08] ;  /* 0x000c0800010a7983 */ /* 0x000ee80000300a00 */
[----:B------:R-:W3:-:S12]  /*151a0*/  LDL.LU.64 R8, [R1+0xc00] ;  /* 0x000c000001087983 */ /* 0x000ed80000300a00 */
[----:B------:R-:W-:Y:S01]  /*151b0*/  STL.64 [R1+0x30], R16 ;  /* 0x0000301001007387 */ /* 0x000fe20000100a00 */
[----:B------:R-:W-:-:S03]  /*151c0*/  IMAD.MOV.U32 R3, RZ, RZ, R19 ;  /* 0x000000ffff037224 */ /* 0x000fc600078e0013 */
[----:B------:R0:W-:Y:S04]  /*151d0*/  STL [R1+0x38], R18 ;  /* 0x0000381201007387 */ /* 0x0001e80000100800 */
[----:B0-----:R-:W2:Y:S02]  /*151e0*/  LDL.LU.64 R18, [R1+0xbf8] ;  /* 0x000bf80001127983 */ /* 0x001ea40000300a00 */
[----:B--2---:R-:W-:-:S15]  /*151f0*/  HMMA.16816.F32 R16, R4, R18, R12 ;  /* 0x000000120410723c */ /* 0x004fde000000180c */
[----:B------:R-:W-:-:S04]  /*15200*/  NOP ;  /* 0x0000000000007918 */ /* 0x000fc80000000000 */
[----:B------:R-:W-:Y:S02]  /*15210*/  IMAD.MOV.U32 R14, RZ, RZ, R19 ;  /* 0x000000ffff0e7224 */ /* 0x000fe400078e0013 */
[----:B------:R-:W2:Y:S01]  /*15220*/  LDL.LU R19, [R1+0xbf0] ;  /* 0x000bf00001137983 */ /* 0x000ea20000300800 */
[----:B------:R-:W-:Y:S02]  /*15230*/  IMAD.MOV.U32 R28, RZ, RZ, R16 ;  /* 0x000000ffff1c7224 */ /* 0x000fe400078e0010 */
[----:B------:R-:W-:Y:S02]  /*15240*/  IMAD.MOV.U32 R29, RZ, RZ, R17 ;  /* 0x000000ffff1d7224 */ /* 0x000fe400078e0011 */
[----:B------:R-:W-:Y:S01]  /*15250*/  IMAD.MOV.U32 R15, RZ, RZ, R18 ;  /* 0x000000ffff0f7224 */ /* 0x000fe200078e0012 */
[----:B---3--:R-:W-:-:S15]  /*15260*/  HMMA.16816.F32 R24, R4, R26, R8 ;  /* 0x0000001a0418723c */ /* 0x008fde0000001808 */
[----:B------:R-:W-:-:S04]  /*15270*/  NOP ;  /* 0x0000000000007918 */ /* 0x000fc80000000000 */
[----:B------:R-:W-:Y:S02]  /*15280*/  IMAD.MOV.U32 R0, RZ, RZ, R26 ;  /* 0x000000ffff007224 */ /* 0x000fe400078e001a */
[----:B------:R-:W-:Y:S01]  /*15290*/  IMAD.MOV.U32 R2, RZ, RZ, R27 ;  /* 0x000000ffff027224 */ /* 0x000fe200078e001b */
[----:B--2---:R-:W0:Y:S04]  /*152a0*/  LDSM.16.MT88.4 R16, [R19+UR4+0x11c00] ;  /* 0x011c00041310783b */ /* 0x004e280008004200 */
[----:B0-----:R-:W-:Y:S04]  /*152b0*/  STL.64 [R1+0xb28], R18 ;  /* 0x000b281201007387 */ /* 0x001fe80000100a00 */
[----:B------:R0:W-:Y:S04]  /*152c0*/  STL.64 [R1+0xb20], R16 ;  /* 0x000b201001007387 */ /* 0x0001e80000100a00 */
[----:B0-----:R-:W2:Y:S04]  /*152d0*/  LDL.LU R16, [R1+0xc0] ;  /* 0x0000c00001107983 */ /* 0x001ea80000300800 */
[----:B------:R-:W2:Y:S04]  /*152e0*/  LDL.LU R17, [R1+0xc4] ;  /* 0x0000c40001117983 */ /* 0x000ea80000300800 */
[----:B------:R-:W2:Y:S04]  /*152f0*/  LDL.LU R18, [R1+0xc8] ;  /* 0x0000c80001127983 */ /* 0x000ea80000300800 */
[----:B------:R-:W2:Y:S04]  /*15300*/  LDL.LU R19, [R1+0xcc] ;  /* 0x0000cc0001137983 */ /* 0x000ea80000300800 */
[----:B------:R-:W3:Y:S04]  /*15310*/  LDL.LU.64 R8, [R1+0xbe8] ;  /* 0x000be80001087983 */ /* 0x000ee80000300a00 */
[----:B------:R-:W2:Y:S01]  /*15320*/  LDL.LU.64 R26, [R1+0xbe0] ;  /* 0x000be000011a7983 */ /* 0x000ea20000300a00 */
[----:B------:R-:W-:-:S03]  /*15330*/  IMAD.MOV.U32 R10, RZ, RZ, R24 ;  /* 0x000000ffff0a7224 */ /* 0x000fc600078e0018 */
[----:B------:R-:W-:Y:S01]  /*15340*/  STL.64 [R1+0xad8], R22 ;  /* 0x000ad81601007387 */ /* 0x000fe20000100a00 */
[----:B------:R-:W-:-:S03]  /*15350*/  IMAD.MOV.U32 R11, RZ, RZ, R25 ;  /* 0x000000ffff0b7224 */ /* 0x000fc600078e0019 */
[----:B------:R-:W-:Y:S04]  /*15360*/  STL.64 [R1+0xad0], R20 ;  /* 0x000ad01401007387 */ /* 0x000fe80000100a00 */
[----:B------:R-:W4:Y:S04]  /*15370*/  LDL.LU R24, [R1+0x90] ;  /* 0x0000900001187983 */ /* 0x000f280000300800 */
[----:B------:R-:W4:Y:S01]  /*15380*/  LDL.LU R25, [R1+0x94] ;  /* 0x0000940001197983 */ /* 0x000f220000300800 */
[----:B--2---:R-:W-:Y:S03]  /*15390*/  HMMA.16816.F32 R16, R4, R26, R16 ;  /* 0x0000001a0410723c */ /* 0x004fe60000001810 */
[----:B------:R-:W2:Y:S04]  /*153a0*/  LDL.LU R26, [R1+0x98] ;  /* 0x00009800011a7983 */ /* 0x000ea80000300800 */
[----:B------:R-:W2:Y:S01]  /*153b0*/  LDL.LU R27, [R1+0x9c] ;  /* 0x00009c00011b7983 */ /* 0x000ea20000300800 */
[----:B---3--:R-:W-:Y:S01]  /*153c0*/  IMAD.MOV.U32 R12, RZ, RZ, R8 ;  /* 0x000000ffff0c7224 */ /* 0x008fe200078e0008 */
[----:B------:R-:W-:Y:S01]  /*153d0*/  MOV R13, R9 ;  /* 0x00000009000d7202 */ /* 0x000fe20000000f00 */
[----:B------:R-:W-:-:S02]  /*153e0*/  IMAD.MOV.U32 R4, RZ, RZ, R10 ;  /* 0x000000ffff047224 */ /* 0x000fc400078e000a */
[----:B------:R-:W-:Y:S02]  /*153f0*/  IMAD.MOV.U32 R5, RZ, RZ, R11 ;  /* 0x000000ffff057224 */ /* 0x000fe400078e000b */
[----:B------:R-:W-:Y:S02]  /*15400*/  IMAD.MOV.U32 R6, RZ, RZ, R0 ;  /* 0x000000ffff067224 */ /* 0x000fe400078e0000 */
[----:B------:R-:W-:Y:S01]  /*15410*/  IMAD.MOV.U32 R7, RZ, RZ, R2 ;  /* 0x000000ffff077224 */ /* 0x000fe200078e0002 */
[----:B--2---:R-:W-:Y:S04]  /*15420*/  STL.64 [R1+0xbb8], R26 ;  /* 0x000bb81a01007387 */ /* 0x004fe80000100a00 */
[----:B----4-:R0:W-:Y:S04]  /*15430*/  STL.64 [R1+0xbb0], R24 ;  /* 0x000bb01801007387 */ /* 0x0101e80000100a00 */
[----:B0-----:R-:W2:Y:S04]  /*15440*/  LDL.LU R24, [R1+0xa0] ;  /* 0x0000a00001187983 */ /* 0x001ea80000300800 */
[----:B------:R-:W2:Y:S04]  /*15450*/  LDL.LU R25, [R1+0xa4] ;  /* 0x0000a40001197983 */ /* 0x000ea80000300800 */
[----:B------:R-:W2:Y:S04]  /*15460*/  LDL.LU R26, [R1+0xa8] ;  /* 0x0000a800011a7983 */ /* 0x000ea80000300800 */
[----:B------:R-:W2:Y:S04]  /*15470*/  LDL.LU R27, [R1+0xac] ;  /* 0x0000ac00011b7983 */ /* 0x000ea80000300800 */
[----:B------:R-:W2:Y:S04]  /*15480*/  LDL.LU R8, [R1+0xbdc] ;  /* 0x000bdc0001087983 */ /* 0x000ea80000300800 */
[----:B------:R-:W2:Y:S04]  /*15490*/  LDL.LU R9, [R1+0xbd8] ;  /* 0x000bd80001097983 */ /* 0x000ea80000300800 */
[----:B------:R0:W-:Y:S04]  /*154a0*/  STL.64 [R1+0xba8], R12 ;  /* 0x000ba80c01007387 */ /* 0x0001e80000100a00 */
[----:B0-----:R-:W3:Y:S04]  /*154b0*/  LDL.LU.64 R12, [R1+0x10] ;  /* 0x00001000010c7983 */ /* 0x001ee80000300a00 */
[----:B------:R-:W2:Y:S04]  /*154c0*/  LDL.LU R10, [R1+0xbd4] ;  /* 0x000bd400010a7983 */ /* 0x000ea80000300800 */
[----:B------:R-:W2:Y:S04]  /*154d0*/  LDL.LU R11, [R1+0xbd0] ;  /* 0x000bd000010b7983 */ /* 0x000ea80000300800 */
[----:B------:R-:W4:Y:S04]  /*154e0*/  LDL.LU R0, [R1+0xbcc] ;  /* 0x000bcc0001007983 */ /* 0x000f280000300800 */
[----:B------:R-:W2:Y:S04]  /*154f0*/  LDL.LU R2, [R1+0xbc8] ;  /* 0x000bc80001027983 */ /* 0x000ea80000300800 */
[----:B------:R-:W2:Y:S04]  /*15500*/  LDL.LU R20, [R1+0xb0] ;  /* 0x0000b00001147983 */ /* 0x000ea80000300800 */
[----:B------:R-:W2:Y:S04]  /*15510*/  LDL.LU R21, [R1+0xb4] ;  /* 0x0000b40001157983 */ /* 0x000ea80000300800 */
[----:B------:R-:W2:Y:S04]  /*15520*/  LDL.LU R22, [R1+0xb8] ;  /* 0x0000b80001167983 */ /* 0x000ea80000300800 */
[----:B------:R-:W2:Y:S04]  /*15530*/  LDL.LU R23, [R1+0xbc] ;  /* 0x0000bc0001177983 */ /* 0x000ea80000300800 */
[----:B------:R0:W-:Y:S04]  /*15540*/  STL.64 [R1+0xb68], R6 ;  /* 0x000b680601007387 */ /* 0x0001e80000100a00 */
[----:B------:R1:W-:Y:S01]  /*15550*/  STL.64 [R1+0xb60], R4 ;  /* 0x000b600401007387 */ /* 0x0003e20000100a00 */
[----:B0-----:R-:W-:-:S02]  /*15560*/  IMAD.MOV.U32 R6, RZ, RZ, R15 ;  /* 0x000000ffff067224 */ /* 0x001fc400078e000f */
[----:B------:R-:W-:Y:S02]  /*15570*/  IMAD.MOV.U32 R7, RZ, RZ, R14 ;  /* 0x000000ffff077224 */ /* 0x000fe400078e000e */
[----:B-1----:R-:W-:Y:S02]  /*15580*/  IMAD.MOV.U32 R4, RZ, RZ, R28 ;  /* 0x000000ffff047224 */ /* 0x002fe400078e001c */
[----:B------:R-:W-:Y:S01]  /*15590*/  IMAD.MOV.U32 R5, RZ, RZ, R29 ;  /* 0x000000ffff057224 */ /* 0x000fe200078e001d */
[----:B------:R-:W2:Y:S04]  /*155a0*/  LDL.LU R28, [R1+0xbc4] ;  /* 0x000bc400011c7983 */ /* 0x000ea80000300800 */
[----:B------:R-:W2:Y:S04]  /*155b0*/  LDL.LU R29, [R1+0xbc0] ;  /* 0x000bc000011d7983 */ /* 0x000ea80000300800 */
[----:B------:R-:W-:Y:S04]  /*155c0*/  STL.64 [R1+0xb78], R6 ;  /* 0x000b780601007387 */ /* 0x000fe80000100a00 */
[----:B------:R0:W-:Y:S04]  /*155d0*/  STL.64 [R1+0xb70], R4 ;  /* 0x000b700401007387 */ /* 0x0001e80000100a00 */
[----:B0-----:R-:W2:Y:S04]  /*155e0*/  LDL.LU R4, [R1+0x20] ;  /* 0x0000200001047983 */ /* 0x001ea80000300800 */
[----:B------:R-:W2:Y:S04]  /*155f0*/  LDL.LU R5, [R1+0x24] ;  /* 0x0000240001057983 */ /* 0x000ea80000300800 */
[----:B------:R-:W-:Y:S04]  /*15600*/  STL [R1+0xb50], R16 ;  /* 0x000b501001007387 */ /* 0x000fe80000100800 */
[----:B------:R-:W-:Y:S04]  /*15610*/  STL [R1+0xb4c], R17 ;  /* 0x000b4c1101007387 */ /* 0x000fe80000100800 */
[----:B------:R-:W-:Y:S04]  /*15620*/  STL [R1+0xb48], R18 ;  /* 0x000b481201007387 */ /* 0x000fe80000100800 */
[----:B------:R-:W-:Y:S01]  /*15630*/  STL [R1+0xb44], R19 ;  /* 0x000b441301007387 */ /* 0x000fe20000100800 */
[----:B--2---:R-:W-:-:S15]  /*15640*/  HMMA.16816.F32 R24, R8, R4, R24 ;  /* 0x000000040818723c */ /* 0x004fde0000001818 */
[----:B------:R-:W-:-:S04]  /*15650*/  NOP ;  /* 0x0000000000007918 */ /* 0x000fc80000000000 */
[----:B------:R-:W-:Y:S04]  /*15660*/  STL.64 [R1+0xa0], R24 ;  /* 0x0000a01801007387 */ /* 0x000fe80000100a00 */
[----:B------:R0:W-:Y:S04]  /*15670*/  STL.64 [R1+0xa8], R26 ;  /* 0x0000a81a01007387 */ /* 0x0001e80000100a00 */
[----:B0-----:R-:W2:Y:S04]  /*15680*/  LDL.LU.64 R26, [R1+0xbb8] ;  /* 0x000bb800011a7983 */ /* 0x001ea80000300a00 */
[----:B------:R-:W2:Y:S01]  /*15690*/  LDL.LU.64 R24, [R1+0xbb0] ;  /* 0x000bb00001187983 */ /* 0x000ea20000300a00 */
[----:B---3--:R-:W-:-:S02]  /*156a0*/  IMAD.MOV.U32 R7, RZ, RZ, R12 ;  /* 0x000000ffff077224 */ /* 0x008fc400078e000c */
[----:B------:R-:W-:Y:S02]  /*156b0*/  IMAD.MOV.U32 R6, RZ, RZ, R13 ;  /* 0x000000ffff067224 */ /* 0x000fe400078e000d */
[----:B------:R-:W-:Y:S01]  /*156c0*/  IMAD.MOV.U32 R16, RZ, RZ, R29 ;  /* 0x000000ffff107224 */ /* 0x000fe200078e001d */
[----:B--2---:R-:W-:Y:S01]  /*156d0*/  HMMA.16816.F32 R24, R8, R12, R24 ;  /* 0x0000000c0818723c */ /* 0x004fe20000001818 */
[----:B------:R-:W2:Y:S01]  /*156e0*/  LDL.LU.64 R12, [R1+0xba8] ;  /* 0x000ba800010c7983 */ /* 0x000ea20000300a00 */
[----:B------:R-:W-:Y:S02]  /*156f0*/  IMAD.MOV.U32 R17, RZ, RZ, R28 ;  /* 0x000000ffff117224 */ /* 0x000fe400078e001c */
[----:B------:R-:W-:Y:S02]  /*15700*/  IMAD.MOV.U32 R18, RZ, RZ, R2 ;  /* 0x000000ffff127224 */ /* 0x000fe400078e0002 */
[----:B----4-:R-:W-:-:S13]  /*15710*/  IMAD.MOV.U32 R19, RZ, RZ, R0 ;  /* 0x000000ffff137224 */ /* 0x010fda00078e0000 */
[----:B------:R-:W-:Y:S02]  /*15720*/  IMAD.MOV.U32 R28, RZ, RZ, R25 ;  /* 0x000000ffff1c7224 */ /* 0x000fe400078e0019 */
[----:B------:R-:W-:Y:S02]  /*15730*/  IMAD.MOV.U32 R2, RZ, RZ, R24 ;  /* 0x000000ffff027224 */ /* 0x000fe400078e0018 */
[----:B------:R-:W3:Y:S01]  /*15740*/  LDL.LU.64 R24, [R1+0xba0] ;  /* 0x000ba00001187983 */ /* 0x000ee20000300a00 */
[----:B------:R-:W-:Y:S02]  /*15750*/  IMAD.MOV.U32 R29, RZ, RZ, R26 ;  /* 0x000000ffff1d7224 */ /* 0x000fe400078e001a */
[----:B------:R-:W-:Y:S01]  /*15760*/  IMAD.MOV.U32 R0, RZ, RZ, R27 ;  /* 0x000000ffff007224 */ /* 0x000fe200078e001b */
[----:B------:R-:W-:Y:S04]  /*15770*/  STL [R1+0xb58], R28 ;  /* 0x000b581c01007387 */ /* 0x000fe80000100800 */
[----:B------:R-:W-:Y:S01]  /*15780*/  STL [R1+0xb54], R2 ;  /* 0x000b540201007387 */ /* 0x000fe20000100800 */
[----:B--2---:R-:W-:-:S15]  /*15790*/  HMMA.16816.F32 R12, R8, R12, R16 ;  /* 0x0000000c080c723c */ /* 0x004fde0000001810 */
[----:B------:R-:W-:-:S04]  /*157a0*/  NOP ;  /* 0x0000000000007918 */ /* 0x000fc80000000000 */
[----:B------:R-:W-:Y:S02]  /*157b0*/  IMAD.MOV.U32 R18, RZ, RZ, R12 ;  /* 0x000000ffff127224 */ /* 0x000fe400078e000c */
[----:B------:R-:W-:Y:S02]  /*157c0*/  IMAD.MOV.U32 R19, RZ, RZ, R13 ;  /* 0x000000ffff137224 */ /* 0x000fe400078e000d */
[----:B------:R-:W-:Y:S02]  /*157d0*/  IMAD.MOV.U32 R26, RZ, RZ, R14 ;  /* 0x000000ffff1a7224 */ /* 0x000fe400078e000e */
[----:B------:R-:W-:Y:S02]  /*157e0*/  IMAD.MOV.U32 R27, RZ, RZ, R15 ;  /* 0x000000ffff1b7224 */ /* 0x000fe400078e000f */
[----:B------:R-:W2:Y:S04]  /*157f0*/  LDL.LU.64 R14, [R1+0xb98] ;  /* 0x000b9800010e7983 */ /* 0x000ea80000300a00 */
[----:B------:R-:W2:Y:S04]  /*15800*/  LDL.LU.64 R12, [R1+0xb90] ;  /* 0x000b9000010c7983 */ /* 0x000ea80000300a00 */
[----:B------:R0:W-:Y:S04]  /*15810*/  STL.64 [R1+0xb80], R18 ;  /* 0x000b801201007387 */ /* 0x0001e80000100a00 */
[----:B------:R-:W2:Y:S04]  /*15820*/  LDL.LU R16, [R1+0x30] ;  /* 0x0000300001107983 */ /* 0x000ea80000300800 */
[----:B------:R-:W2:Y:S04]  /*15830*/  LDL.LU R17, [R1+0x34] ;  /* 0x0000340001117983 */ /* 0x000ea80000300800 */
[----:B0-----:R-:W2:Y:S01]  /*15840*/  LDL.LU R18, [R1+0x38] ;  /* 0x0000380001127983 */ /* 0x001ea20000300800 */
[----:B------:R-:W-:Y:S01]  /*15850*/  IMAD.MOV.U32 R19, RZ, RZ, R3 ;  /* 0x000000ffff137224 */ /* 0x000fe200078e0003 */
[----:B---3--:R-:W-:Y:S01]  /*15860*/  HMMA.16816.F32 R20, R8, R24, R20 ;  /* 0x000000180814723c */ /* 0x008fe20000001814 */
[----:B------:R-:W-:Y:S01]  /*15870*/  IMAD.MOV.U32 R8, RZ, RZ, R7 ;  /* 0x000000ffff087224 */ /* 0x000fe200078e0007 */
[----:B------:R-:W3:Y:S01]  /*15880*/  LDL.LU R3, [R1+0xb88] ;  /* 0x000b880001037983 */ /* 0x000ee20000300800 */
[----:B------:R-:W-:-:S15]  /*15890*/  IMAD.MOV.U32 R9, RZ, RZ, R6 ;  /* 0x000000ffff097224 */ /* 0x000fde00078e0006 */
[----:B------:R-:W-:Y:S01]  /*158a0*/  NOP ;  /* 0x0000000000007918 */ /* 0x000fe20000000000 */
[----:B------:R-:W-:Y:S04]  /*158b0*/  STL.64 [R1+0xae8], R22 ;  /* 0x000ae81601007387 */ /* 0x000fe80000100a00 */
[----:B------:R0:W-:Y:S04]  /*158c0*/  STL.64 [R1+0xae0], R20 ;  /* 0x000ae01401007387 */ /* 0x0001e80000100a00 */
[----:B0-----:R-:W4:Y:S04]  /*158d0*/  LDL.LU.64 R20, [R1] ;  /* 0x0000000001147983 */ /* 0x001f280000300a00 */
[----:B------:R-:W3:Y:S01]  /*158e0*/  LDL.LU.64 R22, [R1+0x8] ;  /* 0x0000080001167983 */ /* 0x000ee20000300a00 */
[----:B--2---:R-:W-:Y:S03]  /*158f0*/  HMMA.16816.F32 R4, R12, R4, R16 ;  /* 0x000000040c04723c */ /* 0x004fe60000001810 */
[----:B------:R-:W2:-:S15]  /*15900*/  LDL.LU.64 R18, [R1+0xb80] ;  /* 0x000b800001127983 */ /* 0x000e9e0000300a00 */
[----:B------:R-:W-:Y:S01]  /*15910*/  NOP ;  /* 0x0000000000007918 */ /* 0x000fe20000000000 */
[----:B------:R-:W-:Y:S02]  /*15920*/  IMAD.MOV.U32 R16, RZ, RZ, R6 ;  /* 0x000000ffff107224 */ /* 0x000fe400078e0006 */
[----:B------:R-:W-:Y:S02]  /*15930*/  IMAD.MOV.U32 R17, RZ, RZ, R7 ;  /* 0x000000ffff117224 */ /* 0x000fe400078e0007 */
[----:B------:R-:W-:Y:S01]  /*15940*/  IMAD.MOV.U32 R28, RZ, RZ, R4 ;  /* 0x000000ffff1c7224 */ /* 0x000fe200078e0004 */
[----:B------:R-:W2:Y:S01]  /*15950*/  LDL.LU.64 R6, [R1+0xb78] ;  /* 0x000b780001067983 */ /* 0x000ea20000300a00 */
[----:B------:R-:W-:-:S03]  /*15960*/  IMAD.MOV.U32 R2, RZ, RZ, R5 ;  /* 0x000000ffff027224 */ /* 0x000fc600078e0005 */
[----:B------:R-:W2:Y:S02]  /*15970*/  LDL.LU.64 R4, [R1+0xb70] ;  /* 0x000b700001047983 */ /* 0x000ea40000300a00 */
[----:B--2---:R-:W-:Y:S02]  /*15980*/  HMMA.16816.F32 R8, R12, R8, R4 ;  /* 0x000000080c08723c */ /* 0x004fe40000001804 */
[----:B------:R-:W4:Y:S04]  /*15990*/  LDL.LU.64 R6, [R1+0xb68] ;  /* 0x000b680001067983 */ /* 0x000f280000300a00 */
[----:B------:R-:W4:-:S13]  /*159a0*/  LDL.LU.64 R4, [R1+0xb60] ;  /* 0x000b600001047983 */ /* 0x000f1a0000300a00 */
[----:B------:R0:W-:Y:S04]  /*159b0*/  STL.64 [R1+0xab8], R10 ;  /* 0x000ab80a01007387 */ /* 0x0001e80000100a00 */
[----:B------:R-:W-:Y:S04]  /*159c0*/  STL.64 [R1+0xab0], R8 ;  /* 0x000ab00801007387 */ /* 0x000fe80000100a00 */
[----:B0-----:R-:W2:Y:S04]  /*159d0*/  LDL.LU R10, [R1+0x28] ;  /* 0x00002800010a7983 */ /* 0x001ea80000300800 */
[----:B---3--:R0:W-:Y:S04]  /*159e0*/  STL.64 [R1+0xb00], R22 ;  /* 0x000b001601007387 */ /* 0x0081e80000100a00 */
[----:B0-----:R-:W3:Y:S01]  /*159f0*/  LDL.LU.64 R22, [R1+0x18] ;  /* 0x0000180001167983 */ /* 0x001ee20000300a00 */
[----:B----4-:R-:W-:Y:S03]  /*15a00*/  HMMA.16816.F32 R4, R12, R20, R4 ;  /* 0x000000140c04723c */ /* 0x010fe60000001804 */
[----:B---3--:R0:W-:Y:S04]  /*15a10*/  STL.64 [R1+0xb18], R22 ;  /* 0x000b181601007387 */ /* 0x0081e80000100a00 */
[----:B------:R-:W2:Y:S04]  /*15a20*/  LDL.LU R20, [R1+0xa0] ;  /* 0x0000a00001147983 */ /* 0x000ea80000300800 */
[----:B------:R-:W2:Y:S04]  /*15a30*/  LDL.LU R21, [R1+0xa4] ;  /* 0x0000a40001157983 */ /* 0x000ea80000300800 */
[----:B0-----:R-:W2:Y:S04]  /*15a40*/  LDL.LU R22, [R1+0xa8] ;  /* 0x0000a80001167983 */ /* 0x001ea80000300800 */
[----:B------:R-:W2:Y:S04]  /*15a50*/  LDL.LU R23, [R1+0xac] ;  /* 0x0000ac0001177983 */ /* 0x000ea80000300800 */
[----:B------:R0:W-:Y:S04]  /*15a60*/  STL.64 [R1+0xac8], R6 ;  /* 0x000ac80601007387 */ /* 0x0001e80000100a00 */
[----:B------:R1:W-:Y:S01]  /*15a70*/  STL.64 [R1+0xac0], R4 ;  /* 0x000ac00401007387 */ /* 0x0003e20000100a00 */
[----:B0-----:R-:W-:-:S02]  /*15a80*/  IMAD.MOV.U32 R6, RZ, RZ, R16 ;  /* 0x000000ffff067224 */ /* 0x001fc400078e0010 */
[----:B------:R-:W-:Y:S02]  /*15a90*/  IMAD.MOV.U32 R7, RZ, RZ, R17 ;  /* 0x000000ffff077224 */ /* 0x000fe400078e0011 */
[----:B-1----:R-:W-:Y:S02]  /*15aa0*/  IMAD.MOV.U32 R4, RZ, RZ, R28 ;  /* 0x000000ffff047224 */ /* 0x002fe400078e001c */
[----:B------:R-:W3:Y:S01]  /*15ab0*/  LDL.LU R28, [R1+0xb58] ;  /* 0x000b5800011c7983 */ /* 0x000ee20000300800 */
[----:B------:R-:W-:-:S03]  /*15ac0*/  IMAD.MOV.U32 R5, RZ, RZ, R2 ;  /* 0x000000ffff057224 */ /* 0x000fc600078e0002 */
[----:B------:R-:W4:Y:S04]  /*15ad0*/  LDL.LU R2, [R1+0xb54] ;  /* 0x000b540001027983 */ /* 0x000f280000300800 */
[----:B------:R-:W2:Y:S04]  /*15ae0*/  LDL.LU R16, [R1+0xb50] ;  /* 0x000b500001107983 */ /* 0x000ea80000300800 */
[----:B------:R-:W2:Y:S04]  /*15af0*/  LDL.LU R17, [R1+0xb4c] ;  /* 0x000b4c0001117983 */ /* 0x000ea80000300800 */
[----:B------:R-:W-:Y:S04]  /*15b00*/  STL.64 [R1+0xaf8], R6 ;  /* 0x000af80601007387 */ /* 0x000fe80000100a00 */
[----:B------:R0:W-:Y:S02]  /*15b10*/  STL.64 [R1+0xaf0], R4 ;  /* 0x000af00401007387 */ /* 0x0001e40000100a00 */
[----:B0-----:R-:W-:-:S02]  /*15b20*/  IMAD.MOV.U32 R4, RZ, RZ, R18 ;  /* 0x000000ffff047224 */ /* 0x001fc400078e0012 */
[----:B------:R-:W2:Y:S01]  /*15b30*/  LDL.LU R18, [R1+0xb48] ;  /* 0x000b480001127983 */ /* 0x000ea20000300800 */
[----:B------:R-:W-:-:S03]  /*15b40*/  IMAD.MOV.U32 R5, RZ, RZ, R19 ;  /* 0x000000ffff057224 */ /* 0x000fc600078e0013 */
[----:B------:R-:W2:Y:S01]  /*15b50*/  LDL.LU R19, [R1+0xb44] ;  /* 0x000b440001137983 */ /* 0x000ea20000300800 */
[----:B------:R-:W-:Y:S02]  /*15b60*/  IMAD.MOV.U32 R6, RZ, RZ, R26 ;  /* 0x000000ffff067224 */ /* 0x000fe400078e001a */
[----:B------:R-:W-:Y:S01]  /*15b70*/  IMAD.MOV.U32 R7, RZ, RZ, R27 ;  /* 0x000000ffff077224 */ /* 0x000fe200078e001b */
[----:B------:R-:W2:Y:S04]  /*15b80*/  LDL.LU R26, [R1+0xb40] ;  /* 0x000b4000011a7983 */ /* 0x000ea80000300800 */
[----:B------:R-:W2:Y:S04]  /*15b90*/  LDL.LU R27, [R1+0xb3c] ;  /* 0x000b3c00011b7983 */ /* 0x000ea80000300800 */
[----:B------:R0:W-:Y:S04]  /*15ba0*/  STL.64 [R1+0xb10], R6 ;  /* 0x000b100601007387 */ /* 0x0001e80000100a00 */
[----:B------:R3:W-:Y:S01]  /*15bb0*/  STL.64 [R1+0xb08], R4 ;  /* 0x000b080401007387 */ /* 0x0007e20000100a00 */
[----:B0-----:R-:W-:-:S02]  /*15bc0*/  IMAD.MOV.U32 R6, RZ, RZ, R29 ;  /* 0x000000ffff067224 */ /* 0x001fc400078e001d */
[----:B---3--:R-:W-:Y:S02]  /*15bd0*/  IMAD.MOV.U32 R5, RZ, RZ, R28 ;  /* 0x000000ffff057224 */ /* 0x008fe400078e001c */
[----:B----4-:R-:W-:Y:S02]  /*15be0*/  IMAD.MOV.U32 R4, RZ, RZ, R2 ;  /* 0x000000ffff047224 */ /* 0x010fe400078e0002 */
[----:B------:R-:W3:Y:S04]  /*15bf0*/  LDL.LU R2, [R1+0xb38] ;  /* 0x000b380001027983 */ /* 0x000ee80000300800 */
[----:B------:R-:W4:Y:S04]  /*15c00*/  LDL.LU R28, [R1+0xb34] ;  /* 0x000b3400011c7983 */ /* 0x000f280000300800 */
[----:B------:R-:W4:Y:S01]  /*15c10*/  LDL.LU R29, [R1+0xb30] ;  /* 0x000b3000011d7983 */ /* 0x000f220000300800 */
[----:B--2---:R-:W-:Y:S03]  /*15c20*/  HMMA.16816.F32 R12, R12, R24, R16 ;  /* 0x000000180c0c723c */ /* 0x004fe60000001810 */
[----:B------:R-:W2:Y:S04]  /*15c30*/  LDL.LU.64 R18, [R1+0xb28] ;  /* 0x000b280001127983 */ /* 0x000ea80000300a00 */
[----:B------:R-:W2:Y:S01]  /*15c40*/  LDL.LU.64 R16, [R1+0xb20] ;  /* 0x000b200001107983 */ /* 0x000ea20000300a00 */
[----:B------:R-:W-:-:S02]  /*15c50*/  IMAD.MOV.U32 R11, RZ, RZ, R3 ;  /* 0x000000ffff0b7224 */ /* 0x000fc400078e0003 */
[----:B------:R-:W-:Y:S01]  /*15c60*/  IMAD.MOV.U32 R7, RZ, RZ, R0 ;  /* 0x000000ffff077224 */ /* 0x000fe200078e0000 */
[----:B------:R-:W0:Y:S04]  /*15c70*/  LDC R3, c[0x0][0x3a8] ;  /* 0x0000ea00ff037b82 */ /* 0x000e280000000800 */
[----:B--2---:R-:W-:-:S15]  /*15c80*/  HMMA.16816.F32 R20, R16, R10, R20 ;  /* 0x0000000a1014723c */ /* 0x004fde0000001814 */
[----:B------:R-:W-:-:S04]  /*15c90*/  NOP ;  /* 0x0000000000007918 */ /* 0x000fc80000000000 */
[----:B------:R-:W-:Y:S04]  /*15ca0*/  STL.64 [R1+0x600], R20 ;  /* 0x0006001401007387 */ /* 0x000fe80000100a00 */
[----:B------:R1:W-:Y:S04]  /*15cb0*/  STL.64 [R1+0x608], R22 ;  /* 0x0006081601007387 */ /* 0x0003e80000100a00 */
[----:B-1----:R-:W2:Y:S02]  /*15cc0*/  LDL.LU.64 R22, [R1+0xb18] ;  /* 0x000b180001167983 */ /* 0x002ea40000300a00 */
[----:B--2---:R-:W-:Y:S01]  /*15cd0*/  HMMA.16816.F32 R4, R16, R22, R4 ;  /* 0x000000161004723c */ /* 0x004fe20000001804 */
[----:B------:R-:W-:-:S02]  /*15ce0*/  IMAD.MOV.U32 R9, RZ, RZ, R22 ;  /* 0x000000ffff097224 */ /* 0x000fc400078e0016 */
[----:B------:R-:W-:-:S15]  /*15cf0*/  IMAD.MOV.U32 R8, RZ, RZ, R23 ;  /* 0x000000ffff087224 */ /* 0x000fde00078e0017 */
[----:B------:R-:W-:Y:S01]  /*15d00*/  NOP ;  /* 0x0000000000007918 */ /* 0x000fe20000000000 */
[----:B------:R-:W-:Y:S04]  /*15d10*/  STL.64 [R1+0x5f0], R4 ;  /* 0x0005f00401007387 */ /* 0x000fe80000100a00 */
[----:B------:R1:W-:Y:S04]  /*15d20*/  STL.64 [R1+0x5f8], R6 ;  /* 0x0005f80601007387 */ /* 0x0003e80000100a00 */
[----:B-1----:R-:W2:Y:S04]  /*15d30*/  LDL.LU.64 R6, [R1+0xb10] ;  /* 0x000b100001067983 */ /* 0x002ea80000300a00 */
[----:B------:R-:W2:Y:S04]  /*15d40*/  LDL.LU.64 R4, [R1+0xb08] ;  /* 0x000b080001047983 */ /* 0x000ea80000300a00 */
[----:B------:R-:W2:Y:S02]  /*15d50*/  LDL.LU.64 R22, [R1+0xb00] ;  /* 0x000b000001167983 */ /* 0x000ea40000300a00 */
        /* <DEDUP_REMOVED lines=8> */
[----:B------:R-:W2:Y:S04]  /*15de0*/  LDL.LU.64 R22, [R1+0xae8] ;  /* 0x000ae80001167983 */ /* 0x000ea80000300a00 */
[----:B------:R-:W2:Y:S02]  /*15df0*/  LDL.LU.64 R20, [R1+0xae0] ;  /* 0x000ae00001147983 */ /* 0x000ea40000300a00 */
[----:B--2---:R-:W-:Y:S02]  /*15e00*/  HMMA.16816.F32 R16, R16, R26, R20 ;  /* 0x0000001a1010723c */ /* 0x004fe40000001814 */
[----:B------:R-:W2:Y:S04]  /*15e10*/  LDL.LU.64 R22, [R1+0xad8] ;  /* 0x000ad80001167983 */ /* 0x000ea80000300a00 */
[----:B------:R-:W2:-:S13]  /*15e20*/  LDL.LU.64 R20, [R1+0xad0] ;  /* 0x000ad00001147983 */ /* 0x000e9a0000300a00 */
[----:B------:R-:W-:Y:S04]  /*15e30*/  STL.64 [R1+0x5e0], R16 ;  /* 0x0005e01001007387 */ /* 0x000fe80000100a00 */
[----:B------:R1:W-:Y:S02]  /*15e40*/  STL.64 [R1+0x5e8], R18 ;  /* 0x0005e81201007387 */ /* 0x0003e40000100a00 */
[----:B-1----:R-:W-:Y:S02]  /*15e50*/  IMAD.MOV.U32 R18, RZ, RZ, R9 ;  /* 0x000000ffff127224 */ /* 0x002fe400078e0009 */
[----:B------:R-:W-:Y:S02]  /*15e60*/  IMAD.MOV.U32 R19, RZ, RZ, R8 ;  /* 0x000000ffff137224 */ /* 0x000fe400078e0008 */
[----:B--2---:R-:W-:Y:S01]  /*15e70*/  HMMA.16816.F32 R8, R20, R10, R4 ;  /* 0x0000000a1408723c */ /* 0x004fe20000001804 */
[----:B------:R-:W2:Y:S04]  /*15e80*/  LDL.LU.64 R6, [R1+0xac8] ;  /* 0x000ac80001067983 */ /* 0x000ea80000300a00 */
[----:B------:R-:W2:-:S14]  /*15e90*/  LDL.LU.64 R4, [R1+0xac0] ;  /* 0x000ac00001047983 */ /* 0x000e9c0000300a00 */
[----:B------:R-:W-:Y:S04]  /*15ea0*/  STL.64 [R1+0x5d0], R8 ;  /* 0x0005d00801007387 */ /* 0x000fe80000100a00 */
[----:B------:R1:W-:Y:S04]  /*15eb0*/  STL.64 [R1+0x5d8], R10 ;  /* 0x0005d80a01007387 */ /* 0x0003e80000100a00 */
[----:B-1----:R-:W2:Y:S04]  /*15ec0*/  LDL.LU.64 R10, [R1+0xab8] ;  /* 0x000ab800010a7983 */ /* 0x002ea80000300a00 */
[----:B------:R-:W2:Y:S02]  /*15ed0*/  LDL.LU.64 R8, [R1+0xab0] ;  /* 0x000ab00001087983 */ /* 0x000ea40000300a00 */
[----:B--2---:R-:W-:Y:S02]  /*15ee0*/  HMMA.16816.F32 R16, R20, R18, R8 ;  /* 0x000000121410723c */ /* 0x004fe40000001808 */
[----:B------:R-:W2:Y:S04]  /*15ef0*/  LDL.LU R8, [R1+0x2f0] ;  /* 0x0002f00001087983 */ /* 0x000ea80000300800 */
[----:B------:R-:W2:-:S13]  /*15f00*/  LDL.LU R9, [R1+0x2ec] ;  /* 0x0002ec0001097983 */ /* 0x000e9a0000300800 */
[----:B------:R1:W-:Y:S04]  /*15f10*/  STL.64 [R1+0x5c0], R16 ;  /* 0x0005c01001007387 */ /* 0x0003e80000100a00 */
[----:B------:R0:W-:Y:S04]  /*15f20*/  STL.64 [R1+0x5c8], R18 ;  /* 0x0005c81201007387 */ /* 0x0001e80000100a00 */
[----:B--2---:R-:W-:Y:S04]  /*15f30*/  STL.64 [R1+0xa50], R8 ;  /* 0x000a500801007387 */ /* 0x004fe80000100a00 */
[----:B------:R-:W2:Y:S04]  /*15f40*/  LDL.LU R10, [R1+0x2e8] ;  /* 0x0002e800010a7983 */ /* 0x000ea80000300800 */
[----:B------:R-:W2:Y:S04]  /*15f50*/  LDL.LU R11, [R1+0x2e4] ;  /* 0x0002e400010b7983 */ /* 0x000ea80000300800 */
[----:B--2---:R2:W-:Y:S04]  /*15f60*/  STL.64 [R1+0xa58], R10 ;  /* 0x000a580a01007387 */ /* 0x0045e80000100a00 */
[----:B-1----:R-:W2:Y:S04]  /*15f70*/  LDL.LU R16, [R1+0x2e0] ;  /* 0x0002e00001107983 */ /* 0x002ea80000300800 */
[----:B------:R-:W2:Y:S04]  /*15f80*/  LDL.LU R17, [R1+0x2dc] ;  /* 0x0002dc0001117983 */ /* 0x000ea80000300800 */
[----:B--2---:R-:W-:Y:S04]  /*15f90*/  STL.64 [R1+0xa60], R16 ;  /* 0x000a601001007387 */ /* 0x004fe80000100a00 */
[----:B0-----:R-:W2:Y:S04]  /*15fa0*/  LDL.LU R18, [R1+0x2d8] ;  /* 0x0002d80001127983 */ /* 0x001ea80000300800 */
[----:B------:R-:W2:Y:S01]  /*15fb0*/  LDL.LU R19, [R1+0x2d4] ;  /* 0x0002d40001137983 */ /* 0x000ea20000300800 */
[----:B------:R-:W-:-:S03]  /*15fc0*/  IMAD.MOV.U32 R10, RZ, RZ, R24 ;  /* 0x000000ffff0a7224 */ /* 0x000fc600078e0018 */
[----:B--2---:R-:W-:Y:S04]  /*15fd0*/  STL.64 [R1+0xa68], R18 ;  /* 0x000a681201007387 */ /* 0x004fe80000100a00 */
[----:B------:R-:W2:Y:S04]  /*15fe0*/  LDL.LU R24, [R1+0x2d0] ;  /* 0x0002d00001187983 */ /* 0x000ea80000300800 */
[----:B------:R-:W2:Y:S01]  /*15ff0*/  LDL.LU R25, [R1+0x2cc] ;  /* 0x0002cc0001197983 */ /* 0x000ea20000300800 */
[----:B------:R-:W-:-:S07]  /*16000*/  IMAD.MOV.U32 R11, RZ, RZ, R0 ;  /* 0x000000ffff0b7224 */ /* 0x000fce00078e0000 */
[C---:B------:R-:W-:Y:S01]  /*16010*/  HMMA.16816.F32 R4, R20.reuse, R10, R4 ;  /* 0x0000000a1404723c */ /* 0x040fe20000001804 */
[----:B--2---:R0:W-:Y:S04]  /*16020*/  STL.64 [R1+0xa70], R24 ;  /* 0x000a701801007387 */ /* 0x0041e80000100a00 */
[----:B------:R-:W2:Y:S04]  /*16030*/  LDL.LU R0, [R1+0x2c8] ;  /* 0x0002c80001007983 */ /* 0x000ea80000300800 */
[----:B0-----:R-:W2:Y:S04]  /*16040*/  LDL.LU R24, [R1+0x35c] ;  /* 0x00035c0001187983 */ /* 0x001ea80000300800 */
[----:B------:R-:W2:Y:S06]  /*16050*/  LDL.LU R25, [R1+0x358] ;  /* 0x0003580001197983 */ /* 0x000eac0000300800 */
[----:B------:R-:W-:Y:S04]  /*16060*/  STL.64 [R1+0x5b0], R4 ;  /* 0x0005b00401007387 */ /* 0x000fe80000100a00 */
[----:B------:R-:W-:Y:S04]  /*16070*/  STL.64 [R1+0x5b8], R6 ;  /* 0x0005b80601007387 */ /* 0x000fe80000100a00 */
[----:B--2---:R0:W-:Y:S04]  /*16080*/  STL.64 [R1+0xa78], R24 ;  /* 0x000a781801007387 */ /* 0x0041e80000100a00 */
[----:B0-----:R-:W2:Y:S04]  /*16090*/  LDL.LU R24, [R1+0x364] ;  /* 0x0003640001187983 */ /* 0x001ea80000300800 */
[----:B------:R-:W2:Y:S04]  /*160a0*/  LDL.LU R25, [R1+0x360] ;  /* 0x0003600001197983 */ /* 0x000ea80000300800 */
        /* <DEDUP_REMOVED lines=14> */
[----:B------:R-:W2:Y:S01]  /*16190*/  LDL.LU R25, [R1+0x388] ;  /* 0x0003880001197983 */ /* 0x000ea20000300800 */
[----:B------:R-:W-:Y:S01]  /*161a0*/  HMMA.16816.F32 R12, R20, R26, R12 ;  /* 0x0000001a140c723c */ /* 0x000fe2000000180c */
[----:B------:R-:W-:-:S02]  /*161b0*/  IMAD.SHL.U32 R3, R3, 0x80, RZ ;  /* 0x0000008003037824 */ /* 0x000fc400078e00ff */
[----:B--2---:R0:W-:Y:S04]  /*161c0*/  STL.64 [R1+0xaa8], R24 ;  /* 0x000aa81801007387 */ /* 0x0041e80000100a00 */
[----:B0-----:R-:W2:Y:S04]  /*161d0*/  LDL.LU R24, [R1+0x42c] ;  /* 0x00042c0001187983 */ /* 0x001ea80000300800 */
[----:B------:R-:W2:Y:S04]  /*161e0*/  LDL.LU R25, [R1+0x390] ;  /* 0x0003900001197983 */ /* 0x000ea80000300800 */
[----:B------:R-:W3:Y:S04]  /*161f0*/  LDL.LU R18, [R1+0x354] ;  /* 0x0003540001127983 */ /* 0x000ee80000300800 */
[----:B------:R-:W3:Y:S04]  /*16200*/  LDL.LU R19, [R1+0x350] ;  /* 0x0003500001137983 */ /* 0x000ee80000300800 */
[----:B------:R-:W3:Y:S04]  /*16210*/  LDL.LU R16, [R1+0x34c] ;  /* 0x00034c0001107983 */ /* 0x000ee80000300800 */
[----:B------:R-:W3:Y:S04]  /*16220*/  LDL.LU R17, [R1+0x348] ;  /* 0x0003480001117983 */ /* 0x000ee80000300800 */
[----:B------:R-:W3:Y:S04]  /*16230*/  LDL.LU R10, [R1+0x344] ;  /* 0x00034400010a7983 */ /* 0x000ee80000300800 */
[----:B------:R-:W3:Y:S01]  /*16240*/  LDL.LU R11, [R1+0x340] ;  /* 0x00034000010b7983 */ /* 0x000ee20000300800 */
[----:B----4-:R-:W-:-:S03]  /*16250*/  IMAD.WIDE R4, R3, 0x2, R28 ;  /* 0x0000000203047825 */ /* 0x010fc600078e021c */
[----:B------:R-:W4:Y:S04]  /*16260*/  LDL.LU R8, [R1+0x33c] ;  /* 0x00033c0001087983 */ /* 0x000f280000300800 */
[----:B------:R-:W4:Y:S04]  /*16270*/  LDL.LU R9, [R1+0x338] ;  /* 0x0003380001097983 */ /* 0x000f280000300800 */
[----:B------:R-:W3:Y:S04]  /*16280*/  LDL.LU R6, [R1+0x2f8] ;  /* 0x0002f80001067983 */ /* 0x000ee80000300800 */
[----:B------:R-:W3:Y:S04]  /*16290*/  LDL.LU R7, [R1+0x2f4] ;  /* 0x0002f40001077983 */ /* 0x000ee80000300800 */
[----:B------:R-:W3:Y:S04]  /*162a0*/  LDL.LU R3, [R1+0x304] ;  /* 0x0003040001037983 */ /* 0x000ee80000300800 */
[----:B------:R-:W3:Y:S04]  /*162b0*/  LDL.LU R28, [R1+0x300] ;  /* 0x00030000011c7983 */ /* 0x000ee80000300800 */
[----:B------:R-:W3:Y:S04]  /*162c0*/  LDL.LU R29, [R1+0x2fc] ;  /* 0x0002fc00011d7983 */ /* 0x000ee80000300800 */
[----:B------:R-:W3:Y:S04]  /*162d0*/  LDL.LU R20, [R1+0x32c] ;  /* 0x00032c0001147983 */ /* 0x000ee80000300800 */
[----:B------:R-:W3:Y:S04]  /*162e0*/  LDL.LU R21, [R1+0x328] ;  /* 0x0003280001157983 */ /* 0x000ee80000300800 */
[----:B------:R0:W-:Y:S04]  /*162f0*/  STL.64 [R1+0x5a0], R12 ;  /* 0x0005a00c01007387 */ /* 0x0001e80000100a00 */
[----:B------:R1:W-:Y:S04]  /*16300*/  STL.64 [R1+0x5a8], R14 ;  /* 0x0005a80e01007387 */ /* 0x0003e80000100a00 */
[----:B------:R-:W3:Y:S04]  /*16310*/  LDL.LU R22, [R1+0x324] ;  /* 0x0003240001167983 */ /* 0x000ee80000300800 */
[----:B------:R-:W3:Y:S04]  /*16320*/  LDL.LU R23, [R1+0x320] ;  /* 0x0003200001177983 */ /* 0x000ee80000300800 */
[----:B------:R-:W3:Y:S04]  /*16330*/  LDL.LU R26, [R1+0x31c] ;  /* 0x00031c00011a7983 */ /* 0x000ee80000300800 */
[----:B------:R-:W3:Y:S04]  /*16340*/  LDL.LU R27, [R1+0x318] ;  /* 0x00031800011b7983 */ /* 0x000ee80000300800 */
[----:B0-----:R-:W3:Y:S04]  /*16350*/  LDL.LU R12, [R1+0x314] ;  /* 0x00031400010c7983 */ /* 0x001ee80000300800 */
[----:B------:R-:W3:Y:S04]  /*16360*/  LDL.LU R13, [R1+0x310] ;  /* 0x00031000010d7983 */ /* 0x000ee80000300800 */
[----:B-1----:R-:W3:Y:S04]  /*16370*/  LDL.LU R14, [R1+0x30c] ;  /* 0x00030c00010e7983 */ /* 0x002ee80000300800 */
[----:B------:R-:W3:Y:S04]  /*16380*/  LDL.LU R15, [R1+0x308] ;  /* 0x00030800010f7983 */ /* 0x000ee80000300800 */
[----:B------:R0:W-:Y:S04]  /*16390*/  STL [R1+0x59c], R4 ;  /* 0x00059c0401007387 */ /* 0x0001e80000100800 */
[----:B------:R1:W-:Y:S04]  /*163a0*/  STL [R1+0x598], R5 ;  /* 0x0005980501007387 */ /* 0x0003e80000100800 */
[----:B0-----:R-:W3:Y:S04]  /*163b0*/  LDL.LU R4, [R1+0x334] ;  /* 0x0003340001047983 */ /* 0x001ee80000300800 */
[----:B-1----:R-:W3:Y:S01]  /*163c0*/  LDL.LU R5, [R1+0x330] ;  /* 0x0003300001057983 */ /* 0x002ee20000300800 */
[----:B--2---:R-:W-:-:S04]  /*163d0*/  LOP3.LUT R25, R25, R24, RZ, 0x3c, !PT ;  /* 0x0000001819197212 */ /* 0x004fc800078e3cff */
[----:B------:R-:W-:-:S04]  /*163e0*/  LOP3.LUT R24, R25, R24, RZ, 0x3c, !PT ;  /* 0x0000001819187212 */ /* 0x000fc800078e3cff */
[----:B------:R-:W-:-:S05]  /*163f0*/  LOP3.LUT R25, R25, R24, RZ, 0x3c, !PT ;  /* 0x0000001819197212 */ /* 0x000fca00078e3cff */
[----:B------:R0:W-:Y:S04]  /*16400*/  STL.64 [R1+0x128], R24 ;  /* 0x0001281801007387 */ /* 0x0001e80000100a00 */
[----:B0-----:R-:W2:Y:S02]  /*16410*/  LDL.LU.64 R24, [R1+0xaa8] ;  /* 0x000aa80001187983 */ /* 0x001ea40000300a00 */
        /* <DEDUP_REMOVED lines=29> */
[----:B0-----:R-:W2:Y:S01]  /*165f0*/  LDL.LU.64 R24, [R1+0xa78] ;  /* 0x000a780001187983 */ /* 0x001ea20000300a00 */
[----:B---3--:R-:W-:Y:S02]  /*16600*/  LOP3.LUT R19, R19, R18, RZ, 0x3c, !PT ;  /* 0x0000001213137212 */ /* 0x008fe400078e3cff */
[----:B------:R-:W-:Y:S02]  /*16610*/  LOP3.LUT R17, R17, R16, RZ, 0x3c, !PT ;  /* 0x0000001011117212 */ /* 0x000fe400078e3cff */
[----:B------:R-:W-:Y:S02]  /*16620*/  LOP3.LUT R18, R19, R18, RZ, 0x3c, !PT ;  /* 0x0000001213127212 */ /* 0x000fe400078e3cff */
[----:B------:R-:W-:-:S02]  /*16630*/  LOP3.LUT R11, R11, R10, RZ, 0x3c, !PT ;  /* 0x0000000a0b0b7212 */ /* 0x000fc400078e3cff */
[----:B------:R-:W-:Y:S02]  /*16640*/  LOP3.LUT R16, R17, R16, RZ, 0x3c, !PT ;  /* 0x0000001011107212 */ /* 0x000fe400078e3cff */
[----:B----4-:R-:W-:Y:S02]  /*16650*/  LOP3.LUT R9, R9, R8, RZ, 0x3c, !PT ;  /* 0x0000000809097212 */ /* 0x010fe400078e3cff */
[----:B------:R-:W-:Y:S02]  /*16660*/  LOP3.LUT R19, R19, R18, RZ, 0x3c, !PT ;  /* 0x0000001213137212 */ /* 0x000fe400078e3cff */
[----:B------:R-:W-:Y:S02]  /*16670*/  LOP3.LUT R10, R11, R10, RZ, 0x3c, !PT ;  /* 0x0000000a0b0a7212 */ /* 0x000fe400078e3cff */
[----:B------:R-:W-:Y:S02]  /*16680*/  LOP3.LUT R17, R17, R16, RZ, 0x3c, !PT ;  /* 0x0000001011117212 */ /* 0x000fe400078e3cff */
[----:B------:R-:W-:-:S02]  /*16690*/  LOP3.LUT R8, R9, R8, RZ, 0x3c, !PT ;  /* 0x0000000809087212 */ /* 0x000fc400078e3cff */
[----:B------:R-:W-:Y:S02]  /*166a0*/  LOP3.LUT R11, R11, R10, RZ, 0x3c, !PT ;  /* 0x0000000a0b0b7212 */ /* 0x000fe400078e3cff */
[----:B------:R-:W-:Y:S02]  /*166b0*/  LOP3.LUT R9, R9, R8, RZ, 0x3c, !PT ;  /* 0x0000000809097212 */ /* 0x000fe400078e3cff */
[----:B--2---:R-:W-:-:S04]  /*166c0*/  LOP3.LUT R25, R25, R24, RZ, 0x3c, !PT ;  /* 0x0000001819197212 */ /* 0x004fc800078e3cff */
[----:B------:R-:W-:-:S04]  /*166d0*/  LOP3.LUT R24, R25, R24, RZ, 0x3c, !PT ;  /* 0x0000001819187212 */ /* 0x000fc800078e3cff */
[----:B------:R-:W-:-:S05]  /*166e0*/  LOP3.LUT R25, R25, R24, RZ, 0x3c, !PT ;  /* 0x0000001819197212 */ /* 0x000fca00078e3cff */
[----:B------:R0:W-:Y:S04]  /*166f0*/  STL.64 [R1+0xf0], R24 ;  /* 0x0000f01801007387 */ /* 0x0001e80000100a00 */
[----:B0-----:R-:W2:Y:S04]  /*16700*/  LDL.LU.64 R24, [R1+0xa70] ;  /* 0x000a700001187983 */ /* 0x001ea80000300a00 */
[----:B------:R0:W-:Y:S04]  /*16710*/  STL.64 [R1+0xe8], R18 ;  /* 0x0000e81201007387 */ /* 0x0001e80000100a00 */
[----:B0-----:R-:W3:Y:S04]  /*16720*/  LDL.LU.64 R18, [R1+0xa68] ;  /* 0x000a680001127983 */ /* 0x001ee80000300a00 */
[----:B------:R0:W-:Y:S04]  /*16730*/  STL.64 [R1+0xe0], R16 ;  /* 0x0000e01001007387 */ /* 0x0001e80000100a00 */
[----:B0-----:R-:W4:Y:S04]  /*16740*/  LDL.LU.64 R16, [R1+0xa60] ;  /* 0x000a600001107983 */ /* 0x001f280000300a00 */
[----:B------:R0:W-:Y:S04]  /*16750*/  STL.64 [R1+0xd8], R10 ;  /* 0x0000d80a01007387 */ /* 0x0001e80000100a00 */
[----:B0-----:R-:W2:Y:S04]  /*16760*/  LDL.LU.64 R10, [R1+0xa58] ;  /* 0x000a5800010a7983 */ /* 0x001ea80000300a00 */
[----:B------:R0:W-:Y:S04]  /*16770*/  STL.64 [R1+0xd0], R8 ;  /* 0x0000d00801007387 */ /* 0x0001e80000100a00 */
[----:B0-----:R-:W3:Y:S01]  /*16780*/  LDL.LU.64 R8, [R1+0xa50] ;  /* 0x000a500001087983 */ /* 0x001ee20000300a00 */
[----:B------:R-:W-:-:S02]  /*16790*/  LOP3.LUT R5, R5, R4, RZ, 0x3c, !PT ;  /* 0x0000000405057212 */ /* 0x000fc400078e3cff */
[----:B------:R-:W-:Y:S02]  /*167a0*/  LOP3.LUT R21, R21, R20, RZ, 0x3c, !PT ;  /* 0x0000001415157212 */ /* 0x000fe400078e3cff */
[----:B------:R-:W-:Y:S02]  /*167b0*/  LOP3.LUT R4, R5, R4, RZ, 0x3c, !PT ;  /* 0x0000000405047212 */ /* 0x000fe400078e3cff */
[----:B------:R-:W-:Y:S02]  /*167c0*/  LOP3.LUT R20, R21, R20, RZ, 0x3c, !PT ;  /* 0x0000001415147212 */ /* 0x000fe400078e3cff */
[----:B------:R-:W-:Y:S02]  /*167d0*/  LOP3.LUT R5, R5, R4, RZ, 0x3c, !PT ;  /* 0x0000000405057212 */ /* 0x000fe400078e3cff */
[----:B------:R-:W-:Y:S02]  /*167e0*/  LOP3.LUT R13, R13, R12, RZ, 0x3c, !PT ;  /* 0x0000000c0d0d7212 */ /* 0x000fe400078e3cff */
[----:B------:R-:W-:Y:S01]  /*167f0*/  LOP3.LUT R21, R21, R20, RZ, 0x3c, !PT ;  /* 0x0000001415157212 */ /* 0x000fe200078e3cff */
[----:B------:R0:W-:Y:S01]  /*16800*/  STL.64 [R1+0xc8], R4 ;  /* 0x0000c80401007387 */ /* 0x0001e20000100a00 */
[----:B------:R-:W-:-:S03]  /*16810*/  LOP3.LUT R12, R13, R12, RZ, 0x3c, !PT ;  /* 0x0000000c0d0c7212 */ /* 0x000fc600078e3cff */
[----:B------:R1:W-:Y:S01]  /*16820*/  STL.64 [R1+0xc0], R20 ;  /* 0x0000c01401007387 */ /* 0x0003e20000100a00 */
[----:B------:R-:W-:Y:S01]  /*16830*/  LOP3.LUT R13, R13, R12, RZ, 0x3c, !PT ;  /* 0x0000000c0d0d7212 */ /* 0x000fe200078e3cff */
[----:B0-----:R-:W-:Y:S02]  /*16840*/  IMAD.MOV.U32 R4, RZ, RZ, R23 ;  /* 0x000000ffff047224 */ /* 0x001fe400078e0017 */
[----:B------:R-:W-:Y:S02]  /*16850*/  IMAD.MOV.U32 R5, RZ, RZ, R22 ;  /* 0x000000ffff057224 */ /* 0x000fe400078e0016 */
[----:B-1----:R-:W-:Y:S02]  /*16860*/  IMAD.MOV.U32 R20, RZ, RZ, R27 ;  /* 0x000000ffff147224 */ /* 0x002fe400078e001b */
[----:B------:R-:W-:Y:S01]  /*16870*/  IMAD.MOV.U32 R21, RZ, RZ, R26 ;  /* 0x000000ffff157224 */ /* 0x000fe200078e001a */
[----:B------:R0:W-:Y:S04]  /*16880*/  STL.64 [R1+0xb8], R4 ;  /* 0x0000b80401007387 */ /* 0x0001e80000100a00 */
[----:B------:R-:W-:Y:S04]  /*16890*/  STL.64 [R1+0xb0], R20 ;  /* 0x0000b01401007387 */ /* 0x000fe80000100a00 */
[----:B------:R1:W-:Y:S01]  /*168a0*/  STL.64 [R1+0xa8], R12 ;  /* 0x0000a80c01007387 */ /* 0x0003e20000100a00 */
[----:B0-----:R-:W-:Y:S01]  /*168b0*/  IMAD.MOV.U32 R4, RZ, RZ, R15 ;  /* 0x000000ffff047224 */ /* 0x001fe200078e000f */
[----:B------:R-:W-:Y:S01]  /*168c0*/  MOV R5, R14 ;  /* 0x0000000e00057202 */ /* 0x000fe20000000f00 */
[----:B------:R-:W-:-:S02]  /*168d0*/  IMAD.MOV.U32 R14, RZ, RZ, R28 ;  /* 0x000000ffff0e7224 */ /* 0x000fc400078e001c */
[----:B------:R-:W-:Y:S02]  /*168e0*/  IMAD.MOV.U32 R15, RZ, RZ, R3 ;  /* 0x000000ffff0f7224 */ /* 0x000fe400078e0003 */
[----:B------:R0:W-:Y:S01]  /*168f0*/  STL.64 [R1+0xa0], R4 ;  /* 0x0000a00401007387 */ /* 0x0001e20000100a00 */
[----:B-1----:R-:W-:Y:S02]  /*16900*/  IMAD.MOV.U32 R12, RZ, RZ, R6 ;  /* 0x000000ffff0c7224 */ /* 0x002fe400078e0006 */
[----:B------:R-:W-:Y:S01]  /*16910*/  IMAD.MOV.U32 R13, RZ, RZ, R29 ;  /* 0x000000ffff0d7224 */ /* 0x000fe200078e001d */
[----:B------:R-:W-:Y:S01]  /*16920*/  STL.64 [R1+0x98], R14 ;  /* 0x0000980e01007387 */ /* 0x000fe20000100a00 */
[----:B0-----:R-:W-:-:S03]  /*16930*/  IMAD.MOV.U32 R5, RZ, RZ, R7 ;  /* 0x000000ffff057224 */ /* 0x001fc600078e0007 */
[----:B------:R-:W-:Y:S01]  /*16940*/  STL.64 [R1+0x90], R12 ;  /* 0x0000900c01007387 */ /* 0x000fe20000100a00 */
[----:B----4-:R-:W-:Y:S02]  /*16950*/  IMAD.MOV.U32 R6, RZ, RZ, R16 ;  /* 0x000000ffff067224 */ /* 0x010fe400078e0010 */
[----:B--2---:R-:W-:Y:S02]  /*16960*/  IMAD.MOV.U32 R7, RZ, RZ, R11 ;  /* 0x000000ffff077224 */ /* 0x004fe400078e000b */
[----:B---3--:R-:W-:Y:S02]  /*16970*/  IMAD.MOV.U32 R4, RZ, RZ, R8 ;  /* 0x000000ffff047224 */ /* 0x008fe400078e0008 */
[----:B------:R-:W-:-:S03]  /*16980*/  IMAD.MOV.U32 R8, RZ, RZ, R10 ;  /* 0x000000ffff087224 */ /* 0x000fc600078e000a */
[----:B------:R0:W-:Y:S04]  /*16990*/  STL.64 [R1+0x88], R4 ;  /* 0x0000880401007387 */ /* 0x0001e80000100a00 */
[----:B------:R1:W-:Y:S04]  /*169a0*/  STL.64 [R1+0x80], R8 ;  /* 0x0000800801007387 */ /* 0x0003e80000100a00 */
[----:B------:R-:W-:Y:S01]  /*169b0*/  STL.64 [R1+0x78], R6 ;  /* 0x0000780601007387 */ /* 0x000fe20000100a00 */
[----:B0-----:R-:W-:Y:S02]  /*169c0*/  IMAD.MOV.U32 R4, RZ, RZ, R18 ;  /* 0x000000ffff047224 */ /* 0x001fe400078e0012 */
[----:B------:R-:W-:-:S02]  /*169d0*/  IMAD.MOV.U32 R5, RZ, RZ, R17 ;  /* 0x000000ffff057224 */ /* 0x000fc400078e0011 */
[----:B-1----:R-:W-:Y:S02]  /*169e0*/  IMAD.MOV.U32 R8, RZ, RZ, R24 ;  /* 0x000000ffff087224 */ /* 0x002fe400078e0018 */
[----:B------:R-:W-:Y:S01]  /*169f0*/  IMAD.MOV.U32 R9, RZ, RZ, R19 ;  /* 0x000000ffff097224 */ /* 0x000fe200078e0013 */
[----:B------:R0:W-:Y:S04]  /*16a00*/  STL.64 [R1+0x70], R4 ;  /* 0x0000700401007387 */ /* 0x0001e80000100a00 */
[----:B0-----:R-:W2:Y:S04]  /*16a10*/  LDL.LU R4, [R1+0x284] ;  /* 0x0002840001047983 */ /* 0x001ea80000300800 */
[----:B------:R-:W-:Y:S04]  /*16a20*/  STL.64 [R1+0x68], R8 ;  /* 0x0000680801007387 */ /* 0x000fe80000100a00 */
[----:B------:R-:W2:Y:S01]  /*16a30*/  LDL.LU R5, [R1+0x280] ;  /* 0x0002800001057983 */ /* 0x000ea20000300800 */
[----:B------:R-:W-:-:S02]  /*16a40*/  IMAD.MOV.U32 R6, RZ, RZ, R0 ;  /* 0x000000ffff067224 */ /* 0x000fc400078e0000 */
[----:B------:R-:W-:-:S05]  /*16a50*/  IMAD.MOV.U32 R7, RZ, RZ, R25 ;  /* 0x000000ffff077224 */ /* 0x000fca00078e0019 */
        /* <DEDUP_REMOVED lines=25> */
[----:B------:R-:W3:Y:S04]  /*16bf0*/  LDL.LU R20, [R1+0x27c] ;  /* 0x00027c0001147983 */ /* 0x000ee80000300800 */
        /* <DEDUP_REMOVED lines=65> */
[----:B---3--:R-:W-:-:S04]  /*17010*/  LOP3.LUT R29, R29, R28, RZ, 0x3c, !PT ;  /* 0x0000001c1d1d7212 */ /* 0x008fc800078e3cff */
[----:B------:R-:W-:Y:S02]  /*17020*/  LOP3.LUT R28, R29, R28, RZ, 0x3c, !PT ;  /* 0x0000001c1d1c7212 */ /* 0x000fe400078e3cff */
[----:B------:R-:W-:Y:S02]  /*17030*/  LOP3.LUT R7, R7, R6, RZ, 0x3c, !PT ;  /* 0x0000000607077212 */ /* 0x000fe400078e3cff */
[----:B------:R-:W-:Y:S02]  /*17040*/  LOP3.LUT R29, R29, R28, RZ, 0x3c, !PT ;  /* 0x0000001c1d1d7212 */ /* 0x000fe400078e3cff */
[----:B------:R-:W-:Y:S02]  /*17050*/  LOP3.LUT R9, R9, R8, RZ, 0x3c, !PT ;  /* 0x0000000809097212 */ /* 0x000fe400078e3cff */
[----:B------:R-:W-:Y:S02]  /*17060*/  LOP3.LUT R11, R11, R10, RZ, 0x3c, !PT ;  /* 0x0000000a0b0b7212 */ /* 0x000fe400078e3cff */
[----:B------:R-:W-:-:S02]  /*17070*/  LOP3.LUT R6, R7, R6, RZ, 0x3c, !PT ;  /* 0x0000000607067212 */ /* 0x000fc400078e3cff */
[----:B------:R-:W-:Y:S02]  /*17080*/  LOP3.LUT R8, R9, R8, RZ, 0x3c, !PT ;  /* 0x0000000809087212 */ /* 0x000fe400078e3cff */
[----:B------:R-:W-:Y:S02]  /*17090*/  LOP3.LUT R10, R11, R10, RZ, 0x3c, !PT ;  /* 0x0000000a0b0a7212 */ /* 0x000fe400078e3cff */
[----:B------:R-:W-:Y:S02]  /*170a0*/  LOP3.LUT R7, R7, R6, RZ, 0x3c, !PT ;  /* 0x0000000607077212 */ /* 0x000fe400078e3cff */
[----:B------:R-:W-:Y:S02]  /*170b0*/  LOP3.LUT R9, R9, R8, RZ, 0x3c, !PT ;  /* 0x0000000809097212 */ /* 0x000fe400078e3cff */
[----:B------:R-:W-:Y:S02]  /*170c0*/  LOP3.LUT R11, R11, R10, RZ, 0x3c, !PT ;  /* 0x0000000a0b0b7212 */ /* 0x000fe400078e3cff */
[----:B--2---:R-:W-:-:S04]  /*170d0*/  LOP3.LUT R5, R5, R4, RZ, 0x3c, !PT ;  /* 0x0000000405057212 */ /* 0x004fc800078e3cff */
[----:B------:R-:W-:-:S04]  /*170e0*/  LOP3.LUT R4, R5, R4, RZ, 0x3c, !PT ;  /* 0x0000000405047212 */ /* 0x000fc800078e3cff */
[----:B------:R-:W-:-:S05]  /*170f0*/  LOP3.LUT R5, R5, R4, RZ, 0x3c, !PT ;  /* 0x0000000405057212 */ /* 0x000fca00078e3cff */
[----:B------:R4:W-:Y:S02]  /*17100*/  STL.64 [R1+0x18], R4 ;  /* 0x0000180401007387 */ /* 0x0009e40000100a00 */
[----:B----4-:R-:W-:Y:S02]  /*17110*/  IMAD.MOV.U32 R4, RZ, RZ, R21 ;  /* 0x000000ffff047224 */ /* 0x010fe400078e0015 */
[----:B------:R-:W-:Y:S02]  /*17120*/  IMAD.MOV.U32 R5, RZ, RZ, R20 ;  /* 0x000000ffff057224 */ /* 0x000fe400078e0014 */
[----:B------:R-:W-:Y:S02]  /*17130*/  IMAD.MOV.U32 R20, RZ, RZ, R23 ;  /* 0x000000ffff147224 */ /* 0x000fe400078e0017 */
[----:B------:R-:W-:Y:S01]  /*17140*/  IMAD.MOV.U32 R21, RZ, RZ, R22 ;  /* 0x000000ffff157224 */ /* 0x000fe200078e0016 */
[----:B------:R0:W-:Y:S04]  /*17150*/  STL.64 [R1+0x10], R4 ;  /* 0x0000100401007387 */ /* 0x0001e80000100a00 */
[----:B------:R-:W-:Y:S04]  /*17160*/  STL.64 [R1+0x8], R20 ;  /* 0x0000081401007387 */ /* 0x000fe80000100a00 */
[----:B------:R-:W-:Y:S01]  /*17170*/  STL.64 [R1+0x7c0], R28 ;  /* 0x0007c01c01007387 */ /* 0x000fe20000100a00 */
[----:B0-----:R-:W-:-:S02]  /*17180*/  IMAD.MOV.U32 R4, RZ, RZ, R27 ;  /* 0x000000ffff047224 */ /* 0x001fc400078e001b */
[----:B------:R-:W-:-:S05]  /*17190*/  IMAD.MOV.U32 R5, RZ, RZ, R26 ;  /* 0x000000ffff057224 */ /* 0x000fca00078e001a */
[----:B------:R0:W-:Y:S02]  /*171a0*/  STL.64 [R1], R4 ;  /* 0x0000000401007387 */ /* 0x0001e40000100a00 */
[----:B0-----:R-:W-:Y:S02]  /*171b0*/  IMAD.MOV.U32 R4, RZ, RZ, R13 ;  /* 0x000000ffff047224 */ /* 0x001fe400078e000d */
[----:B------:R-:W-:Y:S02]  /*171c0*/  IMAD.MOV.U32 R5, RZ, RZ, R12 ;  /* 0x000000ffff057224 */ /* 0x000fe400078e000c */
[----:B------:R-:W-:Y:S02]  /*171d0*/  IMAD.MOV.U32 R12, RZ, RZ, R15 ;  /* 0x000000ffff0c7224 */ /* 0x000fe400078e000f */
[----:B------:R-:W-:Y:S01]  /*171e0*/  IMAD.MOV.U32 R13, RZ, RZ, R14 ;  /* 0x000000ffff0d7224 */ /* 0x000fe200078e000e */
[----:B------:R-:W-:Y:S01]  /*171f0*/  STL.64 [R1+0x7c8], R4 ;  /* 0x0007c80401007387 */ /* 0x000fe20000100a00 */
[----:B------:R-:W-:-:S02]  /*17200*/  IMAD.MOV.U32 R14, RZ, RZ, R16 ;  /* 0x000000ffff0e7224 */ /* 0x000fc400078e0010 */
[----:B------:R-:W-:Y:S01]  /*17210*/  IMAD.MOV.U32 R15, RZ, RZ, R3 ;  /* 0x000000ffff0f7224 */ /* 0x000fe200078e0003 */
[----:B------:R-:W-:Y:S01]  /*17220*/  STL.64 [R1+0x7d0], R6 ;  /* 0x0007d00601007387 */ /* 0x000fe20000100a00 */
[----:B------:R-:W-:Y:S02]  /*17230*/  IMAD.MOV.U32 R16, RZ, RZ, R18 ;  /* 0x000000ffff107224 */ /* 0x000fe400078e0012 */
[----:B------:R-:W-:Y:S01]  /*17240*/  IMAD.MOV.U32 R18, RZ, RZ, R24 ;  /* 0x000000ffff127224 */ /* 0x000fe200078e0018 */
[----:B------:R-:W-:Y:S04]  /*17250*/  STL.64 [R1+0x7d8], R8 ;  /* 0x0007d80801007387 */ /* 0x000fe80000100a00 */
[----:B------:R-:W-:Y:S04]  /*17260*/  STL.64 [R1+0x7e0], R10 ;  /* 0x0007e00a01007387 */ /* 0x000fe80000100a00 */
[----:B------:R-:W-:Y:S04]  /*17270*/  STL.64 [R1+0x7e8], R12 ;  /* 0x0007e80c01007387 */ /* 0x000fe80000100a00 */
[----:B------:R-:W-:Y:S04]  /*17280*/  STL.64 [R1+0x7f0], R14 ;  /* 0x0007f00e01007387 */ /* 0x000fe80000100a00 */
[----:B------:R-:W-:Y:S01]  /*17290*/  STL.64 [R1+0x7f8], R16 ;  /* 0x0007f81001007387 */ /* 0x000fe20000100a00 */
[----:B------:R-:W-:-:S03]  /*172a0*/  IMAD.MOV.U32 R21, RZ, RZ, R25 ;  /* 0x000000ffff157224 */ /* 0x000fc600078e0019 */
[----:B------:R0:W-:Y:S04]  /*172b0*/  STL.64 [R1+0x800], R18 ;  /* 0x0008001201007387 */ /* 0x0001e80000100a00 */
[----:B------:R-:W2:Y:S04]  /*172c0*/  LDL.LU R22, [R1+0x214] ;  /* 0x0002140001167983 */ /* 0x000ea80000300800 */
[----:B------:R-:W2:Y:S04]  /*172d0*/  LDL.LU R23, [R1+0x210] ;  /* 0x0002100001177983 */ /* 0x000ea80000300800 */
[----:B------:R-:W3:Y:S04]  /*172e0*/  LDL.LU R24, [R1+0x208] ;  /* 0x0002080001187983 */ /* 0x000ee80000300800 */
[----:B------:R-:W3:Y:S04]  /*172f0*/  LDL.LU R25, [R1+0x3a0] ;  /* 0x0003a00001197983 */ /* 0x000ee80000300800 */
[----:B------:R-:W4:Y:S04]  /*17300*/  LDL.LU R26, [R1+0x200] ;  /* 0x00020000011a7983 */ /* 0x000f280000300800 */
[----:B------:R-:W4:Y:S04]  /*17310*/  LDL.LU R27, [R1+0x3a4] ;  /* 0x0003a400011b7983 */ /* 0x000f280000300800 */
        /* <DEDUP_REMOVED lines=32> */
[----:B------:R-:W-:-:S02]  /*17520*/  LOP3.LUT R23, R23, R22, RZ, 0x3c, !PT ;  /* 0x0000001617177212 */ /* 0x000fc400078e3cff */
[----:B---3--:R-:W-:Y:S01]  /*17530*/  LOP3.LUT R25, R25, R24, RZ, 0x3c, !PT ;  /* 0x0000001819197212 */ /* 0x008fe200078e3cff */
        /* <DEDUP_REMOVED lines=16> */
[----:B------:R-:W-:Y:S01]  /*17640*/  LOP3.LUT R22, R23, R22, RZ, 0x3c, !PT ;  /* 0x0000001617167212 */ /* 0x000fe200078e3cff */
[----:B------:R-:W-:-:S02]  /*17650*/  IMAD.MOV.U32 R20, RZ, RZ, R0 ;  /* 0x000000ffff147224 */ /* 0x000fc400078e0000 */
[----:B------:R-:W3:Y:S04]  /*17660*/  LDL.LU R5, [R1+0x400] ;  /* 0x0004000001057983 */ /* 0x000ee80000300800 */
[----:B------:R-:W3:Y:S01]  /*17670*/  LDL.LU R28, [R1+0x1ec] ;  /* 0x0001ec00011c7983 */ /* 0x000ee20000300800 */
[----:B----4-:R-:W-:-:S03]  /*17680*/  LOP3.LUT R27, R27, R26, RZ, 0x3c, !PT ;  /* 0x0000001a1b1b7212 */ /* 0x010fc600078e3cff */
[----:B------:R-:W4:Y:S01]  /*17690*/  LDL.LU R29, [R1+0x404] ;  /* 0x00040400011d7983 */ /* 0x000f220000300800 */
[----:B------:R-:W-:-:S03]  /*176a0*/  LOP3.LUT R24, R25, R24, RZ, 0x3c, !PT ;  /* 0x0000001819187212 */ /* 0x000fc600078e3cff */
[----:B------:R-:W3:Y:S01]  /*176b0*/  LDL.LU R3, [R1+0x1f4] ;  /* 0x0001f40001037983 */ /* 0x000ee20000300800 */
[----:B------:R-:W-:-:S03]  /*176c0*/  LOP3.LUT R23, R23, R22, RZ, 0x3c, !PT ;  /* 0x0000001617177212 */ /* 0x000fc600078e3cff */
[----:B------:R-:W3:Y:S04]  /*176d0*/  LDL.LU R0, [R1+0x408] ;  /* 0x0004080001007983 */ /* 0x000ee80000300800 */
[----:B------:R0:W-:Y:S01]  /*176e0*/  STL.64 [R1+0x808], R20 ;  /* 0x0008081401007387 */ /* 0x0001e20000100a00 */
[----:B------:R-:W-:Y:S02]  /*176f0*/  LOP3.LUT R26, R27, R26, RZ, 0x3c, !PT ;  /* 0x0000001a1b1a7212 */ /* 0x000fe400078e3cff */
[----:B------:R-:W-:Y:S02]  /*17700*/  LOP3.LUT R25, R25, R24, RZ, 0x3c, !PT ;  /* 0x0000001819197212 */ /* 0x000fe400078e3cff */
[----:B------:R-:W-:Y:S01]  /*17710*/  LOP3.LUT R27, R27, R26, RZ, 0x3c, !PT ;  /* 0x0000001a1b1b7212 */ /* 0x000fe200078e3cff */
[----:B0-----:R-:W3:Y:S04]  /*17720*/  LDL.LU R20, [R1+0x1a4] ;  /* 0x0001a40001147983 */ /* 0x001ee80000300800 */
[----:B------:R-:W3:Y:S04]  /*17730*/  LDL.LU R21, [R1+0x3e0] ;  /* 0x0003e00001157983 */ /* 0x000ee80000300800 */
[----:B------:R0:W-:Y:S04]  /*17740*/  STL.64 [R1+0x810], R22 ;  /* 0x0008101601007387 */ /* 0x0001e80000100a00 */
[----:B0-----:R-:W3:Y:S04]  /*17750*/  LDL.LU R22, [R1+0x19c] ;  /* 0x00019c0001167983 */ /* 0x001ee80000300800 */
[----:B------:R-:W3:Y:S04]  /*17760*/  LDL.LU R23, [R1+0x3dc] ;  /* 0x0003dc0001177983 */ /* 0x000ee80000300800 */
[----:B------:R0:W-:Y:S04]  /*17770*/  STL.64 [R1+0x818], R24 ;  /* 0x0008181801007387 */ /* 0x0001e80000100a00 */
[----:B0-----:R-:W3:Y:S04]  /*17780*/  LDL.LU R24, [R1+0x198] ;  /* 0x0001980001187983 */ /* 0x001ee80000300800 */
[----:B------:R-:W3:Y:S04]  /*17790*/  LDL.LU R25, [R1+0x3d8] ;  /* 0x0003d80001197983 */ /* 0x000ee80000300800 */
[----:B------:R0:W-:Y:S04]  /*177a0*/  STL.64 [R1+0x820], R26 ;  /* 0x0008201a01007387 */ /* 0x0001e80000100a00 */
[----:B0-----:R-:W3:Y:S04]  /*177b0*/  LDL.LU R26, [R1+0x1a0] ;  /* 0x0001a000011a7983 */ /* 0x001ee80000300800 */
        /* <DEDUP_REMOVED lines=52> */
[----:B--2---:R-:W-:-:S04]  /*17b00*/  LOP3.LUT R19, R19, R18, RZ, 0x3c, !PT ;  /* 0x0000001213137212 */ /* 0x004fc800078e3cff */
[----:B------:R-:W-:-:S04]  /*17b10*/  LOP3.LUT R18, R19, R18, RZ, 0x3c, !PT ;  /* 0x0000001213127212 */ /* 0x000fc800078e3cff */
[----:B------:R-:W-:-:S05]  /*17b20*/  LOP3.LUT R19, R19, R18, RZ, 0x3c, !PT ;  /* 0x0000001213137212 */ /* 0x000fca00078e3cff */
[----:B------:R0:W-:Y:S04]  /*17b30*/  STL.64 [R1+0x180], R18 ;  /* 0x0001801201007387 */ /* 0x0001e80000100a00 */
[----:B0-----:R-:W2:Y:S01]  /*17b40*/  LDL.LU.64 R18, [R1+0x9b8] ;  /* 0x0009b80001127983 */ /* 0x001ea20000300a00 */
[----:B------:R-:W-:Y:S02]  /*17b50*/  LOP3.LUT R25, R25, R24, RZ, 0x3c, !PT ;  /* 0x0000001819197212 */ /* 0x000fe400078e3cff */
[----:B------:R-:W-:Y:S02]  /*17b60*/  LOP3.LUT R26, R27, R26, RZ, 0x3c, !PT ;  /* 0x0000001a1b1a7212 */ /* 0x000fe400078e3cff */
[----:B------:R-:W-:Y:S02]  /*17b70*/  LOP3.LUT R24, R25, R24, RZ, 0x3c, !PT ;  /* 0x0000001819187212 */ /* 0x000fe400078e3cff */
[----:B------:R-:W-:-:S02]  /*17b80*/  LOP3.LUT R27, R27, R26, RZ, 0x3c, !PT ;  /* 0x0000001a1b1b7212 */ /* 0x000fc400078e3cff */
[----:B------:R-:W-:-:S03]  /*17b90*/  LOP3.LUT R25, R25, R24, RZ, 0x3c, !PT ;  /* 0x0000001819197212 */ /* 0x000fc600078e3cff */
[----:B------:R0:W-:Y:S04]  /*17ba0*/  STL.64 [R1+0x188], R26 ;  /* 0x0001881a01007387 */ /* 0x0001e80000100a00 */
[----:B------:R1:W-:Y:S01]  /*17bb0*/  STL.64 [R1+0x190], R24 ;  /* 0x0001901801007387 */ /* 0x0003e20000100a00 */
[----:B0-----:R-:W-:Y:S02]  /*17bc0*/  IMAD.MOV.U32 R26, RZ, RZ, R23 ;  /* 0x000000ffff1a7224 */ /* 0x001fe400078e0017 */
[----:B------:R-:W-:Y:S02]  /*17bd0*/  IMAD.MOV.U32 R27, RZ, RZ, R22 ;  /* 0x000000ffff1b7224 */ /* 0x000fe400078e0016 */
[----:B-1----:R-:W-:Y:S02]  /*17be0*/  IMAD.MOV.U32 R24, RZ, RZ, R21 ;  /* 0x000000ffff187224 */ /* 0x002fe400078e0015 */
[----:B------:R-:W-:-:S02]  /*17bf0*/  IMAD.MOV.U32 R25, RZ, RZ, R20 ;  /* 0x000000ffff197224 */ /* 0x000fc400078e0014 */
[----:B------:R-:W-:Y:S02]  /*17c00*/  IMAD.MOV.U32 R20, RZ, RZ, R17 ;  /* 0x000000ffff147224 */ /* 0x000fe400078e0011 */
[----:B------:R-:W-:Y:S01]  /*17c10*/  IMAD.MOV.U32 R21, RZ, RZ, R16 ;  /* 0x000000ffff157224 */ /* 0x000fe200078e0010 */
[----:B------:R0:W-:Y:S01]  /*17c20*/  STL.64 [R1+0x398], R26 ;  /* 0x0003981a01007387 */ /* 0x0001e20000100a00 */
[----:B------:R-:W-:Y:S02]  /*17c30*/  IMAD.MOV.U32 R16, RZ, RZ, R13 ;  /* 0x000000ffff107224 */ /* 0x000fe400078e000d */
[----:B------:R-:W-:Y:S01]  /*17c40*/  IMAD.MOV.U32 R17, RZ, RZ, R12 ;  /* 0x000000ffff117224 */ /* 0x000fe200078e000c */
[----:B------:R-:W-:Y:S01]  /*17c50*/  STL.64 [R1+0x3a0], R24 ;  /* 0x0003a01801007387 */ /* 0x000fe20000100a00 */
[----:B------:R-:W-:Y:S02]  /*17c60*/  IMAD.MOV.U32 R12, RZ, RZ, R9 ;  /* 0x000000ffff0c7224 */ /* 0x000fe400078e0009 */
[----:B------:R-:W-:-:S02]  /*17c70*/  IMAD.MOV.U32 R13, RZ, RZ, R8 ;  /* 0x000000ffff0d7224 */ /* 0x000fc400078e0008 */
[----:B------:R-:W-:Y:S02]  /*17c80*/  IMAD.MOV.U32 R8, RZ, RZ, R5 ;  /* 0x000000ffff087224 */ /* 0x000fe400078e0005 */
[----:B------:R-:W-:Y:S02]  /*17c90*/  IMAD.MOV.U32 R9, RZ, RZ, R4 ;  /* 0x000000ffff097224 */ /* 0x000fe400078e0004 */
[----:B--2---:R-:W-:Y:S02]  /*17ca0*/  IMAD.MOV.U32 R22, RZ, RZ, R19 ;  /* 0x000000ffff167224 */ /* 0x004fe400078e0013 */
[----:B------:R-:W-:Y:S02]  /*17cb0*/  IMAD.MOV.U32 R23, RZ, RZ, R18 ;  /* 0x000000ffff177224 */ /* 0x000fe400078e0012 */
[----:B------:R-:W-:Y:S02]  /*17cc0*/  IMAD.MOV.U32 R18, RZ, RZ, R15 ;  /* 0x000000ffff127224 */ /* 0x000fe400078e000f */
[----:B------:R-:W-:-:S02]  /*17cd0*/  IMAD.MOV.U32 R19, RZ, RZ, R14 ;  /* 0x000000ffff137224 */ /* 0x000fc400078e000e */
[----:B------:R-:W-:Y:S02]  /*17ce0*/  IMAD.MOV.U32 R14, RZ, RZ, R11 ;  /* 0x000000ffff0e7224 */ /* 0x000fe400078e000b */
[----:B------:R-:W-:Y:S01]  /*17cf0*/  IMAD.MOV.U32 R15, RZ, RZ, R10 ;  /* 0x000000ffff0f7224 */ /* 0x000fe200078e000a */
[----:B------:R-:W-:Y:S04]  /*17d00*/  STL.64 [R1+0x3a8], R22 ;  /* 0x0003a81601007387 */ /* 0x000fe80000100a00 */
[----:B------:R-:W-:Y:S01]  /*17d10*/  STL.64 [R1+0x3b0], R20 ;  /* 0x0003b01401007387 */ /* 0x000fe20000100a00 */
[----:B------:R-:W-:Y:S02]  /*17d20*/  IMAD.MOV.U32 R10, RZ, RZ, R7 ;  /* 0x000000ffff0a7224 */ /* 0x000fe400078e0007 */
[----:B------:R-:W-:Y:S01]  /*17d30*/  IMAD.MOV.U32 R11, RZ, RZ, R6 ;  /* 0x000000ffff0b7224 */ /* 0x000fe200078e0006 */
[----:B------:R-:W-:Y:S04]  /*17d40*/  STL.64 [R1+0x3b8], R18 ;  /* 0x0003b81201007387 */ /* 0x000fe80000100a00 */
[----:B------:R-:W-:Y:S04]  /*17d50*/  STL.64 [R1+0x3c0], R16 ;  /* 0x0003c01001007387 */ /* 0x000fe80000100a00 */
[----:B------:R-:W-:Y:S01]  /*17d60*/  STL.64 [R1+0x3c8], R14 ;  /* 0x0003c80e01007387 */ /* 0x000fe20000100a00 */
[----:B----4-:R-:W-:-:S02]  /*17d70*/  IMAD.MOV.U32 R6, RZ, RZ, R29 ;  /* 0x000000ffff067224 */ /* 0x010fc400078e001d */
[----:B------:R-:W-:Y:S01]  /*17d80*/  IMAD.MOV.U32 R7, RZ, RZ, R28 ;  /* 0x000000ffff077224 */ /* 0x000fe200078e001c */
[----:B------:R-:W-:Y:S04]  /*17d90*/  STL.64 [R1+0x3d0], R12 ;  /* 0x0003d00c01007387 */ /* 0x000fe80000100a00 */
[----:B------:R-:W-:Y:S04]  /*17da0*/  STL.64 [R1+0x3d8], R10 ;  /* 0x0003d80a01007387 */ /* 0x000fe80000100a00 */
[----:B------:R-:W-:Y:S04]  /*17db0*/  STL.64 [R1+0x3e0], R8 ;  /* 0x0003e00801007387 */ /* 0x000fe80000100a00 */
        /* <DEDUP_REMOVED lines=155> */
[----:B------:R4:W-:Y:S02]  /*18770*/  STL.64 [R1+0x470], R26 ;  /* 0x0004701a01007387 */ /* 0x0009e40000100a00 */
[----:B----4-:R-:W-:Y:S02]  /*18780*/  IMAD.MOV.U32 R26, RZ, RZ, R25 ;  /* 0x000000ffff1a7224 */ /* 0x010fe400078e0019 */
[----:B---3--:R-:W-:Y:S02]  /*18790*/  IMAD.MOV.U32 R25, RZ, RZ, R22 ;  /* 0x000000ffff197224 */ /* 0x008fe400078e0016 */
[----:B------:R-:W-:Y:S02]  /*187a0*/  IMAD.MOV.U32 R22, RZ, RZ, R21 ;  /* 0x000000ffff167224 */ /* 0x000fe400078e0015 */
[----:B------:R-:W-:Y:S02]  /*187b0*/  IMAD.MOV.U32 R21, RZ, RZ, R18 ;  /* 0x000000ffff157224 */ /* 0x000fe400078e0012 */
[----:B------:R-:W-:-:S02]  /*187c0*/  IMAD.MOV.U32 R18, RZ, RZ, R17 ;  /* 0x000000ffff127224 */ /* 0x000fc400078e0011 */
[----:B------:R-:W-:Y:S02]  /*187d0*/  IMAD.MOV.U32 R17, RZ, RZ, R14 ;  /* 0x000000ffff117224 */ /* 0x000fe400078e000e */
[----:B------:R-:W-:Y:S02]  /*187e0*/  IMAD.MOV.U32 R14, RZ, RZ, R13 ;  /* 0x000000ffff0e7224 */ /* 0x000fe400078e000d */
[----:B------:R-:W-:Y:S02]  /*187f0*/  IMAD.MOV.U32 R13, RZ, RZ, R10 ;  /* 0x000000ffff0d7224 */ /* 0x000fe400078e000a */
[----:B------:R-:W-:Y:S02]  /*18800*/  IMAD.MOV.U32 R10, RZ, RZ, R3 ;  /* 0x000000ffff0a7224 */ /* 0x000fe400078e0003 */
[----:B------:R-:W0:Y:S01]  /*18810*/  LDC R3, c[0x0][0x3ac] ;  /* 0x0000eb00ff037b82 */ /* 0x000e220000000800 */
[----:B------:R-:W-:Y:S01]  /*18820*/  MOV R27, R24 ;  /* 0x00000018001b7202 */ /* 0x000fe20000000f00 */
[----:B------:R-:W-:-:S02]  /*18830*/  IMAD.MOV.U32 R24, RZ, RZ, R23 ;  /* 0x000000ffff187224 */ /* 0x000fc400078e0017 */
[----:B------:R-:W-:Y:S02]  /*18840*/  IMAD.MOV.U32 R23, RZ, RZ, R20 ;  /* 0x000000ffff177224 */ /* 0x000fe400078e0014 */
[----:B------:R-:W-:Y:S02]  /*18850*/  IMAD.MOV.U32 R20, RZ, RZ, R19 ;  /* 0x000000ffff147224 */ /* 0x000fe400078e0013 */
[----:B------:R-:W-:Y:S01]  /*18860*/  IMAD.MOV.U32 R19, RZ, RZ, R16 ;  /* 0x000000ffff137224 */ /* 0x000fe200078e0010 */
[----:B------:R-:W-:Y:S01]  /*18870*/  STL.64 [R1+0x478], R26 ;  /* 0x0004781a01007387 */ /* 0x000fe20000100a00 */
[----:B------:R-:W-:-:S03]  /*18880*/  IMAD.MOV.U32 R16, RZ, RZ, R15 ;  /* 0x000000ffff107224 */ /* 0x000fc600078e000f */
[----:B------:R-:W-:Y:S01]  /*18890*/  STL.64 [R1+0x480], R24 ;  /* 0x0004801801007387 */ /* 0x000fe20000100a00 */
[----:B------:R-:W-:-:S03]  /*188a0*/  IMAD.MOV.U32 R15, RZ, RZ, R12 ;  /* 0x000000ffff0f7224 */ /* 0x000fc600078e000c */
[----:B------:R-:W-:Y:S01]  /*188b0*/  STL.64 [R1+0x488], R22 ;  /* 0x0004881601007387 */ /* 0x000fe20000100a00 */
[----:B------:R-:W-:-:S03]  /*188c0*/  IMAD.MOV.U32 R12, RZ, RZ, R11 ;  /* 0x000000ffff0c7224 */ /* 0x000fc600078e000b */
[----:B------:R-:W-:Y:S04]  /*188d0*/  STL.64 [R1+0x490], R20 ;  /* 0x0004901401007387 */ /* 0x000fe80000100a00 */
[----:B------:R-:W-:Y:S04]  /*188e0*/  STL.64 [R1+0x498], R18 ;  /* 0x0004981201007387 */ /* 0x000fe80000100a00 */
[----:B------:R-:W-:Y:S04]  /*188f0*/  STL.64 [R1+0x4a0], R16 ;  /* 0x0004a01001007387 */ /* 0x000fe80000100a00 */
[----:B------:R-:W-:Y:S01]  /*18900*/  STL.64 [R1+0x4a8], R14 ;  /* 0x0004a80e01007387 */ /* 0x000fe20000100a00 */
[----:B------:R-:W-:-:S03]  /*18910*/  IMAD.MOV.U32 R11, RZ, RZ, R8 ;  /* 0x000000ffff0b7224 */ /* 0x000fc600078e0008 */
[----:B------:R-:W-:Y:S01]  /*18920*/  STL.64 [R1+0x4b0], R12 ;  /* 0x0004b00c01007387 */ /* 0x000fe20000100a00 */
[----:B------:R-:W-:Y:S02]  /*18930*/  IMAD.MOV.U32 R8, RZ, RZ, R6 ;  /* 0x000000ffff087224 */ /* 0x000fe400078e0006 */
[----:B------:R-:W-:Y:S01]  /*18940*/  IMAD.MOV.U32 R6, RZ, RZ, R28 ;  /* 0x000000ffff067224 */ /* 0x000fe200078e001c */
[----:B0-----:R0:W-:Y:S04]  /*18950*/  STL.64 [R1+0x8b8], R2 ;  /* 0x0008b80201007387 */ /* 0x0011e80000100a00 */
[----:B------:R-:W-:Y:S04]  /*18960*/  STL.64 [R1+0x4b8], R10 ;  /* 0x0004b80a01007387 */ /* 0x000fe80000100a00 */
[----:B------:R-:W-:Y:S01]  /*18970*/  STL.64 [R1+0x4c0], R8 ;  /* 0x0004c00801007387 */ /* 0x000fe20000100a00 */
[----:B0-----:R-:W-:-:S02]  /*18980*/  IMAD.MOV.U32 R2, RZ, RZ, R4 ;  /* 0x000000ffff027224 */ /* 0x001fc400078e0004 */
[----:B------:R-:W-:Y:S02]  /*18990*/  IMAD.MOV.U32 R3, RZ, RZ, R7 ;  /* 0x000000ffff037224 */ /* 0x000fe400078e0007 */
[----:B------:R-:W-:-:S03]  /*189a0*/  IMAD.MOV.U32 R7, RZ, RZ, R5 ;  /* 0x000000ffff077224 */ /* 0x000fc600078e0005 */
[----:B------:R0:W-:Y:S04]  /*189b0*/  STL.64 [R1+0x4c8], R2 ;  /* 0x0004c80201007387 */ /* 0x0001e80000100a00 */
[----:B0-----:R-:W2:Y:S04]  /*189c0*/  LDL.LU R2, [R1+0x55c] ;  /* 0x00055c0001027983 */ /* 0x001ea80000300800 */
[----:B------:R-:W-:Y:S04]  /*189d0*/  STL.64 [R1+0x4d0], R6 ;  /* 0x0004d00601007387 */ /* 0x000fe80000100a00 */
[----:B------:R-:W3:Y:S01]  /*189e0*/  LDL.LU R3, [R1+0x560] ;  /* 0x0005600001037983 */ /* 0x000ee20000300800 */
[----:B------:R-:W-:-:S02]  /*189f0*/  IMAD.MOV.U32 R4, RZ, RZ, R0 ;  /* 0x000000ffff047224 */ /* 0x000fc400078e0000 */
[----:B------:R-:W-:-:S05]  /*18a00*/  IMAD.MOV.U32 R5, RZ, RZ, R29 ;  /* 0x000000ffff057224 */ /* 0x000fca00078e001d */
[----:B------:R-:W-:Y:S04]  /*18a10*/  STL.64 [R1+0x4d8], R4 ;  /* 0x0004d80401007387 */ /* 0x000fe80000100a00 */
[----:B---3--:R0:W-:Y:S04]  /*18a20*/  STL [R1+0x8c0], R3 ;  /* 0x0008c00301007387 */ /* 0x0081e80000100800 */
[----:B0-----:R-:W2:Y:S04]  /*18a30*/  LDL.LU R3, [R1+0x558] ;  /* 0x0005580001037983 */ /* 0x001ea80000300800 */
        /* <DEDUP_REMOVED lines=58> */
[----:B------:R-:W3:Y:S04]  /*18de0*/  LDL.LU.64 R14, [R1+0x128] ;  /* 0x00012800010e7983 */ /* 0x000ee80000300a00 */
[----:B------:R-:W3:Y:S04]  /*18df0*/  LDL.LU.64 R12, [R1+0x120] ;  /* 0x00012000010c7983 */ /* 0x000ee80000300a00 */
[----:B------:R-:W3:Y:S04]  /*18e00*/  LDL.LU.64 R10, [R1+0x118] ;  /* 0x00011800010a7983 */ /* 0x000ee80000300a00 */
[----:B------:R-:W3:Y:S04]  /*18e10*/  LDL.LU.64 R8, [R1+0x110] ;  /* 0x0001100001087983 */ /* 0x000ee80000300a00 */
[----:B------:R-:W3:Y:S04]  /*18e20*/  LDL.LU.64 R6, [R1+0x108] ;  /* 0x0001080001067983 */ /* 0x000ee80000300a00 */
[----:B------:R-:W3:Y:S04]  /*18e30*/  LDL.LU.64 R4, [R1+0x100] ;  /* 0x0001000001047983 */ /* 0x000ee80000300a00 */
[----:B------:R-:W3:Y:S01]  /*18e40*/  LDL.LU.64 R28, [R1+0xf8] ;  /* 0x0000f800011c7983 */ /* 0x000ee20000300a00 */
        /* <DEDUP_REMOVED lines=74> */
[----:B0-----:R-:W2:Y:S04]  /*192f0*/  LDL.LU.64 R2, [R1+0x8c8] ;  /* 0x0008c80001027983 */ /* 0x001ea80000300a00 */
[----:B--2---:R0:W-:Y:S04]  /*19300*/  STL.64 [R1+0x558], R2 ;  /* 0x0005580201007387 */ /* 0x0041e80000100a00 */
[----:B0-----:R-:W2:Y:S01]  /*19310*/  LDL.LU R3, [R1+0x8c0] ;  /* 0x0008c00001037983 */ /* 0x001ea20000300800 */
[----:B---3--:R-:W-:-:S02]  /*19320*/  IMAD.MOV.U32 R2, RZ, RZ, R26 ;  /* 0x000000ffff027224 */ /* 0x008fc400078e001a */
[----:B------:R-:W-:-:S03]  /*19330*/  IMAD.MOV.U32 R26, RZ, RZ, R24 ;  /* 0x000000ffff1a7224 */ /* 0x000fc600078e0018 */
[----:B--2---:R0:W-:Y:S04]  /*19340*/  STL.64 [R1+0x560], R2 ;  /* 0x0005600201007387 */ /* 0x0041e80000100a00 */
[----:B0-----:R-:W2:Y:S04]  /*19350*/  LDL.LU.64 R2, [R1+0x8b8] ;  /* 0x0008b80001027983 */ /* 0x001ea80000300a00 */
[----:B----4-:R0:W-:Y:S01]  /*19360*/  STL.64 [R1+0x568], R26 ;  /* 0x0005681a01007387 */ /* 0x0101e20000100a00 */
[----:B------:R-:W-:Y:S02]  /*19370*/  IMAD.MOV.U32 R24, RZ, RZ, R20 ;  /* 0x000000ffff187224 */ /* 0x000fe400078e0014 */
[----:B------:R-:W-:-:S02]  /*19380*/  IMAD.MOV.U32 R20, RZ, RZ, R16 ;  /* 0x000000ffff147224 */ /* 0x000fc400078e0010 */
[----:B0-----:R-:W-:Y:S02]  /*19390*/  IMAD.MOV.U32 R26, RZ, RZ, R22 ;  /* 0x000000ffff1a7224 */ /* 0x001fe400078e0016 */
[----:B------:R-:W-:Y:S02]  /*193a0*/  IMAD.MOV.U32 R27, RZ, RZ, R25 ;  /* 0x000000ffff1b7224 */ /* 0x000fe400078e0019 */
[----:B------:R-:W-:Y:S02]  /*193b0*/  IMAD.MOV.U32 R25, RZ, RZ, R23 ;  /* 0x000000ffff197224 */ /* 0x000fe400078e0017 */
[----:B------:R-:W-:Y:S02]  /*193c0*/  IMAD.MOV.U32 R22, RZ, RZ, R18 ;  /* 0x000000ffff167224 */ /* 0x000fe400078e0012 */
[----:B------:R-:W-:Y:S02]  /*193d0*/  IMAD.MOV.U32 R23, RZ, RZ, R21 ;  /* 0x000000ffff177224 */ /* 0x000fe400078e0015 */
[----:B------:R-:W-:-:S02]  /*193e0*/  IMAD.MOV.U32 R21, RZ, RZ, R19 ;  /* 0x000000ffff157224 */ /* 0x000fc400078e0013 */
[----:B------:R-:W-:Y:S02]  /*193f0*/  IMAD.MOV.U32 R18, RZ, RZ, R0 ;  /* 0x000000ffff127224 */ /* 0x000fe400078e0000 */
[----:B------:R-:W-:Y:S01]  /*19400*/  IMAD.MOV.U32 R19, RZ, RZ, R17 ;  /* 0x000000ffff137224 */ /* 0x000fe200078e0011 */
[----:B------:R0:W-:Y:S04]  /*19410*/  STL.64 [R1+0x570], R26 ;  /* 0x0005701a01007387 */ /* 0x0001e80000100a00 */
[----:B------:R-:W-:Y:S04]  /*19420*/  STL.64 [R1+0x578], R24 ;  /* 0x0005781801007387 */ /* 0x000fe80000100a00 */
[----:B------:R-:W-:Y:S04]  /*19430*/  STL.64 [R1+0x580], R22 ;  /* 0x0005801601007387 */ /* 0x000fe80000100a00 */
[----:B------:R-:W-:Y:S04]  /*19440*/  STL.64 [R1+0x588], R20 ;  /* 0x0005881401007387 */ /* 0x000fe80000100a00 */
[----:B------:R-:W-:Y:S01]  /*19450*/  STL.64 [R1+0x590], R18 ;  /* 0x0005901201007387 */ /* 0x000fe20000100a00 */
[----:B--2---:R-:W-:-:S04]  /*19460*/  IMAD.SHL.U32 R3, R3, 0x80, RZ ;  /* 0x0000008003037824 */ /* 0x004fc800078e00ff */
[----:B------:R-:W-:-:S04]  /*19470*/  IMAD.WIDE R16, R3, 0x2, R14 ;  /* 0x0000000203107825 */ /* 0x000fc800078e020e */
[----:B------:R-:W-:-:S04]  /*19480*/  IMAD.WIDE R14, R3, 0x2, R12 ;  /* 0x00000002030e7825 */ /* 0x000fc800078e020c */
[----:B------:R-:W-:-:S04]  /*19490*/  IMAD.WIDE R12, R3, 0x2, R10 ;  /* 0x00000002030c7825 */ /* 0x000fc800078e020a */
[----:B------:R-:W-:-:S04]  /*194a0*/  IMAD.WIDE R10, R3, 0x2, R8 ;  /* 0x00000002030a7825 */ /* 0x000fc800078e0208 */
[C---:B------:R-:W-:Y:S01]  /*194b0*/  IMAD.WIDE R8, R3.reuse, 0x2, R6 ;  /* 0x0000000203087825 */ /* 0x040fe200078e0206 */
[----:B------:R-:W-:Y:S04]  /*194c0*/  STL.64 [R1+0x390], R16 ;  /* 0x0003901001007387 */ /* 0x000fe80000100a00 */
[----:B------:R-:W-:Y:S04]  /*194d0*/  STL.64 [R1+0x388], R14 ;  /* 0x0003880e01007387 */ /* 0x000fe80000100a00 */
[----:B------:R-:W-:Y:S04]  /*194e0*/  STL.64 [R1+0x380], R12 ;  /* 0x0003800c01007387 */ /* 0x000fe80000100a00 */
[----:B------:R-:W-:Y:S04]  /*194f0*/  STL.64 [R1+0x378], R10 ;  /* 0x0003780a01007387 */ /* 0x000fe80000100a00 */
[----:B------:R-:W-:Y:S04]  /*19500*/  STL.64 [R1+0x370], R8 ;  /* 0x0003700801007387 */ /* 0x000fe80000100a00 */
[----:B0-----:R-:W2:Y:S01]  /*19510*/  LDL.LU.64 R26, [R1+0x60] ;  /* 0x00006000011a7983 */ /* 0x001ea20000300a00 */
[----:B------:R-:W-:-:S04]  /*19520*/  IMAD.WIDE R6, R3, 0x2, R4 ;  /* 0x0000000203067825 */ /* 0x000fc800078e0204 */
[C---:B------:R-:W-:Y:S01]  /*19530*/  IMAD.WIDE R4, R3.reuse, 0x2, R28 ;  /* 0x0000000203047825 */ /* 0x040fe200078e021c */
[----:B------:R-:W-:Y:S04]  /*19540*/  STL.64 [R1+0x368], R6 ;  /* 0x0003680601007387 */ /* 0x000fe80000100a00 */
[----:B--2---:R0:W-:Y:S04]  /*19550*/  STL.64 [R1+0x828], R26 ;  /* 0x0008281a01007387 */ /* 0x0041e80000100a00 */
[----:B------:R-:W-:Y:S04]  /*19560*/  STL.64 [R1+0x360], R4 ;  /* 0x0003600401007387 */ /* 0x000fe80000100a00 */
[----:B0-----:R-:W2:Y:S04]  /*19570*/  LDL.LU.64 R26, [R1+0x68] ;  /* 0x00006800011a7983 */ /* 0x001ea80000300a00 */
[----:B--2---:R0:W-:Y:S04]  /*19580*/  STL.64 [R1+0x830], R26 ;  /* 0x0008301a01007387 */ /* 0x0041e80000100a00 */
        /* <DEDUP_REMOVED lines=33> */
[----:B------:R-:W3:Y:S04]  /*197a0*/  LDL.LU.64 R24, [R1+0x58] ;  /* 0x0000580001187983 */ /* 0x000ee80000300a00 */
[----:B------:R-:W4:Y:S04]  /*197b0*/  LDL.LU.64 R22, [R1+0x50] ;  /* 0x0000500001167983 */ /* 0x000f280000300a00 */
[----:B------:R-:W3:Y:S04]  /*197c0*/  LDL.LU.64 R20, [R1+0x48] ;  /* 0x0000480001147983 */ /* 0x000ee80000300a00 */
        /* <DEDUP_REMOVED lines=8> */
[----:B------:R-:W3:Y:S01]  /*19850*/  LDL.LU.64 R28, [R1] ;  /* 0x00000000011c7983 */ /* 0x000ee20000300a00 */
[----:B--2---:R-:W-:-:S05]  /*19860*/  IMAD.WIDE R26, R3, 0x2, R26 ;  /* 0x00000002031a7825 */ /* 0x004fca00078e021a */
[----:B------:R0:W-:Y:S04]  /*19870*/  STL.64 [R1+0x358], R26 ;  /* 0x0003581a01007387 */ /* 0x0001e80000100a00 */
[----:B0-----:R-:W2:Y:S02]  /*19880*/  LDL.LU.64 R26, [R1+0x8b0] ;  /* 0x0008b000011a7983 */ /* 0x001ea40000300a00 */
        /* <DEDUP_REMOVED lines=50> */
[----:B0-----:R-:W2:Y:S01]  /*19bb0*/  LDL.LU.64 R26, [R1+0x828] ;  /* 0x00082800011a7983 */ /* 0x001ea20000300a00 */
[----:B---3--:R-:W-:-:S04]  /*19bc0*/  IMAD.WIDE R24, R3, 0x2, R24 ;  /* 0x0000000203187825 */ /* 0x008fc800078e0218 */
[----:B----4-:R-:W-:-:S04]  /*19bd0*/  IMAD.WIDE R22, R3, 0x2, R22 ;  /* 0x0000000203167825 */ /* 0x010fc800078e0216 */
[----:B------:R-:W-:-:S04]  /*19be0*/  IMAD.WIDE R20, R3, 0x2, R20 ;  /* 0x0000000203147825 */ /* 0x000fc800078e0214 */
        /* <DEDUP_REMOVED lines=9> */
[----:B--2---:R-:W-:-:S05]  /*19c80*/  IMAD.WIDE R26, R3, 0x2, R26 ;  /* 0x00000002031a7825 */ /* 0x004fca00078e021a */
        /* <DEDUP_REMOVED lines=25> */
[----:B0-----:R-:W2:Y:S01]  /*19e20*/  LDL.LU.64 R28, [R1+0x7c0] ;  /* 0x0007c000011c7983 */ /* 0x001ea20000300a00 */
[----:B---3--:R-:W-:-:S04]  /*19e30*/  IMAD.WIDE R24, R3, 0x2, R24 ;  /* 0x0000000203187825 */ /* 0x008fc800078e0218 */
[----:B----4-:R-:W-:-:S04]  /*19e40*/  IMAD.WIDE R22, R3, 0x2, R22 ;  /* 0x0000000203167825 */ /* 0x010fc800078e0216 */
[----:B--2---:R-:W-:-:S04]  /*19e50*/  IMAD.WIDE R20, R3, 0x2, R20 ;  /* 0x0000000203147825 */ /* 0x004fc800078e0214 */
        /* <DEDUP_REMOVED lines=8> */
[----:B------:R-:W-:-:S05]  /*19ee0*/  IMAD.WIDE R28, R3, 0x2, R28 ;  /* 0x00000002031c7825 */ /* 0x000fca00078e021c */
        /* <DEDUP_REMOVED lines=23> */
[----:B0-----:R-:W3:Y:S01]  /*1a060*/  LDL.LU.64 R24, [R1+0x130] ;  /* 0x0001300001187983 */ /* 0x001ee20000300a00 */
[----:B------:R-:W-:-:S05]  /*1a070*/  IMAD.WIDE R26, R3, 0x2, R26 ;  /* 0x00000002031a7825 */ /* 0x000fca00078e021a */
[----:B------:R2:W-:Y:S02]  /*1a080*/  STL.64 [R1+0x200], R26 ;  /* 0x0002001a01007387 */ /* 0x0005e40000100a00 */
[----:B--2---:R-:W-:-:S04]  /*1a090*/  IMAD.WIDE R26, R3, 0x2, R22 ;  /* 0x00000002031a7825 */ /* 0x004fc800078e0216 */
[----:B------:R-:W-:-:S04]  /*1a0a0*/  IMAD.WIDE R22, R3, 0x2, R18 ;  /* 0x0000000203167825 */ /* 0x000fc800078e0212 */
[----:B------:R-:W-:-:S04]  /*1a0b0*/  IMAD.WIDE R18, R3, 0x2, R14 ;  /* 0x0000000203127825 */ /* 0x000fc800078e020e */
[----:B---3--:R-:W-:-:S05]  /*1a0c0*/  IMAD.WIDE R24, R3, 0x2, R24 ;  /* 0x0000000203187825 */ /* 0x008fca00078e0218 */
[----:B------:R0:W-:Y:S04]  /*1a0d0*/  STL.64 [R1+0x1f8], R24 ;  /* 0x0001f81801007387 */ /* 0x0001e80000100a00 */
[----:B------:R-:W-:Y:S01]  /*1a0e0*/  STL.64 [R1+0x1f0], R26 ;  /* 0x0001f01a01007387 */ /* 0x000fe20000100a00 */
[----:B------:R-:W-:-:S04]  /*1a0f0*/  IMAD.WIDE R14, R3, 0x2, R10 ;  /* 0x00000002030e7825 */ /* 0x000fc800078e020a */
[----:B----4-:R-:W-:-:S04]  /*1a100*/  IMAD.WIDE R10, R3, 0x2, R6 ;  /* 0x00000002030a7825 */ /* 0x010fc800078e0206 */
[----:B0-----:R-:W-:-:S04]  /*1a110*/  IMAD.WIDE R24, R3, 0x2, R20 ;  /* 0x0000000203187825 */ /* 0x001fc800078e0214 */
[----:B------:R-:W-:-:S04]  /*1a120*/  IMAD.WIDE R20, R3, 0x2, R16 ;  /* 0x0000000203147825 */ /* 0x000fc800078e0210 */
[----:B------:R-:W-:-:S04]  /*1a130*/  IMAD.WIDE R16, R3, 0x2, R12 ;  /* 0x0000000203107825 */ /* 0x000fc800078e020c */
[C---:B------:R-:W-:Y:S01]  /*1a140*/  IMAD.WIDE R12, R3.reuse, 0x2, R8 ;  /* 0x00000002030c7825 */ /* 0x040fe200078e0208 */
[----:B------:R-:W-:Y:S04]  /*1a150*/  STL.64 [R1+0x1e8], R24 ;  /* 0x0001e81801007387 */ /* 0x000fe80000100a00 */
[----:B------:R-:W-:Y:S04]  /*1a160*/  STL.64 [R1+0x1e0], R22 ;  /* 0x0001e01601007387 */ /* 0x000fe80000100a00 */
[----:B------:R-:W-:Y:S04]  /*1a170*/  STL.64 [R1+0x1d8], R20 ;  /* 0x0001d81401007387 */ /* 0x000fe80000100a00 */
[----:B------:R-:W-:Y:S04]  /*1a180*/  STL.64 [R1+0x1d0], R18 ;  /* 0x0001d01201007387 */ /* 0x000fe80000100a00 */
[----:B------:R-:W-:Y:S01]  /*1a190*/  STL.64 [R1+0x1c8], R16 ;  /* 0x0001c81001007387 */ /* 0x000fe20000100a00 */
[----:B------:R-:W-:-:S03]  /*1a1a0*/  IMAD.WIDE R8, R3, 0x2, R4 ;  /* 0x0000000203087825 */ /* 0x000fc600078e0204 */
[----:B------:R-:W-:Y:S04]  /*1a1b0*/  STL.64 [R1+0x1c0], R14 ;  /* 0x0001c00e01007387 */ /* 0x000fe80000100a00 */
[----:B------:R-:W-:Y:S04]  /*1a1c0*/  STL.64 [R1+0x1b8], R12 ;  /* 0x0001b80c01007387 */ /* 0x000fe80000100a00 */
[----:B------:R-:W-:Y:S04]  /*1a1d0*/  STL.64 [R1+0x1b0], R10 ;  /* 0x0001b00a01007387 */ /* 0x000fe80000100a00 */
[----:B------:R-:W2:Y:S04]  /*1a1e0*/  LDL.LU.64 R4, [R1+0x190] ;  /* 0x0001900001047983 */ /* 0x000ea80000300a00 */
[----:B------:R0:W-:Y:S04]  /*1a1f0*/  STL.64 [R1+0x1a8], R8 ;  /* 0x0001a80801007387 */ /* 0x0001e80000100a00 */
[----:B0-----:R-:W3:Y:S01]  /*1a200*/  LDL.LU.64 R8, [R1+0x3c0] ;  /* 0x0003c00001087983 */ /* 0x001ee20000300a00 */
[----:B------:R-:W-:-:S05]  /*1a210*/  IMAD.WIDE R6, R3, 0x2, R28 ;  /* 0x0000000203067825 */ /* 0x000fca00078e021c */
[----:B------:R-:W-:Y:S04]  /*1a220*/  STL.64 [R1+0x1a0], R6 ;  /* 0x0001a00601007387 */ /* 0x000fe80000100a00 */
[----:B---3--:R0:W-:Y:S04]  /*1a230*/  STL.64 [R1+0x798], R8 ;  /* 0x0007980801007387 */ /* 0x0081e80000100a00 */
[----:B0-----:R-:W3:Y:S04]  /*1a240*/  LDL.LU.64 R8, [R1+0x3b8] ;  /* 0x0003b80001087983 */ /* 0x001ee80000300a00 */
        /* <DEDUP_REMOVED lines=8> */
[----:B------:R-:W4:Y:S04]  /*1a2d0*/  LDL.LU.64 R10, [R1+0x3c8] ;  /* 0x0003c800010a7983 */ /* 0x000f280000300a00 */
[----:B------:R-:W2:Y:S04]  /*1a2e0*/  LDL.LU.64 R26, [R1+0x420] ;  /* 0x00042000011a7983 */ /* 0x000ea80000300a00 */
        /* <DEDUP_REMOVED lines=17> */
[----:B0-----:R-:W2:Y:S01]  /*1a400*/  LDL.LU.64 R26, [R1+0x3d8] ;  /* 0x0003d800011a7983 */ /* 0x001ea20000300a00 */
[----:B------:R-:W-:-:S04]  /*1a410*/  IMAD.WIDE R4, R3, 0x2, R4 ;  /* 0x0000000203047825 */ /* 0x000fc800078e0204 */
[C---:B---3--:R-:W-:Y:S01]  /*1a420*/  IMAD.WIDE R8, R3.reuse, 0x2, R8 ;  /* 0x0000000203087825 */ /* 0x048fe200078e0208 */
[----:B--2---:R0:W-:Y:S04]  /*1a430*/  STL.64 [R1+0x790], R26 ;  /* 0x0007901a01007387 */ /* 0x0041e80000100a00 */
[----:B0-----:R-:W2:Y:S04]  /*1a440*/  LDL.LU.64 R26, [R1+0x3d0] ;  /* 0x0003d000011a7983 */ /* 0x001ea80000300a00 */
[----:B------:R-:W3:Y:S04]  /*1a450*/  LDL.LU.64 R24, [R1+0x428] ;  /* 0x0004280001187983 */ /* 0x000ee80000300a00 */
[----:B------:R-:W2:Y:S04]  /*1a460*/  LDL.LU.64 R22, [R1+0x430] ;  /* 0x0004300001167983 */ /* 0x000ea80000300a00 */
[----:B------:R-:W2:Y:S04]  /*1a470*/  LDL.LU.64 R20, [R1+0x438] ;  /* 0x0004380001147983 */ /* 0x000ea80000300a00 */
[----:B------:R-:W2:Y:S04]  /*1a480*/  LDL.LU.64 R18, [R1+0x440] ;  /* 0x0004400001127983 */ /* 0x000ea80000300a00 */
[----:B------:R-:W2:Y:S04]  /*1a490*/  LDL.LU.64 R16, [R1+0x448] ;  /* 0x0004480001107983 */ /* 0x000ea80000300a00 */
[----:B------:R-:W2:Y:S04]  /*1a4a0*/  LDL.LU.64 R14, [R1+0x450] ;  /* 0x00045000010e7983 */ /* 0x000ea80000300a00 */
[----:B------:R-:W2:Y:S04]  /*1a4b0*/  LDL.LU.64 R12, [R1+0x458] ;  /* 0x00045800010c7983 */ /* 0x000ea80000300a00 */
[----:B------:R-:W2:Y:S04]  /*1a4c0*/  LDL.LU.64 R28, [R1+0x460] ;  /* 0x00046000011c7983 */ /* 0x000ea80000300a00 */
[----:B------:R-:W2:Y:S04]  /*1a4d0*/  LDL.LU.64 R6, [R1+0x468] ;  /* 0x0004680001067983 */ /* 0x000ea80000300a00 */
[----:B------:R0:W-:Y:S04]  /*1a4e0*/  STL.64 [R1+0x198], R4 ;  /* 0x0001980401007387 */ /* 0x0001e80000100a00 */
[----:B0-----:R-:W2:Y:S04]  /*1a4f0*/  LDL.LU.64 R4, [R1+0x470] ;  /* 0x0004700001047983 */ /* 0x001ea80000300a00 */
        /* <DEDUP_REMOVED lines=14> */
[----:B----4-:R-:W-:-:S04]  /*1a5e0*/  IMAD.WIDE R10, R3, 0x2, R10 ;  /* 0x00000002030a7825 */ /* 0x010fc800078e020a */
[----:B------:R-:W-:-:S04]  /*1a5f0*/  IMAD.WIDE R26, R3, 0x2, R26 ;  /* 0x00000002031a7825 */ /* 0x000fc800078e021a */
[----:B--2---:R-:W-:-:S05]  /*1a600*/  IMAD.WIDE R8, R3, 0x2, R8 ;  /* 0x0000000203087825 */ /* 0x004fca00078e0208 */
[----:B------:R0:W-:Y:S04]  /*1a610*/  STL.64 [R1+0x168], R8 ;  /* 0x0001680801007387 */ /* 0x0001e80000100a00 */
[----:B0-----:R-:W2:Y:S04]  /*1a620*/  LDL.LU.64 R8, [R1+0x478] ;  /* 0x0004780001087983 */ /* 0x001ea80000300a00 */
[----:B------:R0:W-:Y:S04]  /*1a630*/  STL.64 [R1+0x160], R10 ;  /* 0x0001600a01007387 */ /* 0x0001e80000100a00 */
[----:B0-----:R-:W4:Y:S04]  /*1a640*/  LDL.LU.64 R10, [R1+0x480] ;  /* 0x00048000010a7983 */ /* 0x001f280000300a00 */
        /* <DEDUP_REMOVED lines=29> */
[----:B------:R-:W-:-:S04]  /*1a820*/  IMAD.WIDE R12, R3, 0x2, R12 ;  /* 0x00000002030c7825 */ /* 0x000fc800078e020c */
[----:B--2---:R-:W-:-:S05]  /*1a830*/  IMAD.WIDE R26, R3, 0x2, R26 ;  /* 0x00000002031a7825 */ /* 0x004fca00078e021a */
[----:B------:R3:W-:Y:S02]  /*1a840*/  STL.64 [R1+0x108], R26 ;  /* 0x0001081a01007387 */ /* 0x0007e40000100a00 */
[----:B---3--:R-:W-:-:S04]  /*1a850*/  IMAD.WIDE R26, R3, 0x2, R24 ;  /* 0x00000002031a7825 */ /* 0x008fc800078e0218 */
[----:B------:R-:W-:-:S04]  /*1a860*/  IMAD.WIDE R24, R3, 0x2, R22 ;  /* 0x0000000203187825 */ /* 0x000fc800078e0216 */
[----:B------:R-:W-:-:S04]  /*1a870*/  IMAD.WIDE R22, R3, 0x2, R20 ;  /* 0x0000000203167825 */ /* 0x000fc800078e0214 */
[----:B------:R-:W-:-:S04]  /*1a880*/  IMAD.WIDE R20, R3, 0x2, R18 ;  /* 0x0000000203147825 */ /* 0x000fc800078e0212 */
[C---:B------:R-:W-:Y:S01]  /*1a890*/  IMAD.WIDE R18, R3.reuse, 0x2, R16 ;  /* 0x0000000203127825 */ /* 0x040fe200078e0210 */
[----:B------:R-:W-:Y:S03]  /*1a8a0*/  STL.64 [R1+0x100], R26 ;  /* 0x0001001a01007387 */ /* 0x000fe60000100a00 */
[C---:B------:R-:W-:Y:S01]  /*1a8b0*/  IMAD.WIDE R16, R3.reuse, 0x2, R14 ;  /* 0x0000000203107825 */ /* 0x040fe200078e020e */
[----:B------:R-:W-:Y:S04]  /*1a8c0*/  STL.64 [R1+0xf8], R24 ;  /* 0x0000f81801007387 */ /* 0x000fe80000100a00 */
[----:B------:R-:W-:Y:S04]  /*1a8d0*/  STL.64 [R1+0xf0], R22 ;  /* 0x0000f01601007387 */ /* 0x000fe80000100a00 */
[----:B------:R-:W-:Y:S04]  /*1a8e0*/  STL.64 [R1+0xe8], R20 ;  /* 0x0000e81401007387 */ /* 0x000fe80000100a00 */
[----:B------:R-:W-:Y:S01]  /*1a8f0*/  STL.64 [R1+0xe0], R18 ;  /* 0x0000e01201007387 */ /* 0x000fe20000100a00 */
[----:B------:R-:W-:-:S03]  /*1a900*/  IMAD.WIDE R14, R3, 0x2, R28 ;  /* 0x00000002030e7825 */ /* 0x000fc600078e021c */
[----:B------:R-:W-:Y:S04]  /*1a910*/  STL.64 [R1+0xd8], R16 ;  /* 0x0000d81001007387 */ /* 0x000fe80000100a00 */
[----:B------:R-:W2:Y:S04]  /*1a920*/  LDL.LU.64 R28, [R1+0x488] ;  /* 0x00048800011c7983 */ /* 0x000ea80000300a00 */
[----:B------:R0:W-:Y:S04]  /*1a930*/  STL.64 [R1+0xd0], R12 ;  /* 0x0000d00c01007387 */ /* 0x0001e80000100a00 */
[----:B------:R-:W-:Y:S01]  /*1a940*/  STL.64 [R1+0xc8], R14 ;  /* 0x0000c80e01007387 */ /* 0x000fe20000100a00 */
[----:B0-----:R-:W-:-:S04]  /*1a950*/  IMAD.WIDE R12, R3, 0x2, R6 ;  /* 0x00000002030c7825 */ /* 0x001fc800078e0206 */
[C---:B------:R-:W-:Y:S02]  /*1a960*/  IMAD.WIDE R6, R3.reuse, 0x2, R4 ;  /* 0x0000000203067825 */ /* 0x040fe400078e0204 */
[----:B------:R-:W3:Y:S04]  /*1a970*/  LDL.LU.64 R4, [R1+0x498] ;  /* 0x0004980001047983 */ /* 0x000ee80000300a00 */
[----:B------:R-:W-:Y:S04]  /*1a980*/  STL.64 [R1+0xc0], R12 ;  /* 0x0000c00c01007387 */ /* 0x000fe80000100a00 */
[----:B---3--:R0:W-:Y:S04]  /*1a990*/  STL.64 [R1+0x740], R4 ;  /* 0x0007400401007387 */ /* 0x0081e80000100a00 */
[----:B------:R1:W-:Y:S04]  /*1a9a0*/  STL.64 [R1+0xb8], R6 ;  /* 0x0000b80601007387 */ /* 0x0003e80000100a00 */
[----:B0-----:R-:W3:Y:S04]  /*1a9b0*/  LDL.LU.64 R4, [R1+0x490] ;  /* 0x0004900001047983 */ /* 0x001ee80000300a00 */
[----:B-1----:R-:W2:Y:S01]  /*1a9c0*/  LDL.LU.64 R6, [R1+0x4a8] ;  /* 0x0004a80001067983 */ /* 0x002ea20000300a00 */
[----:B------:R-:W-:-:S04]  /*1a9d0*/  IMAD.WIDE R12, R3, 0x2, R8 ;  /* 0x00000002030c7825 */ /* 0x000fc800078e0208 */
[C---:B----4-:R-:W-:Y:S01]  /*1a9e0*/  IMAD.WIDE R14, R3.reuse, 0x2, R10 ;  /* 0x00000002030e7825 */ /* 0x050fe200078e020a */
[----:B--2---:R0:W-:Y:S04]  /*1a9f0*/  STL.64 [R1+0x738], R6 ;  /* 0x0007380601007387 */ /* 0x0041e80000100a00 */
[----:B0-----:R-:W2:Y:S04]  /*1aa00*/  LDL.LU.64 R6, [R1+0x4a0] ;  /* 0x0004a00001067983 */ /* 0x001ea80000300a00 */
[----:B------:R-:W4:Y:S04]  /*1aa10*/  LDL.LU.64 R8, [R1+0x4b0] ;  /* 0x0004b00001087983 */ /* 0x000f280000300a00 */
[----:B------:R0:W-:Y:S04]  /*1aa20*/  STL.64 [R1+0xb0], R12 ;  /* 0x0000b00c01007387 */ /* 0x0001e80000100a00 */
[----:B------:R-:W2:Y:S04]  /*1aa30*/  LDL.LU.64 R10, [R1+0x4b8] ;  /* 0x0004b800010a7983 */ /* 0x000ea80000300a00 */
[----:B0-----:R-:W2:Y:S04]  /*1aa40*/  LDL.LU.64 R12, [R1+0x4c0] ;  /* 0x0004c000010c7983 */ /* 0x001ea80000300a00 */
[----:B------:R0:W-:Y:S04]  /*1aa50*/  STL.64 [R1+0xa8], R14 ;  /* 0x0000a80e01007387 */ /* 0x0001e80000100a00 */
[----:B0-----:R-:W2:Y:S04]  /*1aa60*/  LDL.LU.64 R14, [R1+0x4c8] ;  /* 0x0004c800010e7983 */ /* 0x001ea80000300a00 */
[----:B------:R-:W2:Y:S04]  /*1aa70*/  LDL.LU.64 R16, [R1+0x4d8] ;  /* 0x0004d80001107983 */ /* 0x000ea80000300a00 */
[----:B--2---:R0:W-:Y:S04]  /*1aa80*/  STL.64 [R1+0x730], R16 ;  /* 0x0007301001007387 */ /* 0x0041e80000100a00 */
[----:B0-----:R-:W2:Y:S04]  /*1aa90*/  LDL.LU.64 R16, [R1+0x4d0] ;  /* 0x0004d00001107983 */ /* 0x001ea80000300a00 */
[----:B------:R-:W2:Y:S04]  /*1aaa0*/  LDL.LU.64 R18, [R1+0x4f0] ;  /* 0x0004f00001127983 */ /* 0x000ea80000300a00 */
[----:B--2---:R0:W-:Y:S04]  /*1aab0*/  STL.64 [R1+0x720], R18 ;  /* 0x0007201201007387 */ /* 0x0041e80000100a00 */
[----:B0-----:R-:W2:Y:S04]  /*1aac0*/  LDL.LU.64 R18, [R1+0x4e8] ;  /* 0x0004e80001127983 */ /* 0x001ea80000300a00 */
[----:B--2---:R0:W-:Y:S04]  /*1aad0*/  STL.64 [R1+0x728], R18 ;  /* 0x0007281201007387 */ /* 0x0041e80000100a00 */
[----:B0-----:R-:W2:Y:S04]  /*1aae0*/  LDL.LU.64 R18, [R1+0x4e0] ;  /* 0x0004e00001127983 */ /* 0x001ea80000300a00 */
[----:B------:R-:W2:Y:S04]  /*1aaf0*/  LDL.LU.64 R20, [R1+0x500] ;  /* 0x0005000001147983 */ /* 0x000ea80000300a00 */
[----:B--2---:R0:W-:Y:S04]  /*1ab00*/  STL.64 [R1+0x718], R20 ;  /* 0x0007181401007387 */ /* 0x0041e80000100a00 */
[----:B0-----:R-:W2:Y:S04]  /*1ab10*/  LDL.LU.64 R20, [R1+0x4f8] ;  /* 0x0004f80001147983 */ /* 0x001ea80000300a00 */
[----:B------:R-:W2:Y:S04]  /*1ab20*/  LDL.LU.64 R22, [R1+0x518] ;  /* 0x0005180001167983 */ /* 0x000ea80000300a00 */
        /* <DEDUP_REMOVED lines=8> */
[----:B------:R0:W-:Y:S04]  /*1abb0*/  STL.64 [R1+0xa0], R28 ;  /* 0x0000a01c01007387 */ /* 0x0001e80000100a00 */
[----:B0-----:R-:W2:Y:S04]  /*1abc0*/  LDL.LU.64 R28, [R1+0x530] ;  /* 0x00053000011c7983 */ /* 0x001ea80000300a00 */
[----:B------:R0:W-:Y:S04]  /*1abd0*/  STL.64 [R1+0x98], R4 ;  /* 0x0000980401007387 */ /* 0x0001e80000100a00 */
[----:B0-----:R-:W2:Y:S01]  /*1abe0*/  LDL.LU.64 R4, [R1+0x740] ;  /* 0x0007400001047983 */ /* 0x001ea20000300a00 */
[----:B------:R-:W-:-:S04]  /*1abf0*/  IMAD.WIDE R6, R3, 0x2, R6 ;  /* 0x0000000203067825 */ /* 0x000fc800078e0206 */
[----:B--2---:R-:W-:-:S05]  /*1ac00*/  IMAD.WIDE R4, R3, 0x2, R4 ;  /* 0x0000000203047825 */ /* 0x004fca00078e0204 */
[----:B------:R0:W-:Y:S04]  /*1ac10*/  STL.64 [R1+0x90], R4 ;  /* 0x0000900401007387 */ /* 0x0001e80000100a00 */
[----:B0-----:R-:W2:Y:S04]  /*1ac20*/  LDL.LU.64 R4, [R1+0x538] ;  /* 0x0005380001047983 */ /* 0x001ea80000300a00 */
[----:B------:R0:W-:Y:S04]  /*1ac30*/  STL.64 [R1+0x88], R6 ;  /* 0x0000880601007387 */ /* 0x0001e80000100a00 */
[----:B0-----:R-:W2:Y:S01]  /*1ac40*/  LDL.LU.64 R6, [R1+0x738] ;  /* 0x0007380001067983 */ /* 0x001ea20000300a00 */
[----:B----4-:R-:W-:-:S04]  /*1ac50*/  IMAD.WIDE R8, R3, 0x2, R8 ;  /* 0x0000000203087825 */ /* 0x010fc800078e0208 */
        /* <DEDUP_REMOVED lines=22> */
[----:B0-----:R-:W2:Y:S02]  /*1adc0*/  LDL.LU.64 R18, [R1+0x728] ;  /* 0x0007280001127983 */ /* 0x001ea40000300a00 */
[----:B--2---:R-:W-:-:S05]  /*1add0*/  IMAD.WIDE R18, R3, 0x2, R18 ;  /* 0x0000000203127825 */ /* 0x004fca00078e0212 */
        /* <DEDUP_REMOVED lines=17> */
[----:B---3--:R-:W-:-:S04]  /*1aef0*/  IMAD.WIDE R26, R3, 0x2, R26 ;  /* 0x00000002031a7825 */ /* 0x008fc800078e021a */
[----:B------:R-:W-:-:S04]  /*1af00*/  IMAD.WIDE R28, R3, 0x2, R28 ;  /* 0x00000002031c7825 */ /* 0x000fc800078e021c */
[----:B------:R-:W-:-:S04]  /*1af10*/  IMAD.WIDE R4, R3, 0x2, R4 ;  /* 0x0000000203047825 */ /* 0x000fc800078e0204 */
[----:B------:R-:W-:-:S04]  /*1af20*/  IMAD.WIDE R6, R3, 0x2, R6 ;  /* 0x0000000203067825 */ /* 0x000fc800078e0206 */
[----:B----4-:R-:W-:-:S04]  /*1af30*/  IMAD.WIDE R8, R3, 0x2, R8 ;  /* 0x0000000203087825 */ /* 0x010fc800078e0208 */
[----:B------:R-:W-:-:S04]  /*1af40*/  IMAD.WIDE R10, R3, 0x2, R10 ;  /* 0x00000002030a7825 */ /* 0x000fc800078e020a */
[----:B------:R-:W-:-:S04]  /*1af50*/  IMAD.WIDE R12, R3, 0x2, R12 ;  /* 0x00000002030c7825 */ /* 0x000fc800078e020c */
[----:B------:R-:W-:-:S04]  /*1af60*/  IMAD.WIDE R14, R3, 0x2, R14 ;  /* 0x00000002030e7825 */ /* 0x000fc800078e020e */
[----:B--2---:R-:W-:-:S05]  /*1af70*/  IMAD.WIDE R22, R3, 0x2, R22 ;  /* 0x0000000203167825 */ /* 0x004fca00078e0216 */
[----:B------:R0:W-:Y:S04]  /*1af80*/  STL.64 [R1+0x10], R22 ;  /* 0x0000101601007387 */ /* 0x0001e80000100a00 */
[----:B0-----:R-:W2:Y:S04]  /*1af90*/  LDL.LU.64 R22, [R1+0x580] ;  /* 0x0005800001167983 */ /* 0x001ea80000300a00 */
[----:B------:R0:W-:Y:S02]  /*1afa0*/  STL.64 [R1+0x8], R26 ;  /* 0x0000081a01007387 */ /* 0x0001e40000100a00 */
[----:B0-----:R-:W-:-:S02]  /*1afb0*/  IMAD.WIDE R26, R3, 0x2, R24 ;  /* 0x00000002031a7825 */ /* 0x001fc400078e0218 */
[----:B------:R-:W3:Y:S04]  /*1afc0*/  LDL.LU.64 R24, [R1+0x588] ;  /* 0x0005880001187983 */ /* 0x000ee80000300a00 */
[----:B------:R0:W-:Y:S04]  /*1afd0*/  STL.64 [R1], R26 ;  /* 0x0000001a01007387 */ /* 0x0001e80000100a00 */
[----:B------:R-:W-:Y:S01]  /*1afe0*/  STL.64 [R1+0x688], R28 ;  /* 0x0006881c01007387 */ /* 0x000fe20000100a00 */
[----:B------:R-:W-:-:S03]  /*1aff0*/  IMAD.WIDE R16, R3, 0x2, R16 ;  /* 0x0000000203107825 */ /* 0x000fc600078e0210 */
[----:B0-----:R-:W4:Y:S04]  /*1b000*/  LDL.LU.64 R26, [R1+0x590] ;  /* 0x00059000011a7983 */ /* 0x001f280000300a00 */
[----:B------:R-:W-:Y:S04]  /*1b010*/  STL.64 [R1+0x690], R4 ;  /* 0x0006900401007387 */ /* 0x000fe80000100a00 */
[----:B------:R-:W-:Y:S04]  /*1b020*/  STL.64 [R1+0x698], R6 ;  /* 0x0006980601007387 */ /* 0x000fe80000100a00 */
[----:B------:R-:W-:Y:S04]  /*1b030*/  STL.64 [R1+0x6a0], R8 ;  /* 0x0006a00801007387 */ /* 0x000fe80000100a00 */
[----:B------:R-:W-:Y:S04]  /*1b040*/  STL.64 [R1+0x6a8], R10 ;  /* 0x0006a80a01007387 */ /* 0x000fe80000100a00 */
[----:B------:R-:W-:Y:S04]  /*1b050*/  STL.64 [R1+0x6b0], R12 ;  /* 0x0006b00c01007387 */ /* 0x000fe80000100a00 */
[----:B------:R0:W-:Y:S01]  /*1b060*/  STL.64 [R1+0x6b8], R14 ;  /* 0x0006b80e01007387 */ /* 0x0001e20000100a00 */
[----:B------:R-:W-:-:S04]  /*1b070*/  IMAD.WIDE R18, R3, 0x2, R18 ;  /* 0x0000000203127825 */ /* 0x000fc800078e0212 */
[C---:B------:R-:W-:Y:S01]  /*1b080*/  IMAD.WIDE R20, R3.reuse, 0x2, R20 ;  /* 0x0000000203147825 */ /* 0x040fe200078e0214 */
[----:B0-----:R-:W4:Y:S04]  /*1b090*/  LDL.LU.64 R14, [R1+0x388] ;  /* 0x00038800010e7983 */ /* 0x001f280000300a00 */
[----:B------:R-:W4:Y:S04]  /*1b0a0*/  LDL.LU.64 R12, [R1+0x370] ;  /* 0x00037000010c7983 */ /* 0x000f280000300a00 */
[----:B------:R0:W-:Y:S04]  /*1b0b0*/  STL.64 [R1+0x6c0], R16 ;  /* 0x0006c01001007387 */ /* 0x0001e80000100a00 */
[----:B0-----:R-:W4:Y:S04]  /*1b0c0*/  LDL.LU.64 R16, [R1+0x390] ;  /* 0x0003900001107983 */ /* 0x001f280000300a00 */
[----:B------:R0:W-:Y:S04]  /*1b0d0*/  STL.64 [R1+0x6c8], R18 ;  /* 0x0006c81201007387 */ /* 0x0001e80000100a00 */
[----:B0-----:R-:W4:Y:S04]  /*1b0e0*/  LDL.LU.64 R18, [R1+0x368] ;  /* 0x0003680001127983 */ /* 0x001f280000300a00 */
[----:B------:R-:W4:Y:S04]  /*1b0f0*/  LDL.LU.64 R10, [R1+0x360] ;  /* 0x00036000010a7983 */ /* 0x000f280000300a00 */
[----:B------:R0:W-:Y:S04]  /*1b100*/  STL.64 [R1+0x6d0], R20 ;  /* 0x0006d01401007387 */ /* 0x0001e80000100a00 */
[----:B0-----:R-:W4:Y:S04]  /*1b110*/  LDL.LU.64 R20, [R1+0x378] ;  /* 0x0003780001147983 */ /* 0x001f280000300a00 */
[----:B------:R-:W4:Y:S01]  /*1b120*/  LDL.LU.64 R8, [R1+0x358] ;  /* 0x0003580001087983 */ /* 0x000f220000300a00 */
[----:B--2---:R-:W-:-:S05]  /*1b130*/  IMAD.WIDE R22, R3, 0x2, R22 ;  /* 0x0000000203167825 */ /* 0x004fca00078e0216 */
[----:B------:R0:W-:Y:S04]  /*1b140*/  STL.64 [R1+0x6d8], R22 ;  /* 0x0006d81601007387 */ /* 0x0001e80000100a00 */
[----:B0-----:R-:W2:Y:S01]  /*1b150*/  LDL.LU.64 R22, [R1+0x380] ;  /* 0x0003800001167983 */ /* 0x001ea20000300a00 */
[----:B---3--:R-:W-:-:S03]  /*1b160*/  IMAD.WIDE R24, R3, 0x2, R24 ;  /* 0x0000000203187825 */ /* 0x008fc600078e0218 */
[----:B------:R-:W3:Y:S04]  /*1b170*/  LDL.LU.64 R6, [R1+0x350] ;  /* 0x0003500001067983 */ /* 0x000ee80000300a00 */
[----:B------:R-:W-:Y:S04]  /*1b180*/  STL.64 [R1+0x6e0], R24 ;  /* 0x0006e01801007387 */ /* 0x000fe80000100a00 */
[----:B------:R-:W3:Y:S04]  /*1b190*/  LDL.LU.64 R4, [R1+0x348] ;  /* 0x0003480001047983 */ /* 0x000ee80000300a00 */
[----:B------:R-:W3:Y:S01]  /*1b1a0*/  LDL.LU.64 R28, [R1+0x340] ;  /* 0x00034000011c7983 */ /* 0x000ee20000300a00 */
[----:B----4-:R-:W-:-:S05]  /*1b1b0*/  IMAD.WIDE R26, R3, 0x2, R26 ;  /* 0x00000002031a7825 */ /* 0x010fca00078e021a */
[----:B------:R-:W-:Y:S04]  /*1b1c0*/  STL.64 [R1+0x6f0], R26 ;  /* 0x0006f01a01007387 */ /* 0x000fe80000100a00 */
[----:B------:R-:W-:Y:S04]  /*1b1d0*/  STL [R1+0x6e8], R2 ;  /* 0x0006e80201007387 */ /* 0x000fe80000100800 */
[----:B------:R0:W-:Y:S01]  /*1b1e0*/  STL [R1+0x390], R16 ;  /* 0x0003901001007387 */ /* 0x0001e20000100800 */
[----:B------:R-:W-:-:S03]  /*1b1f0*/  IMAD.MOV.U32 R0, RZ, RZ, R17 ;  /* 0x000000ffff007224 */ /* 0x000fc600078e0011 */
[----:B0-----:R-:W4:Y:S04]  /*1b200*/  LDL.LU.64 R16, [R1+0x338] ;  /* 0x0003380001107983 */ /* 0x001f280000300a00 */
[----:B------:R0:W-:Y:S04]  /*1b210*/  STL [R1+0x42c], R0 ;  /* 0x00042c0001007387 */ /* 0x0001e80000100800 */
[----:B------:R1:W-:Y:S01]  /*1b220*/  STL [R1+0x388], R14 ;  /* 0x0003880e01007387 */ /* 0x0003e20000100800 */
[----:B0-----:R-:W-:-:S03]  /*1b230*/  IMAD.MOV.U32 R0, RZ, RZ, R15 ;  /* 0x000000ffff007224 */ /* 0x001fc600078e000f */
[----:B-1----:R-:W3:Y:S04]  /*1b240*/  LDL.LU.64 R14, [R1+0x330] ;  /* 0x00033000010e7983 */ /* 0x002ee80000300a00 */
[----:B------:R0:W-:Y:S04]  /*1b250*/  STL [R1+0x424], R0 ;  /* 0x0004240001007387 */ /* 0x0001e80000100800 */
[----:B--2---:R1:W-:Y:S01]  /*1b260*/  STL [R1+0x380], R22 ;  /* 0x0003801601007387 */ /* 0x0043e20000100800 */
[----:B0-----:R-:W-:-:S03]  /*1b270*/  IMAD.MOV.U32 R0, RZ, RZ, R23 ;  /* 0x000000ffff007224 */ /* 0x001fc600078e0017 */
[----:B-1----:R-:W2:Y:S04]  /*1b280*/  LDL.LU.64 R22, [R1+0x328] ;  /* 0x0003280001167983 */ /* 0x002ea80000300a00 */
[----:B------:R0:W-:Y:S04]  /*1b290*/  STL [R1+0x39c], R0 ;  /* 0x00039c0001007387 */ /* 0x0001e80000100800 */
[----:B------:R1:W-:Y:S01]  /*1b2a0*/  STL [R1+0x378], R20 ;  /* 0x0003781401007387 */ /* 0x0003e20000100800 */
        /* <DEDUP_REMOVED lines=19> */
[----:B---3--:R1:W-:Y:S01]  /*1b3e0*/  STL [R1+0x350], R6 ;  /* 0x0003500601007387 */ /* 0x0083e20000100800 */
[----:B0-----:R-:W-:-:S03]  /*1b3f0*/  IMAD.MOV.U32 R0, RZ, RZ, R7 ;  /* 0x000000ffff007224 */ /* 0x001fc600078e0007 */
[----:B-1----:R-:W3:Y:S04]  /*1b400*/  LDL.LU.64 R6, [R1+0x2f8] ;  /* 0x0002f80001067983 */ /* 0x002ee80000300a00 */
[----:B------:R0:W-:Y:S04]  /*1b410*/  STL [R1+0x354], R0 ;  /* 0x0003540001007387 */ /* 0x0001e80000100800 */
[----:B------:R1:W-:Y:S01]  /*1b420*/  STL [R1+0x348], R4 ;  /* 0x0003480401007387 */ /* 0x0003e20000100800 */
[----:B0-----:R-:W-:-:S03]  /*1b430*/  IMAD.MOV.U32 R0, RZ, RZ, R5 ;  /* 0x000000ffff007224 */ /* 0x001fc600078e0005 */
[----:B-1----:R-:W3:Y:S04]  /*1b440*/  LDL.LU.64 R4, [R1+0x2f0] ;  /* 0x0002f00001047983 */ /* 0x002ee80000300a00 */
[----:B------:R0:W-:Y:S04]  /*1b450*/  STL [R1+0x34c], R0 ;  /* 0x00034c0001007387 */ /* 0x0001e80000100800 */
[----:B------:R1:W-:Y:S01]  /*1b460*/  STL [R1+0x340], R28 ;  /* 0x0003401c01007387 */ /* 0x0003e20000100800 */
[----:B0-----:R-:W-:-:S03]  /*1b470*/  IMAD.MOV.U32 R0, RZ, RZ, R29 ;  /* 0x000000ffff007224 */ /* 0x001fc600078e001d */
[----:B-1----:R-:W3:Y:S04]  /*1b480*/  LDL.LU.64 R28, [R1+0x2e8] ;  /* 0x0002e800011c7983 */ /* 0x002ee80000300a00 */
[----:B------:R0:W-:Y:S04]  /*1b490*/  STL [R1+0x344], R0 ;  /* 0x0003440001007387 */ /* 0x0001e80000100800 */
[----:B----4-:R1:W-:Y:S01]  /*1b4a0*/  STL [R1+0x338], R16 ;  /* 0x0003381001007387 */ /* 0x0103e20000100800 */
[----:B0-----:R-:W-:-:S03]  /*1b4b0*/  IMAD.MOV.U32 R0, RZ, RZ, R17 ;  /* 0x000000ffff007224 */ /* 0x001fc600078e0011 */
[----:B-1----:R-:W4:Y:S04]  /*1b4c0*/  LDL.LU.64 R16, [R1+0x2e0] ;  /* 0x0002e00001107983 */ /* 0x002f280000300a00 */
[----:B------:R0:W-:Y:S04]  /*1b4d0*/  STL [R1+0x33c], R0 ;  /* 0x00033c0001007387 */ /* 0x0001e80000100800 */
[----:B------:R1:W-:Y:S01]  /*1b4e0*/  STL [R1+0x330], R14 ;  /* 0x0003300e01007387 */ /* 0x0003e20000100800 */
[----:B0-----:R-:W-:-:S03]  /*1b4f0*/  IMAD.MOV.U32 R0, RZ, RZ, R15 ;  /* 0x000000ffff007224 */ /* 0x001fc600078e000f */
[----:B-1----:R-:W4:Y:S04]  /*1b500*/  LDL.LU.64 R14, [R1+0x2d8] ;  /* 0x0002d800010e7983 */ /* 0x002f280000300a00 */
        /* <DEDUP_REMOVED lines=30> */
[----:B0-----:R-:W-:-:S03]  /*1b6f0*/  MOV R0, R5 ;  /* 0x0000000500007202 */ /* 0x001fc60000000f00 */
        /* <DEDUP_REMOVED lines=114> */
[----:B------:R-:W-:Y:S04]  /*1be20*/  STL [R1+0x3a0], R18 ;  /* 0x0003a01201007387 */ /* 0x000fe80000100800 */
[----:B------:R-:W2:Y:S01]  /*1be30*/  LDL.LU.64 R24, [R1+0x1b0] ;  /* 0x0001b00001187983 */ /* 0x000ea20000300a00 */
[----:B0-----:R-:W-:-:S05]  /*1be40*/  IMAD.MOV.U32 R0, RZ, RZ, R19 ;  /* 0x000000ffff007224 */ /* 0x001fca00078e0013 */
        /* <DEDUP_REMOVED lines=9> */
[----:B---3--:R1:W-:Y:S04]  /*1bee0*/  STL [R1+0x3ac], R6 ;  /* 0x0003ac0601007387 */ /* 0x0083e80000100800 */
[----:B------:R-:W3:Y:S01]  /*1bef0*/  LDL.LU.64 R18, [R1+0x198] ;  /* 0x0001980001127983 */ /* 0x000ee20000300a00 */
[----:B0-----:R-:W-:-:S05]  /*1bf00*/  IMAD.MOV.U32 R0, RZ, RZ, R7 ;  /* 0x000000ffff007224 */ /* 0x001fca00078e0007 */
[----:B------:R0:W-:Y:S04]  /*1bf10*/  STL [R1+0x1f0], R0 ;  /* 0x0001f00001007387 */ /* 0x0001e80000100800 */
[----:B------:R0:W-:Y:S04]  /*1bf20*/  STL [R1+0x3b0], R4 ;  /* 0x0003b00401007387 */ /* 0x0001e80000100800 */
[----:B-1----:R-:W3:Y:S01]  /*1bf30*/  LDL.LU.64 R6, [R1+0x190] ;  /* 0x0001900001067983 */ /* 0x002ee20000300a00 */
[----:B0-----:R-:W-:-:S05]  /*1bf40*/  IMAD.MOV.U32 R0, RZ, RZ, R5 ;  /* 0x000000ffff007224 */ /* 0x001fca00078e0005 */
[----:B------:R0:W-:Y:S04]  /*1bf50*/  STL [R1+0x1e8], R0 ;  /* 0x0001e80001007387 */ /* 0x0001e80000100800 */
[----:B------:R1:W-:Y:S04]  /*1bf60*/  STL [R1+0x3b4], R28 ;  /* 0x0003b41c01007387 */ /* 0x0003e80000100800 */
[----:B------:R-:W3:Y:S01]  /*1bf70*/  LDL.LU.64 R4, [R1+0x188] ;  /* 0x0001880001047983 */ /* 0x000ee20000300a00 */
[----:B0-----:R-:W-:-:S03]  /*1bf80*/  IMAD.MOV.U32 R0, RZ, RZ, R29 ;  /* 0x000000ffff007224 */ /* 0x001fc600078e001d */
[----:B----4-:R-:W-:Y:S04]  /*1bf90*/  STL [R1+0x3b8], R16 ;  /* 0x0003b81001007387 */ /* 0x010fe80000100800 */
[----:B------:R0:W-:Y:S04]  /*1bfa0*/  STL [R1+0x1e0], R0 ;  /* 0x0001e00001007387 */ /* 0x0001e80000100800 */
[----:B-1----:R-:W4:Y:S01]  /*1bfb0*/  LDL.LU.64 R28, [R1+0x180] ;  /* 0x00018000011c7983 */ /* 0x002f220000300a00 */
[----:B0-----:R-:W-:-:S03]  /*1bfc0*/  IMAD.MOV.U32 R0, RZ, RZ, R17 ;  /* 0x000000ffff007224 */ /* 0x001fc600078e0011 */
[----:B------:R-:W-:Y:S04]  /*1bfd0*/  STL [R1+0x3bc], R14 ;  /* 0x0003bc0e01007387 */ /* 0x000fe80000100800 */
[----:B------:R0:W-:Y:S04]  /*1bfe0*/  STL [R1+0x1d8], R0 ;  /* 0x0001d80001007387 */ /* 0x0001e80000100800 */
[----:B------:R-:W4:Y:S01]  /*1bff0*/  LDL.LU.64 R16, [R1+0x178] ;  /* 0x0001780001107983 */ /* 0x000f220000300a00 */
[----:B0-----:R-:W-:-:S03]  /*1c000*/  IMAD.MOV.U32 R0, RZ, RZ, R15 ;  /* 0x000000ffff007224 */ /* 0x001fc600078e000f */
[----:B--2---:R-:W-:Y:S04]  /*1c010*/  STL [R1+0x3c0], R22 ;  /* 0x0003c01601007387 */ /* 0x004fe80000100800 */
[----:B------:R0:W-:Y:S04]  /*1c020*/  STL [R1+0x1d0], R0 ;  /* 0x0001d00001007387 */ /* 0x0001e80000100800 */
[----:B------:R-:W2:Y:S01]  /*1c030*/  LDL.LU.64 R14, [R1+0x170] ;  /* 0x00017000010e7983 */ /* 0x000ea20000300a00 */
[----:B0-----:R-:W-:-:S03]  /*1c040*/  IMAD.MOV.U32 R0, RZ, RZ, R23 ;  /* 0x000000ffff007224 */ /* 0x001fc600078e0017 */
[----:B------:R-:W-:Y:S04]  /*1c050*/  STL [R1+0x3c4], R20 ;  /* 0x0003c41401007387 */ /* 0x000fe80000100800 */
[----:B------:R0:W-:Y:S04]  /*1c060*/  STL [R1+0x1c8], R0 ;  /* 0x0001c80001007387 */ /* 0x0001e80000100800 */
[----:B------:R-:W2:Y:S01]  /*1c070*/  LDL.LU.64 R22, [R1+0x168] ;  /* 0x0001680001167983 */ /* 0x000ea20000300a00 */
[----:B0-----:R-:W-:-:S03]  /*1c080*/  IMAD.MOV.U32 R0, RZ, RZ, R21 ;  /* 0x000000ffff007224 */ /* 0x001fc600078e0015 */
[----:B------:R-:W-:Y:S04]  /*1c090*/  STL [R1+0x3c8], R12 ;  /* 0x0003c80c01007387 */ /* 0x000fe80000100800 */
[----:B------:R0:W-:Y:S04]  /*1c0a0*/  STL [R1+0x1c0], R0 ;  /* 0x0001c00001007387 */ /* 0x0001e80000100800 */
[----:B------:R-:W2:Y:S04]  /*1c0b0*/  LDL.LU.64 R20, [R1+0x160] ;  /* 0x0001600001147983 */ /* 0x000ea80000300a00 */
[----:B------:R-:W-:Y:S01]  /*1c0c0*/  STL [R1+0x3cc], R24 ;  /* 0x0003cc1801007387 */ /* 0x000fe20000100800 */
[----:B0-----:R-:W-:-:S05]  /*1c0d0*/  IMAD.MOV.U32 R0, RZ, RZ, R13 ;  /* 0x000000ffff007224 */ /* 0x001fca00078e000d */
[----:B------:R0:W-:Y:S04]  /*1c0e0*/  STL [R1+0x1b8], R0 ;  /* 0x0001b80001007387 */ /* 0x0001e80000100800 */
[----:B------:R-:W2:Y:S01]  /*1c0f0*/  LDL.LU.64 R12, [R1+0x158] ;  /* 0x00015800010c7983 */ /* 0x000ea20000300a00 */
[----:B0-----:R-:W-:-:S03]  /*1c100*/  IMAD.MOV.U32 R0, RZ, RZ, R25 ;  /* 0x000000ffff007224 */ /* 0x001fc600078e0019 */
[----:B------:R-:W-:Y:S04]  /*1c110*/  STL [R1+0x3d0], R10 ;  /* 0x0003d00a01007387 */ /* 0x000fe80000100800 */
[----:B------:R0:W-:Y:S02]  /*1c120*/  STL [R1+0x1b0], R0 ;  /* 0x0001b00001007387 */ /* 0x0001e40000100800 */
[----:B0-----:R-:W-:Y:S02]  /*1c130*/  IMAD.MOV.U32 R0, RZ, RZ, R11 ;  /* 0x000000ffff007224 */ /* 0x001fe400078e000b */
[----:B------:R-:W2:Y:S04]  /*1c140*/  LDL.LU.64 R10, [R1+0x150] ;  /* 0x00015000010a7983 */ /* 0x000ea80000300a00 */
        /* <DEDUP_REMOVED lines=9> */
[----:B------:R1:W-:Y:S04]  /*1c1e0*/  STL [R1+0x3dc], R6 ;  /* 0x0003dc0601007387 */ /* 0x0003e80000100800 */
[----:B------:R-:W-:Y:S01]  /*1c1f0*/  STL [R1+0x3e0], R4 ;  /* 0x0003e00401007387 */ /* 0x000fe20000100800 */
[----:B0-----:R-:W-:-:S05]  /*1c200*/  IMAD.MOV.U32 R0, RZ, RZ, R7 ;  /* 0x000000ffff007224 */ /* 0x001fca00078e0007 */
[----:B------:R0:W-:Y:S04]  /*1c210*/  STL [R1+0x19c], R0 ;  /* 0x00019c0001007387 */ /* 0x0001e80000100800 */
[----:B-1----:R-:W3:Y:S04]  /*1c220*/  LDL.LU.64 R6, [R1+0x138] ;  /* 0x0001380001067983 */ /* 0x002ee80000300a00 */
[----:B----4-:R-:W-:Y:S01]  /*1c230*/  STL [R1+0x3e4], R28 ;  /* 0x0003e41c01007387 */ /* 0x010fe20000100800 */
[----:B0-----:R-:W-:-:S05]  /*1c240*/  IMAD.MOV.U32 R0, RZ, RZ, R5 ;  /* 0x000000ffff007224 */ /* 0x001fca00078e0005 */
[----:B------:R0:W-:Y:S04]  /*1c250*/  STL [R1+0x1a4], R0 ;  /* 0x0001a40001007387 */ /* 0x0001e80000100800 */
[----:B------:R-:W4:Y:S04]  /*1c260*/  LDL.LU.64 R4, [R1+0x130] ;  /* 0x0001300001047983 */ /* 0x000f280000300a00 */
[----:B------:R-:W-:Y:S01]  /*1c270*/  STL [R1+0x3e8], R16 ;  /* 0x0003e81001007387 */ /* 0x000fe20000100800 */
[----:B0-----:R-:W-:-:S05]  /*1c280*/  IMAD.MOV.U32 R0, RZ, RZ, R29 ;  /* 0x000000ffff007224 */ /* 0x001fca00078e001d */
        /* <DEDUP_REMOVED lines=13> */
[----:B------:R-:W2:Y:S01]  /*1c360*/  LDL.LU.64 R26, [R1+0x110] ;  /* 0x00011000011a7983 */ /* 0x000ea20000300a00 */
[----:B0-----:R-:W-:-:S05]  /*1c370*/  IMAD.MOV.U32 R0, RZ, RZ, R21 ;  /* 0x000000ffff007224 */ /* 0x001fca00078e0015 */
[----:B------:R0:W-:Y:S04]  /*1c380*/  STL [R1+0x1cc], R0 ;  /* 0x0001cc0001007387 */ /* 0x0001e80000100800 */
[----:B------:R1:W-:Y:S04]  /*1c390*/  STL [R1+0x3f8], R12 ;  /* 0x0003f80c01007387 */ /* 0x0003e80000100800 */
[----:B------:R-:W2:Y:S01]  /*1c3a0*/  LDL.LU.64 R24, [R1+0x108] ;  /* 0x0001080001187983 */ /* 0x000ea20000300a00 */
[----:B0-----:R-:W-:-:S03]  /*1c3b0*/  IMAD.MOV.U32 R0, RZ, RZ, R13 ;  /* 0x000000ffff007224 */ /* 0x001fc600078e000d */
[----:B-1----:R-:W2:Y:S04]  /*1c3c0*/  LDL.LU.64 R12, [R1+0x100] ;  /* 0x00010000010c7983 */ /* 0x002ea80000300a00 */
[----:B------:R0:W-:Y:S04]  /*1c3d0*/  STL [R1+0x1d4], R0 ;  /* 0x0001d40001007387 */ /* 0x0001e80000100800 */
[----:B------:R1:W-:Y:S04]  /*1c3e0*/  STL [R1+0x3fc], R10 ;  /* 0x0003fc0a01007387 */ /* 0x0003e80000100800 */
[----:B------:R-:W2:Y:S01]  /*1c3f0*/  LDL.LU.64 R22, [R1+0xf8] ;  /* 0x0000f80001167983 */ /* 0x000ea20000300a00 */
[----:B0-----:R-:W-:-:S03]  /*1c400*/  IMAD.MOV.U32 R0, RZ, RZ, R11 ;  /* 0x000000ffff007224 */ /* 0x001fc600078e000b */
[----:B------:R-:W-:Y:S04]  /*1c410*/  STL [R1+0x400], R8 ;  /* 0x0004000801007387 */ /* 0x000fe80000100800 */
[----:B------:R0:W-:Y:S04]  /*1c420*/  STL [R1+0x1dc], R0 ;  /* 0x0001dc0001007387 */ /* 0x0001e80000100800 */
[----:B-1----:R-:W2:Y:S01]  /*1c430*/  LDL.LU.64 R10, [R1+0xf0] ;  /* 0x0000f000010a7983 */ /* 0x002ea20000300a00 */
[----:B0-----:R-:W-:-:S03]  /*1c440*/  IMAD.MOV.U32 R0, RZ, RZ, R9 ;  /* 0x000000ffff007224 */ /* 0x001fc600078e0009 */
[----:B---3--:R-:W-:Y:S04]  /*1c450*/  STL [R1+0x404], R18 ;  /* 0x0004041201007387 */ /* 0x008fe80000100800 */
[----:B------:R0:W-:Y:S04]  /*1c460*/  STL [R1+0x1e4], R0 ;  /* 0x0001e40001007387 */ /* 0x0001e80000100800 */
[----:B------:R-:W3:Y:S04]  /*1c470*/  LDL.LU.64 R8, [R1+0xe8] ;  /* 0x0000e80001087983 */ /* 0x000ee80000300a00 */
[----:B------:R-:W3:Y:S01]  /*1c480*/  LDL.LU.64 R20, [R1+0xe0] ;  /* 0x0000e00001147983 */ /* 0x000ee20000300a00 */
[----:B0-----:R-:W-:-:S05]  /*1c490*/  IMAD.MOV.U32 R0, RZ, RZ, R19 ;  /* 0x000000ffff007224 */ /* 0x001fca00078e0013 */
        /* <DEDUP_REMOVED lines=9> */
[----:B------:R1:W-:Y:S04]  /*1c530*/  STL [R1+0x410], R28 ;  /* 0x0004101c01007387 */ /* 0x0003e80000100800 */
[----:B------:R-:W4:Y:S01]  /*1c540*/  LDL.LU.64 R18, [R1+0xc8] ;  /* 0x0000c80001127983 */ /* 0x000f220000300a00 */
[----:B0-----:R-:W-:-:S03]  /*1c550*/  MOV R0, R29 ;  /* 0x0000001d00007202 */ /* 0x001fc60000000f00 */
[----:B--2---:R-:W-:Y:S04]  /*1c560*/  STL [R1+0x414], R16 ;  /* 0x0004141001007387 */ /* 0x004fe80000100800 */
[----:B------:R0:W-:Y:S04]  /*1c570*/  STL [R1+0x204], R0 ;  /* 0x0002040001007387 */ /* 0x0001e80000100800 */
[----:B-1----:R-:W2:Y:S01]  /*1c580*/  LDL.LU.64 R28, [R1+0xc0] ;  /* 0x0000c000011c7983 */ /* 0x002ea20000300a00 */
[----:B0-----:R-:W-:-:S03]  /*1c590*/  IMAD.MOV.U32 R0, RZ, RZ, R17 ;  /* 0x000000ffff007224 */ /* 0x001fc600078e0011 */
[----:B------:R-:W-:Y:S04]  /*1c5a0*/  STL [R1+0x418], R14 ;  /* 0x0004180e01007387 */ /* 0x000fe80000100800 */
[----:B------:R0:W-:Y:S04]  /*1c5b0*/  STL [R1+0x20c], R0 ;  /* 0x00020c0001007387 */ /* 0x0001e80000100800 */
[----:B------:R-:W2:Y:S01]  /*1c5c0*/  LDL.LU.64 R16, [R1+0xb8] ;  /* 0x0000b80001107983 */ /* 0x000ea20000300a00 */
[----:B0-----:R-:W-:-:S03]  /*1c5d0*/  IMAD.MOV.U32 R0, RZ, RZ, R15 ;  /* 0x000000ffff007224 */ /* 0x001fc600078e000f */
[----:B------:R-:W2:Y:S04]  /*1c5e0*/  LDL.LU.64 R14, [R1+0xb0] ;  /* 0x0000b000010e7983 */ /* 0x000ea80000300a00 */
[----:B------:R0:W-:Y:S04]  /*1c5f0*/  STL [R1+0x37c], R0 ;  /* 0x00037c0001007387 */ /* 0x0001e80000100800 */
[----:B------:R-:W-:Y:S01]  /*1c600*/  STL [R1+0x41c], R26 ;  /* 0x00041c1a01007387 */ /* 0x000fe20000100800 */
[----:B0-----:R-:W-:-:S03]  /*1c610*/  IMAD.MOV.U32 R0, RZ, RZ, R27 ;  /* 0x000000ffff007224 */ /* 0x001fc600078e001b */
[----:B------:R-:W-:Y:S04]  /*1c620*/  STL [R1+0x420], R24 ;  /* 0x0004201801007387 */ /* 0x000fe80000100800 */
[----:B------:R0:W-:Y:S02]  /*1c630*/  STL [R1+0x384], R0 ;  /* 0x0003840001007387 */ /* 0x0001e40000100800 */
[----:B0-----:R-:W-:Y:S02]  /*1c640*/  IMAD.MOV.U32 R0, RZ, RZ, R25 ;  /* 0x000000ffff007224 */ /* 0x001fe400078e0019 */
[----:B------:R-:W-:Y:S04]  /*1c650*/  STL [R1+0x428], R12 ;  /* 0x0004280c01007387 */ /* 0x000fe80000100800 */
[----:B------:R0:W-:Y:S02]  /*1c660*/  STL [R1+0x38c], R0 ;  /* 0x00038c0001007387 */ /* 0x0001e40000100800 */
[----:B0-----:R-:W-:-:S02]  /*1c670*/  IMAD.MOV.U32 R0, RZ, RZ, R13 ;  /* 0x000000ffff007224 */ /* 0x001fc400078e000d */
[----:B------:R-:W-:Y:S04]  /*1c680*/  STL [R1+0x434], R22 ;  /* 0x0004341601007387 */ /* 0x000fe80000100800 */
        /* <DEDUP_REMOVED lines=8> */
[----:B---3--:R1:W-:Y:S04]  /*1c710*/  STL [R1+0x444], R8 ;  /* 0x0004440801007387 */ /* 0x0083e80000100800 */
[----:B------:R-:W-:Y:S01]  /*1c720*/  STL [R1+0x44c], R20 ;  /* 0x00044c1401007387 */ /* 0x000fe20000100800 */
[----:B0-----:R-:W-:-:S05]  /*1c730*/  IMAD.MOV.U32 R0, RZ, RZ, R9 ;  /* 0x000000ffff007224 */ /* 0x001fca00078e0009 */
[----:B------:R0:W-:Y:S04]  /*1c740*/  STL [R1+0x440], R0 ;  /* 0x0004400001007387 */ /* 0x0001e80000100800 */
[----:B-1----:R-:W3:Y:S04]  /*1c750*/  LDL.LU.64 R8, [R1+0x98] ;  /* 0x0000980001087983 */ /* 0x002ee80000300a00 */
[----:B------:R-:W-:Y:S01]  /*1c760*/  STL [R1+0x454], R6 ;  /* 0x0004540601007387 */ /* 0x000fe20000100800 */
[----:B0-----:R-:W-:-:S05]  /*1c770*/  IMAD.MOV.U32 R0, RZ, RZ, R21 ;  /* 0x000000ffff007224 */ /* 0x001fca00078e0015 */
[----:B------:R0:W-:Y:S02]  /*1c780*/  STL [R1+0x448], R0 ;  /* 0x0004480001007387 */ /* 0x0001e40000100800 */
[----:B0-----:R-:W-:Y:S02]  /*1c790*/  IMAD.MOV.U32 R0, RZ, RZ, R7 ;  /* 0x000000ffff007224 */ /* 0x001fe400078e0007 */
[----:B------:R-:W3:Y:S04]  /*1c7a0*/  LDL.LU.64 R6, [R1+0x90] ;  /* 0x0000900001067983 */ /* 0x000ee80000300a00 */
[----:B------:R0:W-:Y:S04]  /*1c7b0*/  STL [R1+0x450], R0 ;  /* 0x0004500001007387 */ /* 0x0001e80000100800 */
[----:B----4-:R1:W-:Y:S04]  /*1c7c0*/  STL [R1+0x45c], R4 ;  /* 0x00045c0401007387 */ /* 0x0103e80000100800 */
[----:B------:R-:W-:Y:S01]  /*1c7d0*/  STL [R1+0x464], R18 ;  /* 0x0004641201007387 */ /* 0x000fe20000100800 */
[----:B0-----:R-:W-:-:S05]  /*1c7e0*/  IMAD.MOV.U32 R0, RZ, RZ, R5 ;  /* 0x000000ffff007224 */ /* 0x001fca00078e0005 */
[----:B------:R0:W-:Y:S04]  /*1c7f0*/  STL [R1+0x458], R0 ;  /* 0x0004580001007387 */ /* 0x0001e80000100800 */
[----:B-1----:R-:W4:Y:S01]  /*1c800*/  LDL.LU.64 R4, [R1+0x88] ;  /* 0x0000880001047983 */ /* 0x002f220000300a00 */
[----:B0-----:R-:W-:-:S03]  /*1c810*/  IMAD.MOV.U32 R0, RZ, RZ, R19 ;  /* 0x000000ffff007224 */ /* 0x001fc600078e0013 */
[----:B--2---:R-:W-:Y:S04]  /*1c820*/  STL [R1+0x46c], R28 ;  /* 0x00046c1c01007387 */ /* 0x004fe80000100800 */
[----:B------:R0:W-:Y:S02]  /*1c830*/  STL [R1+0x460], R0 ;  /* 0x0004600001007387 */ /* 0x0001e40000100800 */
[----:B0-----:R-:W-:Y:S02]  /*1c840*/  IMAD.MOV.U32 R0, RZ, RZ, R29 ;  /* 0x000000ffff007224 */ /* 0x001fe400078e001d */
[----:B------:R-:W2:Y:S04]  /*1c850*/  LDL.LU.64 R28, [R1+0x80] ;  /* 0x00008000011c7983 */ /* 0x000ea80000300a00 */
[----:B------:R0:W-:Y:S04]  /*1c860*/  STL [R1+0x468], R0 ;  /* 0x0004680001007387 */ /* 0x0001e80000100800 */
[----:B------:R-:W-:Y:S01]  /*1c870*/  STL [R1+0x474], R16 ;  /* 0x0004741001007387 */ /* 0x000fe20000100800 */
[----:B0-----:R-:W-:-:S03]  /*1c880*/  IMAD.MOV.U32 R0, RZ, RZ, R17 ;  /* 0x000000ffff007224 */ /* 0x001fc600078e0011 */
[----:B------:R-:W-:Y:S04]  /*1c890*/  STL [R1+0x47c], R14 ;  /* 0x00047c0e01007387 */ /* 0x000fe80000100800 */
[----:B------:R-:W-:Y:S04]  /*1c8a0*/  STL [R1+0x470], R0 ;  /* 0x0004700001007387 */ /* 0x000fe80000100800 */
[----:B------:R-:W2:Y:S04]  /*1c8b0*/  LDL.LU.64 R26, [R1+0x68] ;  /* 0x00006800011a7983 */ /* 0x000ea80000300a00 */
[----:B--2---:R0:W-:Y:S04]  /*1c8c0*/  STL.64 [R1+0x6f8], R26 ;  /* 0x0006f81a01007387 */ /* 0x0041e80000100a00 */
[----:B0-----:R-:W2:Y:S01]  /*1c8d0*/  LDL.LU.64 R26, [R1+0x70] ;  /* 0x00007000011a7983 */ /* 0x001ea20000300a00 */
[----:B------:R-:W-:-:S03]  /*1c8e0*/  IMAD.MOV.U32 R0, RZ, RZ, R15 ;  /* 0x000000ffff007224 */ /* 0x000fc600078e000f */
[----:B--2---:R0:W-:Y:S04]  /*1c8f0*/  STL.64 [R1+0x700], R26 ;  /* 0x0007001a01007387 */ /* 0x0041e80000100a00 */
[----:B0-----:R-:W2:Y:S04]  /*1c900*/  LDL.LU.64 R26, [R1+0x78] ;  /* 0x00007800011a7983 */ /* 0x001ea80000300a00 */
[----:B------:R-:W2:Y:S04]  /*1c910*/  LDL.LU.64 R2, [R1+0x60] ;  /* 0x0000600001027983 */ /* 0x000ea80000300a00 */
[----:B------:R0:W-:Y:S04]  /*1c920*/  STL [R1+0x478], R0 ;  /* 0x0004780001007387 */ /* 0x0001e80000100800 */
[----:B------:R-:W-:Y:S04]  /*1c930*/  STL [R1+0x484], R12 ;  /* 0x0004840c01007387 */ /* 0x000fe80000100800 */
[----:B------:R-:W2:Y:S04]  /*1c940*/  LDL.LU.64 R24, [R1+0x58] ;  /* 0x0000580001187983 */ /* 0x000ea80000300a00 */
[----:B------:R-:W2:Y:S01]  /*1c950*/  LDL.LU.64 R22, [R1+0x50] ;  /* 0x0000500001167983 */ /* 0x000ea20000300a00 */
[----:B0-----:R-:W-:-:S05]  /*1c960*/  IMAD.MOV.U32 R0, RZ, RZ, R13 ;  /* 0x000000ffff007224 */ /* 0x001fca00078e000d */
[----:B------:R0:W-:Y:S04]  /*1c970*/  STL [R1+0x480], R0 ;  /* 0x0004800001007387 */ /* 0x0001e80000100800 */
[----:B------:R-:W-:Y:S04]  /*1c980*/  STL [R1+0x48c], R10 ;  /* 0x00048c0a01007387 */ /* 0x000fe80000100800 */
[----:B------:R-:W2:Y:S04]  /*1c990*/  LDL.LU.64 R20, [R1+0x48] ;  /* 0x0000480001147983 */ /* 0x000ea80000300a00 */
[----:B------:R-:W2:Y:S01]  /*1c9a0*/  LDL.LU.64 R18, [R1+0x40] ;  /* 0x0000400001127983 */ /* 0x000ea20000300a00 */
[----:B0-----:R-:W-:-:S05]  /*1c9b0*/  IMAD.MOV.U32 R0, RZ, RZ, R11 ;  /* 0x000000ffff007224 */ /* 0x001fca00078e000b */
[----:B------:R0:W-:Y:S04]  /*1c9c0*/  STL [R1+0x488], R0 ;  /* 0x0004880001007387 */ /* 0x0001e80000100800 */
[----:B---3--:R-:W-:Y:S04]  /*1c9d0*/  STL [R1+0x494], R8 ;  /* 0x0004940801007387 */ /* 0x008fe80000100800 */
[----:B------:R-:W3:Y:S04]  /*1c9e0*/  LDL.LU.64 R16, [R1+0x38] ;  /* 0x0000380001107983 */ /* 0x000ee80000300a00 */
[----:B------:R-:W3:Y:S01]  /*1c9f0*/  LDL.LU.64 R14, [R1+0x30] ;  /* 0x00003000010e7983 */ /* 0x000ee20000300a00 */
[----:B0-----:R-:W-:-:S05]  /*1ca00*/  IMAD.MOV.U32 R0, RZ, RZ, R9 ;  /* 0x000000ffff007224 */ /* 0x001fca00078e0009 */
[----:B------:R0:W-:Y:S04]  /*1ca10*/  STL [R1+0x490], R0 ;  /* 0x0004900001007387 */ /* 0x0001e80000100800 */
[----:B------:R1:W-:Y:S04]  /*1ca20*/  STL [R1+0x49c], R6 ;  /* 0x00049c0601007387 */ /* 0x0003e80000100800 */
[----:B------:R-:W3:Y:S04]  /*1ca30*/  LDL.LU.64 R12, [R1+0x28] ;  /* 0x00002800010c7983 */ /* 0x000ee80000300a00 */
[----:B------:R-:W3:Y:S01]  /*1ca40*/  LDL.LU.64 R10, [R1+0x20] ;  /* 0x00002000010a7983 */ /* 0x000ee20000300a00 */
[----:B0-----:R-:W-:-:S05]  /*1ca50*/  IMAD.MOV.U32 R0, RZ, RZ, R7 ;  /* 0x000000ffff007224 */ /* 0x001fca00078e0007 */
[----:B------:R0:W-:Y:S04]  /*1ca60*/  STL [R1+0x498], R0 ;  /* 0x0004980001007387 */ /* 0x0001e80000100800 */
[----:B----4-:R4:W-:Y:S04]  /*1ca70*/  STL [R1+0x4a4], R4 ;  /* 0x0004a40401007387 */ /* 0x0109e80000100800 */
[----:B------:R-:W3:Y:S04]  /*1ca80*/  LDL.LU.64 R8, [R1+0x18] ;  /* 0x0000180001087983 */ /* 0x000ee80000300a00 */
[----:B-1----:R-:W3:Y:S01]  /*1ca90*/  LDL.LU.64 R6, [R1+0x10] ;  /* 0x0000100001067983 */ /* 0x002ee20000300a00 */
[----:B0-----:R-:W-:-:S05]  /*1caa0*/  IMAD.MOV.U32 R0, RZ, RZ, R5 ;  /* 0x000000ffff007224 */ /* 0x001fca00078e0005 */
[----:B------:R0:W-:Y:S04]  /*1cab0*/  STL [R1+0x4a0], R0 ;  /* 0x0004a00001007387 */ /* 0x0001e80000100800 */
[----:B------:R1:W-:Y:S04]  /*1cac0*/  STL [R1+0x4ac], R28 ;  /* 0x0004ac1c01007387 */ /* 0x0003e80000100800 */
[----:B----4-:R-:W4:Y:S01]  /*1cad0*/  LDL.LU.64 R4, [R1+0x8] ;  /* 0x0000080001047983 */ /* 0x010f220000300a00 */
[----:B0-----:R-:W-:-:S03]  /*1cae0*/  IMAD.MOV.U32 R0, RZ, RZ, R29 ;  /* 0x000000ffff007224 */ /* 0x001fc600078e001d */
[----:B-1----:R-:W3:Y:S04]  /*1caf0*/  LDL.LU.64 R28, [R1] ;  /* 0x00000000011c7983 */ /* 0x002ee80000300a00 */
[----:B------:R0:W-:Y:S04]  /*1cb00*/  STL [R1+0x4a8], R0 ;  /* 0x0004a80001007387 */ /* 0x0001e80000100800 */
[----:B--2---:R1:W-:Y:S01]  /*1cb10*/  STL [R1+0x4b4], R26 ;  /* 0x0004b41a01007387 */ /* 0x0043e20000100800 */
[----:B0-----:R-:W-:-:S03]  /*1cb20*/  IMAD.MOV.U32 R0, RZ, RZ, R27 ;  /* 0x000000ffff007224 */ /* 0x001fc600078e001b */
[----:B-1----:R-:W2:Y:S04]  /*1cb30*/  LDL.LU.64 R26, [R1+0x700] ;  /* 0x00070000011a7983 */ /* 0x002ea80000300a00 */
[----:B--2---:R-:W-:Y:S04]  /*1cb40*/  STL [R1+0x4bc], R26 ;  /* 0x0004bc1a01007387 */ /* 0x004fe80000100800 */
[----:B------:R0:W-:Y:S02]  /*1cb50*/  STL [R1+0x4b0], R0 ;  /* 0x0004b00001007387 */ /* 0x0001e40000100800 */
[----:B0-----:R-:W-:-:S02]  /*1cb60*/  IMAD.MOV.U32 R0, RZ, RZ, R27 ;  /* 0x000000ffff007224 */ /* 0x001fc400078e001b */
[----:B------:R-:W2:Y:S04]  /*1cb70*/  LDL.LU.64 R26, [R1+0x6f8] ;  /* 0x0006f800011a7983 */ /* 0x000ea80000300a00 */
[----:B--2---:R-:W-:Y:S04]  /*1cb80*/  STL [R1+0x4c4], R26 ;  /* 0x0004c41a01007387 */ /* 0x004fe80000100800 */
[----:B------:R0:W-:Y:S02]  /*1cb90*/  STL [R1+0x4b8], R0 ;  /* 0x0004b80001007387 */ /* 0x0001e40000100800 */
[----:B0-----:R-:W-:-:S02]  /*1cba0*/  IMAD.MOV.U32 R0, RZ, RZ, R27 ;  /* 0x000000ffff007224 */ /* 0x001fc400078e001b */
[----:B------:R-:W2:Y:S04]  /*1cbb0*/  LDL.LU.64 R26, [R1+0x6f0] ;  /* 0x0006f000011a7983 */ /* 0x000ea80000300a00 */
[----:B------:R0:W-:Y:S04]  /*1cbc0*/  STL [R1+0x4c0], R0 ;  /* 0x0004c00001007387 */ /* 0x0001e80000100800 */
[----:B0-----:R0:W5:Y:S04]  /*1cbd0*/  LDL.LU R0, [R1+0x6ec] ;  /* 0x0006ec0001007983 */ /* 0x0011680000300800 */
[----:B------:R1:W-:Y:S04]  /*1cbe0*/  STL [R1+0x4cc], R2 ;  /* 0x0004cc0201007387 */ /* 0x0003e80000100800 */
[----:B-1----:R0:W5:Y:S04]  /*1cbf0*/  LDL.LU R2, [R1+0x6e8] ;  /* 0x0006e80001027983 */ /* 0x0021680000300800 */
[----:B------:R-:W-:Y:S04]  /*1cc00*/  STL [R1+0x4d4], R24 ;  /* 0x0004d41801007387 */ /* 0x000fe80000100800 */
[----:B------:R1:W-:Y:S02]  /*1cc10*/  STL [R1+0x4c8], R3 ;  /* 0x0004c80301007387 */ /* 0x0003e40000100800 */
[----:B-1----:R-:W-:-:S02]  /*1cc20*/  IMAD.MOV.U32 R3, RZ, RZ, R25 ;  /* 0x000000ffff037224 */ /* 0x002fc400078e0019 */
[----:B------:R-:W2:Y:S04]  /*1cc30*/  LDL.LU.64 R24, [R1+0x6e0] ;  /* 0x0006e00001187983 */ /* 0x000ea80000300a00 */
        /* <DEDUP_REMOVED lines=12> */
[----:B---3--:R-:W-:Y:S04]  /*1cd00*/  STL [R1+0x4f4], R16 ;  /* 0x0004f41001007387 */ /* 0x008fe80000100800 */
[----:B------:R1:W-:Y:S02]  /*1cd10*/  STL [R1+0x4e8], R3 ;  /* 0x0004e80301007387 */ /* 0x0003e40000100800 */
[----:B-1----:R-:W-:-:S02]  /*1cd20*/  IMAD.MOV.U32 R3, RZ, RZ, R17 ;  /* 0x000000ffff037224 */ /* 0x002fc400078e0011 */
[----:B------:R-:W3:Y:S04]  /*1cd30*/  LDL.LU.64 R16, [R1+0x6c0] ;  /* 0x0006c00001107983 */ /* 0x000ee80000300a00 */
        /* <DEDUP_REMOVED lines=20> */
[----:B----4-:R-:W-:Y:S04]  /*1ce80*/  STL [R1+0x524], R4 ;  /* 0x0005240401007387 */ /* 0x010fe80000100800 */
[----:B------:R1:W-:Y:S02]  /*1ce90*/  STL [R1+0x518], R3 ;  /* 0x0005180301007387 */ /* 0x0003e40000100800 */
[----:B-1----:R-:W-:-:S02]  /*1cea0*/  IMAD.MOV.U32 R3, RZ, RZ, R5 ;  /* 0x000000ffff037224 */ /* 0x002fc400078e0005 */
[----:B------:R-:W4:Y:S04]  /*1ceb0*/  LDL.LU.64 R4, [R1+0x690] ;  /* 0x0006900001047983 */ /* 0x000f280000300a00 */
[----:B------:R-:W-:Y:S04]  /*1cec0*/  STL [R1+0x52c], R28 ;  /* 0x00052c1c01007387 */ /* 0x000fe80000100800 */
[----:B------:R1:W-:Y:S02]  /*1ced0*/  STL [R1+0x520], R3 ;  /* 0x0005200301007387 */ /* 0x0003e40000100800 */
[----:B-1----:R-:W-:-:S02]  /*1cee0*/  IMAD.MOV.U32 R3, RZ, RZ, R29 ;  /* 0x000000ffff037224 */ /* 0x002fc400078e001d */
[----:B------:R-:W2:Y:S01]  /*1cef0*/  LDL.LU.64 R28, [R1+0x688] ;  /* 0x00068800011c7983 */ /* 0x000ea20000300a00 */
[----:B------:R-:W-:-:S04]  /*1cf00*/  UIADD3 UR5, UPT, UPT, UR5, -0x1, URZ ;  /* 0xffffffff05057890 */ /* 0x000fc8000fffe0ff */
[----:B------:R-:W-:Y:S02]  /*1cf10*/  UISETP.NE.U32.AND UP0, UPT, UR5, URZ, UPT ;  /* 0x000000ff0500728c */ /* 0x000fe4000bf05070 */
[----:B------:R-:W-:Y:S01]  /*1cf20*/  UIADD3 UR7, UPT, UPT, UR7, -0x80, URZ ;  /* 0xffffff8007077890 */ /* 0x000fe2000fffe0ff */
[----:B--2---:R0:W-:Y:S04]  /*1cf30*/  STL [R1+0x534], R28 ;  /* 0x0005341c01007387 */ /* 0x0041e80000100800 */
[----:B------:R0:W-:Y:S04]  /*1cf40*/  STL [R1+0x528], R3 ;  /* 0x0005280301007387 */ /* 0x0001e80000100800 */
[----:B------:R0:W-:Y:S04]  /*1cf50*/  STL [R1+0x530], R29 ;  /* 0x0005301d01007387 */ /* 0x0001e80000100800 */
[----:B----4-:R0:W-:Y:S04]  /*1cf60*/  STL [R1+0x53c], R4 ;  /* 0x00053c0401007387 */ /* 0x0101e80000100800 */
[----:B------:R0:W-:Y:S04]  /*1cf70*/  STL [R1+0x538], R5 ;  /* 0x0005380501007387 */ /* 0x0001e80000100800 */
        /* <DEDUP_REMOVED lines=10> */
[----:B---3--:R0:W-:Y:S04]  /*1d020*/  STL [R1+0x56c], R16 ;  /* 0x00056c1001007387 */ /* 0x0081e80000100800 */
        /* <DEDUP_REMOVED lines=10> */
[----:B------:R0:W-:Y:S01]  /*1d0d0*/  STL [R1+0x590], R27 ;  /* 0x0005901b01007387 */ /* 0x0001e20000100800 */
[----:B------:R-:W-:Y:S05]  /*1d0e0*/  BRA.U UP0, `(.L_x_2) ;  /* 0xfffffef900bc7547 */ /* 0x000fea000b83ffff */
[----:B0-----:R-:W2:Y:S04]  /*1d0f0*/  LDL.LU R3, [R1+0x5bc] ;  /* 0x0005bc0001037983 */ /* 0x001ea80000300800 */
[----:B-----5:R-:W3:Y:S04]  /*1d100*/  LDL.LU R2, [R1+0x5dc] ;  /* 0x0005dc0001027983 */ /* 0x020ee80000300800 */
[----:B---3--:R0:W-:Y:S04]  /*1d110*/  STL [R1+0x690], R2 ;  /* 0x0006900201007387 */ /* 0x0081e80000100800 */
[----:B0-----:R-:W2:Y:S04]  /*1d120*/  LDL.LU R2, [R1+0x5ac] ;  /* 0x0005ac0001027983 */ /* 0x001ea80000300800 */
[----:B------:R-:W3:Y:S04]  /*1d130*/  LDL.LU R5, [R1+0x5b8] ;  /* 0x0005b80001057983 */ /* 0x000ee80000300800 */
[----:B---3--:R0:W-:Y:S04]  /*1d140*/  STL [R1+0x68c], R5 ;  /* 0x00068c0501007387 */ /* 0x0081e80000100800 */
[----:B0-----:R-:W3:Y:S04]  /*1d150*/  LDL.LU R5, [R1+0x5cc] ;  /* 0x0005cc0001057983 */ /* 0x001ee80000300800 */
[----:B------:R-:W4:Y:S01]  /*1d160*/  LDL.LU R0, [R1+0x5c8] ;  /* 0x0005c80001007983 */ /* 0x000f220000300800 */
[----:B--2---:R-:W-:-:S03]  /*1d170*/  F2FP.F16.F32.PACK_AB R3, R2, R3 ;  /* 0x000000030203723e */ /* 0x004fc600000000ff */
[----:B----4-:R0:W-:Y:S04]  /*1d180*/  STL [R1+0x688], R0 ;  /* 0x0006880001007387 */ /* 0x0101e80000100800 */
[----:B0-----:R-:W2:Y:S04]  /*1d190*/  LDL.LU R0, [R1+0x5a8] ;  /* 0x0005a80001007983 */ /* 0x001ea80000300800 */
[----:B------:R-:W4:Y:S04]  /*1d1a0*/  LDL.LU R4, [R1+0x5d8] ;  /* 0x0005d80001047983 */ /* 0x000f280000300800 */
        /* <DEDUP_REMOVED lines=24> */
[----:B------:R-:W3:Y:S02]  /*1d330*/  LDL.LU R2, [R1+0x690] ;  /* 0x0006900001027983 */ /* 0x000ee40000300800 */
[----:B---3--:R-:W-:-:S02]  /*1d340*/  F2FP.F16.F32.PACK_AB R2, R5, R2 ;  /* 0x000000020502723e */ /* 0x008fc400000000ff */
[----:B------:R-:W2:Y:S02]  /*1d350*/  LDL.LU R5, [R1+0x68c] ;  /* 0x00068c0001057983 */ /* 0x000ea40000300800 */
[----:B--2---:R-:W-:Y:S02]  /*1d360*/  F2FP.F16.F32.PACK_AB R5, R0, R5 ;  /* 0x000000050005723e */ /* 0x004fe400000000ff */
[----:B------:R-:W4:Y:S01]  /*1d370*/  LDL.LU R0, [R1+0x688] ;  /* 0x0006880001007983 */ /* 0x000f220000300800 */
[----:B------:R-:W-:Y:S02]  /*1d380*/  F2FP.F16.F32.PACK_AB R17, R16, R17 ;  /* 0x000000111011723e */ /* 0x000fe400000000ff */
[----:B------:R-:W-:Y:S02]  /*1d390*/  F2FP.F16.F32.PACK_AB R7, R26, R7 ;  /* 0x000000071a07723e */ /* 0x000fe400000000ff */
[----:B------:R-:W-:Y:S02]  /*1d3a0*/  F2FP.F16.F32.PACK_AB R6, R27, R6 ;  /* 0x000000061b06723e */ /* 0x000fe400000000ff */
[----:B------:R-:W-:-:S02]  /*1d3b0*/  F2FP.F16.F32.PACK_AB R11, R24, R11 ;  /* 0x0000000b180b723e */ /* 0x000fc400000000ff */
[----:B------:R-:W-:Y:S02]  /*1d3c0*/  F2FP.F16.F32.PACK_AB R10, R25, R10 ;  /* 0x0000000a190a723e */ /* 0x000fe400000000ff */
[----:B------:R-:W-:Y:S02]  /*1d3d0*/  F2FP.F16.F32.PACK_AB R9, R22, R9 ;  /* 0x000000091609723e */ /* 0x000fe400000000ff */
[----:B------:R-:W-:Y:S02]  /*1d3e0*/  F2FP.F16.F32.PACK_AB R8, R23, R8 ;  /* 0x000000081708723e */ /* 0x000fe400000000ff */
[----:B------:R-:W-:Y:S02]  /*1d3f0*/  F2FP.F16.F32.PACK_AB R15, R20, R15 ;  /* 0x0000000f140f723e */ /* 0x000fe400000000ff */
[----:B------:R-:W-:Y:S02]  /*1d400*/  F2FP.F16.F32.PACK_AB R14, R21, R14 ;  /* 0x0000000e150e723e */ /* 0x000fe400000000ff */
[----:B------:R-:W-:-:S02]  /*1d410*/  F2FP.F16.F32.PACK_AB R13, R18, R13 ;  /* 0x0000000d120d723e */ /* 0x000fc400000000ff */
[----:B------:R-:W-:Y:S02]  /*1d420*/  F2FP.F16.F32.PACK_AB R12, R19, R12 ;  /* 0x0000000c130c723e */ /* 0x000fe400000000ff */
[----:B------:R-:W-:Y:S02]  /*1d430*/  F2FP.F16.F32.PACK_AB R16, R28, R29 ;  /* 0x0000001d1c10723e */ /* 0x000fe400000000ff */
[----:B----4-:R-:W-:-:S07]  /*1d440*/  F2FP.F16.F32.PACK_AB R4, R0, R4 ;  /* 0x000000040004723e */ /* 0x010fce00000000ff */
.L_x_1:
[----:B-1----:R-:W2:Y:S01]  /*1d450*/  LDL.LU R0, [R1+0x648] ;  /* 0x0006480001007983 */ /* 0x002ea20000300800 */
[----:B------:R-:W0:Y:S01]  /*1d460*/  S2R R20, SR_TID.X ;  /* 0x0000000000147919 */ /* 0x000e220000002100 */
[----:B------:R-:W1:Y:S01]  /*1d470*/  S2UR UR5, SR_CgaCtaId ;  /* 0x00000000000579c3 */ /* 0x000e620000008800 */
[----:B------:R-:W-:Y:S01]  /*1d480*/  UMOV UR4, 0x400 ;  /* 0x0000040000047882 */ /* 0x000fe20000000000 */
[----:B------:R-:W3:Y:S01]  /*1d490*/  LDCU.128 UR8, c[0x0][0x390] ;  /* 0x00007200ff0877ac */ /* 0x000ee20008000c00 */
[----:B------:R-:W4:Y:S04]  /*1d4a0*/  LDL.LU R21, [R1+0x64c] ;  /* 0x00064c0001157983 */ /* 0x000f280000300800 */
[----:B------:R-:W5:Y:S01]  /*1d4b0*/  LDL.LU R24, [R1+0x624] ;  /* 0x0006240001187983 */ /* 0x000f620000300800 */
[----:B------:R-:W2:Y:S01]  /*1d4c0*/  LDC R22, c[0x0][0x3b8] ;  /* 0x0000ee00ff167b82 */ /* 0x000ea20000000800 */
[----:B0-----:R-:W-:-:S02]  /*1d4d0*/  SHF.R.S32.HI R19, RZ, 0x4, R20 ;  /* 0x00000004ff137819 */ /* 0x001fc40000011414 */
[C---:B------:R-:W-:Y:S02]  /*1d4e0*/  LOP3.LUT R23, R20.reuse, 0xe0, RZ, 0xc0, !PT ;  /* 0x000000e014177812 */ /* 0x040fe400078ec0ff */
[----:B------:R-:W-:Y:S02]  /*1d4f0*/  SGXT R19, R19, 0x1 ;  /* 0x000000011313781a */ /* 0x000fe40000000200 */
[----:B------:R-:W-:Y:S02]  /*1d500*/  LOP3.LUT R18, R20, 0xc, RZ, 0xc0, !PT ;  /* 0x0000000c14127812 */ /* 0x000fe400078ec0ff */
[----:B------:R-:W-:Y:S01]  /*1d510*/  LOP3.LUT R19, R19, 0x1020, RZ, 0xc0, !PT ;  /* 0x0000102013137812 */ /* 0x000fe200078ec0ff */
[----:B-1----:R-:W-:Y:S01]  /*1d520*/  ULEA UR4, UR5, UR4, 0x18 ;  /* 0x0000000405047291 */ /* 0x002fe2000f8ec0ff */
[----:B------:R-:W-:Y:S01]  /*1d530*/  SHF.R.U32.HI R25, RZ, 0x5, R20 ;  /* 0x00000005ff197819 */ /* 0x000fe20000011614 */
[----:B------:R-:W0:Y:S02]  /*1d540*/  LDCU UR5, c[0x0][0x3b4] ;  /* 0x00007680ff0577ac */ /* 0x000e240008000800 */
[----:B------:R-:W-:Y:S01]  /*1d550*/  IMAD R19, R18, 0x2, R19 ;  /* 0x0000000212137824 */ /* 0x000fe200078e0213 */
[----:B------:R-:W-:Y:S01]  /*1d560*/  SGXT.U32 R25, R25, 0x3 ;  /* 0x000000031919781a */ /* 0x000fe20000000000 */
[----:B------:R-:W-:Y:S01]  /*1d570*/  BAR.SYNC.DEFER_BLOCKING 0x0 ;  /* 0x0000000000007b1d */ /* 0x000fe20000010000 */
[----:B--2---:R-:W-:-:S05]  /*1d580*/  LOP3.LUT R0, R0, 0x60, RZ, 0xc0, !PT ;  /* 0x0000006000007812 */ /* 0x004fca00078ec0ff */
[----:B------:R-:W-:Y:S01]  /*1d590*/  IMAD R0, R23, 0x10, R0 ;  /* 0x0000001017007824 */ /* 0x000fe200078e0200 */
[----:B----4-:R-:W-:-:S04]  /*1d5a0*/  LOP3.LUT R21, R21, 0x1f8, RZ, 0xc0, !PT ;  /* 0x000001f815157812 */ /* 0x010fc800078ec0ff */
[----:B------:R-:W-:Y:S01]  /*1d5b0*/  LOP3.LUT R19, R19, R0, RZ, 0x3c, !PT ;  /* 0x0000000013137212 */ /* 0x000fe200078e3cff */
[----:B------:R-:W-:Y:S01]  /*1d5c0*/  IMAD R21, R18, 0x400, R21 ;  /* 0x0000040012157824 */ /* 0x000fe200078e0215 */
[----:B------:R-:W-:-:S04]  /*1d5d0*/  SHF.R.U32.HI R18, RZ, 0x1, R20 ;  /* 0x00000001ff127819 */ /* 0x000fc80000011614 */
[----:B------:R-:W-:Y:S02]  /*1d5e0*/  LOP3.LUT R0, R21, 0x60, R18, 0x78, !PT ;  /* 0x0000006015007812 */ /* 0x000fe400078e7812 */
[----:B------:R-:W-:Y:S01]  /*1d5f0*/  LOP3.LUT R18, R19, 0x40, RZ, 0x3c, !PT ;  /* 0x0000004013127812 */ /* 0x000fe200078e3cff */
[----:B------:R-:W-:Y:S04]  /*1d600*/  STS.64 [R19+UR4], R16 ;  /* 0x0000001013007988 */ /* 0x000fe80008000a04 */
[----:B------:R-:W-:Y:S04]  /*1d610*/  STS.64 [R19+UR4+0x100], R12 ;  /* 0x0001000c13007988 */ /* 0x000fe80008000a04 */
[----:B------:R-:W-:Y:S04]  /*1d620*/  STS.64 [R19+UR4+0x80], R14 ;  /* 0x0000800e13007988 */ /* 0x000fe80008000a04 */
[----:B------:R-:W-:Y:S04]  /*1d630*/  STS.64 [R19+UR4+0x180], R8 ;  /* 0x0001800813007988 */ /* 0x000fe80008000a04 */
[----:B------:R5:W-:Y:S04]  /*1d640*/  STS.64 [R18+UR4+0x2100], R6 ;  /* 0x0021000612007988 */ /* 0x000be80008000a04 */
[----:B------:R1:W-:Y:S04]  /*1d650*/  STS.64 [R18+UR4+0x2080], R4 ;  /* 0x0020800412007988 */ /* 0x0003e80008000a04 */
[----:B------:R2:W-:Y:S01]  /*1d660*/  STS.64 [R18+UR4+0x2180], R2 ;  /* 0x0021800212007988 */ /* 0x0005e20008000a04 */
[----:B-----5:R-:W-:-:S02]  /*1d670*/  LOP3.LUT R6, R24, 0xe8, R25, 0xfe, !PT ;  /* 0x000000e818067812 */ /* 0x020fc400078efe19 */
[----:B-1----:R-:W-:-:S03]  /*1d680*/  LOP3.LUT R5, R24, 0xe0, R25, 0xfe, !PT ;  /* 0x000000e018057812 */ /* 0x002fc600078efe19 */
[----:B------:R1:W-:Y:S01]  /*1d690*/  STL [R1+0x60], R6 ;  /* 0x0000600601007387 */ /* 0x0003e20000100800 */
[----:B--2---:R-:W-:-:S03]  /*1d6a0*/  LOP3.LUT R3, R24, 0xd8, R25, 0xfe, !PT ;  /* 0x000000d818037812 */ /* 0x004fc600078efe19 */
[----:B------:R2:W-:Y:S04]  /*1d6b0*/  STL [R1+0x2c], R5 ;  /* 0x00002c0501007387 */ /* 0x0005e80000100800 */
[----:B------:R4:W-:Y:S01]  /*1d6c0*/  STL [R1+0x5c], R3 ;  /* 0x00005c0301007387 */ /* 0x0009e20000100800 */
[C-C-:B-1----:R-:W-:Y:S02]  /*1d6d0*/  LOP3.LUT R6, R24.reuse, 0xd0, R25.reuse, 0xfe, !PT ;  /* 0x000000d018067812 */ /* 0x142fe400078efe19 */
[----:B--2---:R-:W-:-:S03]  /*1d6e0*/  LOP3.LUT R5, R24, 0xc8, R25, 0xfe, !PT ;  /* 0x000000c818057812 */ /* 0x004fc600078efe19 */
[----:B------:R1:W-:Y:S01]  /*1d6f0*/  STL [R1+0x58], R6 ;  /* 0x0000580601007387 */ /* 0x0003e20000100800 */
[----:B----4-:R-:W-:-:S03]  /*1d700*/  LOP3.LUT R3, R24, 0xc0, R25, 0xfe, !PT ;  /* 0x000000c018037812 */ /* 0x010fc600078efe19 */
[----:B------:R2:W-:Y:S04]  /*1d710*/  STL [R1+0x54], R5 ;  /* 0x0000540501007387 */ /* 0x0005e80000100800 */
[----:B------:R4:W-:Y:S01]  /*1d720*/  STL [R1+0x50], R3 ;  /* 0x0000500301007387 */ /* 0x0009e20000100800 */
[C-C-:B-1----:R-:W-:Y:S02]  /*1d730*/  LOP3.LUT R6, R24.reuse, 0xb8, R25.reuse, 0xfe, !PT ;  /* 0x000000b818067812 */ /* 0x142fe400078efe19 */
[----:B--2---:R-:W-:-:S03]  /*1d740*/  LOP3.LUT R5, R24, 0xb0, R25, 0xfe, !PT ;  /* 0x000000b018057812 */ /* 0x004fc600078efe19 */
[----:B------:R-:W-:Y:S01]  /*1d750*/  STL [R1+0x4c], R6 ;  /* 0x00004c0601007387 */ /* 0x000fe20000100800 */
[----:B----4-:R-:W-:-:S03]  /*1d760*/  LOP3.LUT R3, R24, 0xa8, R25, 0xfe, !PT ;  /* 0x000000a818037812 */ /* 0x010fc600078efe19 */
[----:B------:R-:W-:Y:S04]  /*1d770*/  STL [R1+0x48], R5 ;  /* 0x0000480501007387 */ /* 0x000fe80000100800 */
[----:B------:R1:W-:Y:S04]  /*1d780*/  STL [R1+0x44], R3 ;  /* 0x0000440301007387 */ /* 0x0003e80000100800 */
[----:B-1----:R-:W3:Y:S04]  /*1d790*/  LDL.LU R3, [R1+0x644] ;  /* 0x0006440001037983 */ /* 0x002ee80000300800 */
[----:B------:R-:W-:Y:S01]  /*1d7a0*/  STS.64 [R18+UR4+0x2000], R10 ;  /* 0x0020000a12007988 */ /* 0x000fe20008000a04 */
[----:B------:R-:W-:Y:S01]  /*1d7b0*/  BAR.SYNC.DEFER_BLOCKING 0x0 ;  /* 0x0000000000007b1d */ /* 0x000fe20000010000 */
[----:B------:R-:W-:-:S05]  /*1d7c0*/  LOP3.LUT R6, R24, 0xa0, R25, 0xfe, !PT ;  /* 0x000000a018067812 */ /* 0x000fca00078efe19 */
[----:B------:R-:W1:Y:S04]  /*1d7d0*/  LDS.64 R20, [R0+UR4] ;  /* 0x0000000400147984 */ /* 0x000e680008000a00 */
[----:B------:R-:W2:Y:S01]  /*1d7e0*/  LDS.64 R18, [R0+UR4+0x200] ;  /* 0x0002000400127984 */ /* 0x000ea20008000a00 */
[----:B------:R-:W-:-:S03]  /*1d7f0*/  LOP3.LUT R5, R24, 0x98, R25, 0xfe, !PT ;  /* 0x0000009818057812 */ /* 0x000fc600078efe19 */
[----:B------:R4:W-:Y:S04]  /*1d800*/  STL [R1+0x40], R6 ;  /* 0x0000400601007387 */ /* 0x0009e80000100800 */
[----:B------:R5:W-:Y:S01]  /*1d810*/  STL [R1+0x3c], R5 ;  /* 0x00003c0501007387 */ /* 0x000be20000100800 */
[----:B------:R-:W-:-:S03]  /*1d820*/  LOP3.LUT R7, R24, 0x80, R25, 0xfe, !PT ;  /* 0x0000008018077812 */ /* 0x000fc600078efe19 */
[----:B------:R-:W0:Y:S01]  /*1d830*/  LDS.64 R16, [R0+UR4+0x400] ;  /* 0x0004000400107984 */ /* 0x000e220008000a00 */
[----:B----4-:R-:W-:-:S03]  /*1d840*/  LOP3.LUT R6, R24, 0x90, R25, 0xfe, !PT ;  /* 0x0000009018067812 */ /* 0x010fc600078efe19 */
[----:B------:R-:W4:Y:S01]  /*1d850*/  LDS.64 R14, [R0+UR4+0x600] ;  /* 0x00060004000e7984 */ /* 0x000f220008000a00 */
[----:B-----5:R-:W-:-:S03]  /*1d860*/  LOP3.LUT R5, R24, 0x88, R25, 0xfe, !PT ;  /* 0x0000008818057812 */ /* 0x020fc600078efe19 */
[----:B------:R5:W-:Y:S04]  /*1d870*/  STL [R1+0x38], R6 ;  /* 0x0000380601007387 */ /* 0x000be80000100800 */
[----:B------:R1:W-:Y:S01]  /*1d880*/  STL [R1+0x34], R5 ;  /* 0x0000340501007387 */ /* 0x0003e20000100800 */
[----:B------:R-:W-:-:S03]  /*1d890*/  LOP3.LUT R4, R24, R25, RZ, 0xfc, !PT ;  /* 0x0000001918047212 */ /* 0x000fc600078efcff */
[----:B------:R-:W0:Y:S01]  /*1d8a0*/  LDS.64 R12, [R0+UR4+0x800] ;  /* 0x00080004000c7984 */ /* 0x000e220008000a00 */
[----:B-----5:R-:W-:-:S03]  /*1d8b0*/  LOP3.LUT R6, R24, 0xf8, R25, 0xfe, !PT ;  /* 0x000000f818067812 */ /* 0x020fc600078efe19 */
[----:B------:R-:W5:Y:S01]  /*1d8c0*/  LDS.64 R10, [R0+UR4+0xa00] ;  /* 0x000a0004000a7984 */ /* 0x000f620008000a00 */
[----:B-1----:R-:W-:-:S03]  /*1d8d0*/  LOP3.LUT R5, R24, 0x78, R25, 0xfe, !PT ;  /* 0x0000007818057812 */ /* 0x002fc600078efe19 */
[----:B------:R-:W-:Y:S04]  /*1d8e0*/  STL [R1+0x30], R7 ;  /* 0x0000300701007387 */ /* 0x000fe80000100800 */
[----:B------:R-:W-:Y:S04]  /*1d8f0*/  STL [R1+0x64], R6 ;  /* 0x0000640601007387 */ /* 0x000fe80000100800 */
[----:B------:R1:W-:Y:S04]  /*1d900*/  STL [R1+0x28], R5 ;  /* 0x0000280501007387 */ /* 0x0003e80000100800 */
[----:B------:R2:W-:Y:S04]  /*1d910*/  STL [R1+0x688], R21 ;  /* 0x0006881501007387 */ /* 0x0005e80000100800 */
[----:B------:R-:W0:Y:S01]  /*1d920*/  LDS.64 R8, [R0+UR4+0xc00] ;  /* 0x000c000400087984 */ /* 0x000e220008000a00 */
[----:B-1----:R-:W-:-:S03]  /*1d930*/  LOP3.LUT R5, R24, 0x70, R25, 0xfe, !PT ;  /* 0x0000007018057812 */ /* 0x002fc600078efe19 */
[----:B------:R1:W0:Y:S01]  /*1d940*/  LDS.64 R26, [R0+UR4+0xe00] ;  /* 0x000e0004001a7984 */ /* 0x0002220008000a00 */
[----:B--2---:R-:W-:-:S05]  /*1d950*/  LOP3.LUT R21, R24, 0x68, R25, 0xfe, !PT ;  /* 0x0000006818157812 */ /* 0x004fca00078efe19 */
[----:B------:R2:W-:Y:S01]  /*1d960*/  STL [R1+0x68c], R21 ;  /* 0x00068c1501007387 */ /* 0x0005e20000100800 */
[----:B-1----:R-:W1:Y:S03]  /*1d970*/  LDC R0, c[0x0][0x3b8] ;  /* 0x0000ee00ff007b82 */ /* 0x002e660000000800 */
[----:B------:R4:W-:Y:S01]  /*1d980*/  STL [R1+0x24], R5 ;  /* 0x0000240501007387 */ /* 0x0009e20000100800 */
[C-C-:B--2---:R-:W-:Y:S02]  /*1d990*/  LOP3.LUT R21, R24.reuse, 0x58, R25.reuse, 0xfe, !PT ;  /* 0x0000005818157812 */ /* 0x144fe400078efe19 */
[----:B----4-:R-:W-:-:S03]  /*1d9a0*/  LOP3.LUT R5, R24, 0x60, R25, 0xfe, !PT ;  /* 0x0000006018057812 */ /* 0x010fc600078efe19 */
[----:B------:R2:W-:Y:S04]  /*1d9b0*/  STL [R1+0x690], R21 ;  /* 0x0006901501007387 */ /* 0x0005e80000100800 */
[----:B------:R4:W-:Y:S01]  /*1d9c0*/  STL [R1+0x1c], R5 ;  /* 0x00001c0501007387 */ /* 0x0009e20000100800 */
[C-C-:B------:R-:W-:Y:S02]  /*1d9d0*/  LOP3.LUT R2, R24.reuse, 0xf0, R25.reuse, 0xfe, !PT ;  /* 0x000000f018027812 */ /* 0x140fe400078efe19 */
[C-C-:B--2---:R-:W-:Y:S01]  /*1d9e0*/  LOP3.LUT R21, R24.reuse, 0x48, R25.reuse, 0xfe, !PT ;  /* 0x0000004818157812 */ /* 0x144fe200078efe19 */
[----:B------:R2:W-:Y:S01]  /*1d9f0*/  STL [R1+0x694], R19 ;  /* 0x0006941301007387 */ /* 0x0005e20000100800 */
[----:B----4-:R-:W-:-:S03]  /*1da00*/  LOP3.LUT R5, R24, 0x50, R25, 0xfe, !PT ;  /* 0x0000005018057812 */ /* 0x010fc600078efe19 */
[----:B------:R-:W-:Y:S01]  /*1da10*/  STL [R1+0x698], R21 ;  /* 0x0006981501007387 */ /* 0x000fe20000100800 */
[----:B------:R-:W-:-:S03]  /*1da20*/  LOP3.LUT R23, R24, 0x8, R25, 0xfe, !PT ;  /* 0x0000000818177812 */ /* 0x000fc600078efe19 */
[----:B------:R4:W-:Y:S01]  /*1da30*/  STL [R1+0x14], R5 ;  /* 0x0000140501007387 */ /* 0x0009e20000100800 */
[C-C-:B--2---:R-:W-:Y:S02]  /*1da40*/  LOP3.LUT R19, R24.reuse, 0x40, R25.reuse, 0xfe, !PT ;  /* 0x0000004018137812 */ /* 0x144fe400078efe19 */
[C-C-:B------:R-:W-:Y:S02]  /*1da50*/  LOP3.LUT R28, R24.reuse, 0x18, R25.reuse, 0xfe, !PT ;  /* 0x00000018181c7812 */ /* 0x140fe400078efe19 */
[C-C-:B------:R-:W-:Y:S02]  /*1da60*/  LOP3.LUT R7, R24.reuse, 0x10, R25.reuse, 0xfe, !PT ;  /* 0x0000001018077812 */ /* 0x140fe400078efe19 */
[C-C-:B----4-:R-:W-:Y:S01]  /*1da70*/  LOP3.LUT R5, R24.reuse, 0x38, R25.reuse, 0xfe, !PT ;  /* 0x0000003818057812 */ /* 0x150fe200078efe19 */
[----:B------:R2:W-:Y:S01]  /*1da80*/  STL [R1+0x69c], R19 ;  /* 0x00069c1301007387 */ /* 0x0005e20000100800 */
[C-C-:B------:R-:W-:Y:S02]  /*1da90*/  LOP3.LUT R21, R24.reuse, 0x30, R25.reuse, 0xfe, !PT ;  /* 0x0000003018157812 */ /* 0x140fe400078efe19 */
[C-C-:B------:R-:W-:Y:S01]  /*1daa0*/  LOP3.LUT R29, R24.reuse, 0x20, R25.reuse, 0xfe, !PT ;  /* 0x00000020181d7812 */ /* 0x140fe200078efe19 */
[----:B------:R4:W-:Y:S01]  /*1dab0*/  STL [R1+0x8], R5 ;  /* 0x0000080501007387 */ /* 0x0009e20000100800 */
[----:B--2---:R-:W-:Y:S01]  /*1dac0*/  LOP3.LUT R19, R24, 0x28, R25, 0xfe, !PT ;  /* 0x0000002818137812 */ /* 0x004fe200078efe19 */
[----:B----4-:R-:W-:Y:S01]  /*1dad0*/  IMAD R5, R28, R22, RZ ;  /* 0x000000161c057224 */ /* 0x010fe200078e02ff */
[C---:B---3--:R-:W-:Y:S01]  /*1dae0*/  ISETP.GE.AND P0, PT, R3.reuse, UR10, PT ;  /* 0x0000000a03007c0c */ /* 0x048fe2000bf06270 */
[----:B0-----:R-:W-:-:S03]  /*1daf0*/  IMAD R3, R3, UR5, RZ ;  /* 0x0000000503037c24 */ /* 0x001fc6000f8e02ff */
[C---:B------:R-:W-:Y:S01]  /*1db00*/  ISETP.LT.AND P2, PT, R4.reuse, UR11, !P0 ;  /* 0x0000000b04007c0c */ /* 0x040fe2000c741270 */
[-C--:B------:R-:W-:Y:S01]  /*1db10*/  IMAD R4, R4, R22.reuse, RZ ;  /* 0x0000001604047224 */ /* 0x080fe200078e02ff */
[----:B------:R-:W-:Y:S02]  /*1db20*/  ISETP.LT.AND P1, PT, R2, UR11, !P0 ;  /* 0x0000000b02007c0c */ /* 0x000fe4000c721270 */
[C---:B------:R-:W-:Y:S01]  /*1db30*/  ISETP.LT.AND P3, PT, R23.reuse, UR11, !P0 ;  /* 0x0000000b17007c0c */ /* 0x040fe2000c761270 */
[-C--:B------:R-:W-:Y:S01]  /*1db40*/  IMAD R23, R23, R22.reuse, RZ ;  /* 0x0000001617177224 */ /* 0x080fe200078e02ff */
[----:B------:R-:W-:Y:S02]  /*1db50*/  LEA R2, P5, R3, UR8, 0x1 ;  /* 0x0000000803027c11 */ /* 0x000fe4000f8a08ff */
[C---:B------:R-:W-:Y:S01]  /*1db60*/  ISETP.LT.AND P4, PT, R7.reuse, UR11, !P0 ;  /* 0x0000000b07007c0c */ /* 0x040fe2000c781270 */
[----:B------:R-:W-:Y:S01]  /*1db70*/  IMAD R7, R7, R22, RZ ;  /* 0x0000001607077224 */ /* 0x000fe200078e02ff */
[----:B------:R-:W-:-:S02]  /*1db80*/  LEA.HI.X.SX32 R3, R3, UR9, 0x1, P5 ;  /* 0x0000000903037c11 */ /* 0x000fc4000a8f0eff */
[CC--:B------:R-:W-:Y:S02]  /*1db90*/  LEA R24, P6, R4.reuse, R2.reuse, 0x1 ;  /* 0x0000000204187211 */ /* 0x0c0fe400078c08ff */
[CC--:B------:R-:W-:Y:S02]  /*1dba0*/  LEA R22, P5, R23.reuse, R2.reuse, 0x1 ;  /* 0x0000000217167211 */ /* 0x0c0fe400078a08ff */
[-C--:B------:R-:W-:Y:S02]  /*1dbb0*/  LEA.HI.X.SX32 R25, R4, R3.reuse, 0x1, P6 ;  /* 0x0000000304197211 */ /* 0x080fe400030f0eff */
[-C--:B------:R-:W-:Y:S02]  /*1dbc0*/  LEA.HI.X.SX32 R23, R23, R3.reuse, 0x1, P5 ;  /* 0x0000000317177211 */ /* 0x080fe400028f0eff */
[C---:B------:R-:W-:Y:S01]  /*1dbd0*/  LEA R6, P6, R7.reuse, R2, 0x1 ;  /* 0x0000000207067211 */ /* 0x040fe200078c08ff */
[----:B------:R0:W-:Y:S03]  /*1dbe0*/  @P2 STG.E.U16 desc[UR12][R24.64], R20 ;  /* 0x0000001418002986 */ /* 0x0001e6000c10150c */
[----:B------:R-:W-:Y:S01]  /*1dbf0*/  LEA.HI.X.SX32 R7, R7, R3, 0x1, P6 ;  /* 0x0000000307077211 */ /* 0x000fe200030f0eff */
[----:B------:R-:W-:Y:S01]  /*1dc00*/  @P3 STG.E.U16 desc[UR12][R22.64], R18 ;  /* 0x0000001216003986 */ /* 0x000fe2000c10150c */
[C---:B------:R-:W-:Y:S01]  /*1dc10*/  ISETP.LT.AND P3, PT, R29.reuse, UR11, !P0 ;  /* 0x0000000b1d007c0c */ /* 0x040fe2000c761270 */
[----:B-1----:R-:W-:-:S02]  /*1dc20*/  IMAD R29, R29, R0, RZ ;  /* 0x000000001d1d7224 */ /* 0x002fc400078e02ff */
[----:B------:R1:W-:Y:S01]  /*1dc30*/  @P4 STG.E.U16 desc[UR12][R6.64], R16 ;  /* 0x0000001006004986 */ /* 0x0003e2000c10150c */
[----:B------:R-:W-:Y:S02]  /*1dc40*/  ISETP.LT.AND P2, PT, R28, UR11, !P0 ;  /* 0x0000000b1c007c0c */ /* 0x000fe4000c741270 */
[-C--:B0-----:R-:W-:Y:S01]  /*1dc50*/  LEA R24, P5, R5, R2.reuse, 0x1 ;  /* 0x0000000205187211 */ /* 0x081fe200078a08ff */
[----:B------:R-:W2:Y:S01]  /*1dc60*/  LDL.LU R28, [R1+0x2c] ;  /* 0x00002c00011c7983 */ /* 0x000ea20000300800 */
[----:B-1----:R-:W-:-:S04]  /*1dc70*/  LEA R6, P4, R29, R2, 0x1 ;  /* 0x000000021d067211 */ /* 0x002fc800078808ff */
[-C--:B------:R-:W-:Y:S02]  /*1dc80*/  LEA.HI.X.SX32 R7, R29, R3.reuse, 0x1, P4 ;  /* 0x000000031d077211 */ /* 0x080fe400020f0eff */
[----:B------:R-:W0:Y:S01]  /*1dc90*/  LDC R29, c[0x0][0x3b8] ;  /* 0x0000ee00ff1d7b82 */ /* 0x000e220000000800 */
[----:B------:R-:W-:Y:S01]  /*1dca0*/  LEA.HI.X.SX32 R25, R5, R3, 0x1, P5 ;  /* 0x0000000305197211 */ /* 0x000fe200028f0eff */
[C---:B------:R-:W-:Y:S01]  /*1dcb0*/  IMAD R0, R19.reuse, R0, RZ ;  /* 0x0000000013007224 */ /* 0x040fe200078e02ff */
[----:B------:R-:W-:Y:S02]  /*1dcc0*/  ISETP.LT.AND P5, PT, R19, UR11, !P0 ;  /* 0x0000000b13007c0c */ /* 0x000fe4000c7a1270 */
[----:B------:R-:W3:Y:S04]  /*1dcd0*/  LDL.LU R19, [R1+0x69c] ;  /* 0x00069c0001137983 */ /* 0x000ee80000300800 */
[----:B------:R1:W-:Y:S01]  /*1dce0*/  @P2 STG.E.U16 desc[UR12][R24.64], R14 ;  /* 0x0000000e18002986 */ /* 0x0003e2000c10150c */
[----:B------:R-:W-:-:S03]  /*1dcf0*/  ISETP.LT.AND P2, PT, R21, UR11, !P0 ;  /* 0x0000000b15007c0c */ /* 0x000fc6000c741270 */
[----:B-1----:R-:W4:Y:S01]  /*1dd00*/  LDL.LU R25, [R1+0x8] ;  /* 0x0000080001197983 */ /* 0x002f220000300800 */
[----:B0-----:R-:W-:-:S03]  /*1dd10*/  IMAD R5, R21, R29, RZ ;  /* 0x0000001d15057224 */ /* 0x001fc600078e02ff */
[----:B------:R-:W2:Y:S04]  /*1dd20*/  LDL.LU R24, [R1+0x14] ;  /* 0x0000140001187983 */ /* 0x000ea80000300800 */
[----:B------:R-:W2:Y:S01]  /*1dd30*/  LDL.LU R21, [R1+0x698] ;  /* 0x0006980001157983 */ /* 0x000ea20000300800 */
[----:B------:R-:W-:-:S04]  /*1dd40*/  LEA R22, P6, R0, R2, 0x1 ;  /* 0x0000000200167211 */ /* 0x000fc800078c08ff */
[----:B------:R-:W-:Y:S01]  /*1dd50*/  LEA.HI.X.SX32 R23, R0, R3, 0x1, P6 ;  /* 0x0000000300177211 */ /* 0x000fe200030f0eff */
[----:B------:R0:W-:Y:S04]  /*1dd60*/  @P3 STG.E.U16 desc[UR12][R6.64], R12 ;  /* 0x0000000c06003986 */ /* 0x0001e8000c10150c */
[----:B-----5:R1:W-:Y:S01]  /*1dd70*/  @P5 STG.E.U16 desc[UR12][R22.64], R10 ;  /* 0x0000000a16005986 */ /* 0x0203e2000c10150c */
[----:B0-----:R-:W-:-:S04]  /*1dd80*/  LEA R6, P3, R5, R2, 0x1 ;  /* 0x0000000205067211 */ /* 0x001fc800078608ff */
[----:B------:R-:W-:Y:S01]  /*1dd90*/  LEA.HI.X.SX32 R7, R5, R3, 0x1, P3 ;  /* 0x0000000305077211 */ /* 0x000fe200018f0eff */
[CC--:B---3--:R-:W-:Y:S01]  /*1dda0*/  IMAD R5, R19.reuse, R29.reuse, RZ ;  /* 0x0000001d13057224 */ /* 0x0c8fe200078e02ff */
[----:B------:R-:W-:Y:S01]  /*1ddb0*/  ISETP.LT.AND P6, PT, R19, UR11, !P0 ;  /* 0x0000000b13007c0c */ /* 0x000fe2000c7c1270 */
[C---:B----4-:R-:W-:Y:S01]  /*1ddc0*/  IMAD R0, R25.reuse, R29, RZ ;  /* 0x0000001d19007224 */ /* 0x050fe200078e02ff */
[----:B------:R-:W-:Y:S02]  /*1ddd0*/  ISETP.LT.AND P4, PT, R25, UR11, !P0 ;  /* 0x0000000b19007c0c */ /* 0x000fe4000c781270 */
[----:B------:R-:W3:Y:S02]  /*1dde0*/  LDL.LU R25, [R1+0x1c] ;  /* 0x00001c0001197983 */ /* 0x000ee40000300800 */
[C---:B-1----:R-:W-:Y:S02]  /*1ddf0*/  LEA R22, P5, R0.reuse, R2, 0x1 ;  /* 0x0000000200167211 */ /* 0x042fe400078a08ff */
[----:B------:R-:W4:Y:S02]  /*1de00*/  LDL.LU R19, [R1+0x694] ;  /* 0x0006940001137983 */ /* 0x000f240000300800 */
[----:B------:R-:W-:Y:S01]  /*1de10*/  LEA.HI.X.SX32 R23, R0, R3, 0x1, P5 ;  /* 0x0000000300177211 */ /* 0x000fe200028f0eff */
[C---:B--2---:R-:W-:Y:S01]  /*1de20*/  IMAD R0, R21.reuse, R29, RZ ;  /* 0x0000001d15007224 */ /* 0x044fe200078e02ff */
[----:B------:R-:W-:-:S02]  /*1de30*/  ISETP.LT.AND P5, PT, R21, UR11, !P0 ;  /* 0x0000000b15007c0c */ /* 0x000fc4000c7a1270 */
[----:B------:R-:W2:Y:S04]  /*1de40*/  LDL.LU R21, [R1+0x690] ;  /* 0x0006900001157983 */ /* 0x000ea80000300800 */
[----:B------:R0:W-:Y:S04]  /*1de50*/  @P2 STG.E.U16 desc[UR12][R6.64], R8 ;  /* 0x0000000806002986 */ /* 0x0001e8000c10150c */
[----:B------:R1:W-:Y:S01]  /*1de60*/  @P4 STG.E.U16 desc[UR12][R22.64], R26 ;  /* 0x0000001a16004986 */ /* 0x0003e2000c10150c */
[----:B0-----:R-:W-:-:S04]  /*1de70*/  LEA R6, P2, R5, R2, 0x1 ;  /* 0x0000000205067211 */ /* 0x001fc800078408ff */
[-C--:B------:R-:W-:Y:S02]  /*1de80*/  LEA.HI.X.SX32 R7, R5, R3.reuse, 0x1, P2 ;  /* 0x0000000305077211 */ /* 0x080fe400010f0eff */
[----:B-1----:R-:W-:Y:S02]  /*1de90*/  LEA R22, P2, R0, R2, 0x1 ;  /* 0x0000000200167211 */ /* 0x002fe400078408ff */
[----:B------:R-:W-:Y:S02]  /*1dea0*/  ISETP.LT.AND P3, PT, R28, UR11, !P0 ;  /* 0x0000000b1c007c0c */ /* 0x000fe4000c761270 */
[----:B------:R-:W-:Y:S01]  /*1deb0*/  LEA.HI.X.SX32 R23, R0, R3, 0x1, P2 ;  /* 0x0000000300177211 */ /* 0x000fe200010f0eff */
[----:B------:R-:W5:Y:S01]  /*1dec0*/  LDL.LU R28, [R1+0x24] ;  /* 0x00002400011c7983 */ /* 0x000f620000300800 */
[----:B------:R-:W-:Y:S01]  /*1ded0*/  PRMT R20, R20, 0x7632, R20 ;  /* 0x0000763214147816 */ /* 0x000fe20000000014 */
[-C--:B------:R-:W-:Y:S01]  /*1dee0*/  IMAD R5, R24, R29.reuse, RZ ;  /* 0x0000001d18057224 */ /* 0x080fe200078e02ff */
[C---:B--2---:R-:W-:Y:S01]  /*1def0*/  ISETP.LT.AND P2, PT, R21.reuse, UR11, !P0 ;  /* 0x0000000b15007c0c */ /* 0x044fe2000c741270 */
[----:B------:R-:W-:-:S02]  /*1df00*/  IMAD R0, R21, R29, RZ ;  /* 0x0000001d15007224 */ /* 0x000fc400078e02ff */
[----:B------:R-:W2:Y:S01]  /*1df10*/  LDL.LU R21, [R1+0x68c] ;  /* 0x00068c0001157983 */ /* 0x000ea20000300800 */
[----:B------:R-:W-:-:S03]  /*1df20*/  ISETP.LT.AND P4, PT, R24, UR11, !P0 ;  /* 0x0000000b18007c0c */ /* 0x000fc6000c781270 */
[----:B------:R0:W-:Y:S01]  /*1df30*/  @P6 STG.E.U16 desc[UR12][R6.64], R20 ;  /* 0x0000001406006986 */ /* 0x0001e2000c10150c */
[----:B------:R-:W-:Y:S02]  /*1df40*/  PRMT R18, R18, 0x7632, R18 ;  /* 0x0000763212127816 */ /* 0x000fe40000000012 */
[----:B------:R-:W-:Y:S02]  /*1df50*/  PRMT R16, R16, 0x7632, R16 ;  /* 0x0000763210107816 */ /* 0x000fe40000000010 */
[----:B0-----:R-:W-:-:S04]  /*1df60*/  LEA R6, P6, R5, R2, 0x1 ;  /* 0x0000000205067211 */ /* 0x001fc800078c08ff */
[----:B------:R-:W-:Y:S01]  /*1df70*/  LEA.HI.X.SX32 R7, R5, R3, 0x1, P6 ;  /* 0x0000000305077211 */ /* 0x000fe200030f0eff */
[----:B------:R0:W-:Y:S04]  /*1df80*/  @P5 STG.E.U16 desc[UR12][R22.64], R18 ;  /* 0x0000001216005986 */ /* 0x0001e8000c10150c */
[----:B------:R1:W-:Y:S04]  /*1df90*/  @P4 STG.E.U16 desc[UR12][R6.64], R16 ;  /* 0x0000001006004986 */ /* 0x0003e8000c10150c */
[----:B0-----:R-:W4:Y:S04]  /*1dfa0*/  LDL.LU R18, [R1+0x30] ;  /* 0x0000300001127983 */ /* 0x001f280000300800 */
[----:B-1----:R-:W4:Y:S01]  /*1dfb0*/  LDL.LU R16, [R1+0x28] ;  /* 0x0000280001107983 */ /* 0x002f220000300800 */
[C---:B------:R-:W-:Y:S01]  /*1dfc0*/  LEA R22, P6, R0.reuse, R2, 0x1 ;  /* 0x0000000200167211 */ /* 0x040fe200078c08ff */
[C---:B---3--:R-:W-:Y:S01]  /*1dfd0*/  IMAD R5, R25.reuse, R29, RZ ;  /* 0x0000001d19057224 */ /* 0x048fe200078e02ff */
[----:B------:R-:W-:Y:S01]  /*1dfe0*/  ISETP.LT.AND P5, PT, R25, UR11, !P0 ;  /* 0x0000000b19007c0c */ /* 0x000fe2000c7a1270 */
[----:B------:R-:W3:Y:S01]  /*1dff0*/  LDL.LU R24, [R1+0x34] ;  /* 0x0000340001187983 */ /* 0x000ee20000300800 */
[----:B------:R-:W-:-:S02]  /*1e000*/  LEA.HI.X.SX32 R23, R0, R3, 0x1, P6 ;  /* 0x0000000300177211 */ /* 0x000fc400030f0eff */
[----:B------:R-:W-:-:S04]  /*1e010*/  LEA R6, P6, R5, R2, 0x1 ;  /* 0x0000000205067211 */ /* 0x000fc800078c08ff */
[----:B------:R-:W-:Y:S01]  /*1e020*/  LEA.HI.X.SX32 R7, R5, R3, 0x1, P6 ;  /* 0x0000000305077211 */ /* 0x000fe200030f0eff */
[CC--:B-----5:R-:W-:Y:S01]  /*1e030*/  IMAD R5, R28.reuse, R29.reuse, RZ ;  /* 0x0000001d1c057224 */ /* 0x0e0fe200078e02ff */
[----:B------:R-:W-:Y:S02]  /*1e040*/  ISETP.LT.AND P6, PT, R28, UR11, !P0 ;  /* 0x0000000b1c007c0c */ /* 0x000fe4000c7c1270 */
[C---:B--2---:R-:W-:Y:S01]  /*1e050*/  ISETP.LT.AND P4, PT, R21.reuse, UR11, !P0 ;  /* 0x0000000b15007c0c */ /* 0x044fe2000c781270 */
[----:B------:R-:W-:Y:S02]  /*1e060*/  IMAD R0, R21, R29, RZ ;  /* 0x0000001d15007224 */ /* 0x000fe400078e02ff */
[----:B------:R-:W2:Y:S04]  /*1e070*/  LDL.LU R21, [R1+0x688] ;  /* 0x0006880001157983 */ /* 0x000ea80000300800 */
[----:B------:R-:W5:Y:S04]  /*1e080*/  LDL.LU R25, [R1+0x38] ;  /* 0x0000380001197983 */ /* 0x000f680000300800 */
[----:B------:R-:W2:Y:S01]  /*1e090*/  LDL.LU R28, [R1+0x3c] ;  /* 0x00003c00011c7983 */ /* 0x000ea20000300800 */
[----:B------:R-:W-:-:S02]  /*1e0a0*/  PRMT R14, R14, 0x7632, R14 ;  /* 0x000076320e0e7816 */ /* 0x000fc4000000000e */
[----:B------:R-:W-:Y:S01]  /*1e0b0*/  PRMT R12, R12, 0x7632, R12 ;  /* 0x000076320c0c7816 */ /* 0x000fe2000000000c */
[----:B------:R-:W2:Y:S04]  /*1e0c0*/  LDL.LU R20, [R1+0x40] ;  /* 0x0000400001147983 */ /* 0x000ea80000300800 */
[----:B------:R0:W-:Y:S01]  /*1e0d0*/  @P2 STG.E.U16 desc[UR12][R22.64], R14 ;  /* 0x0000000e16002986 */ /* 0x0001e2000c10150c */
[----:B------:R-:W-:-:S03]  /*1e0e0*/  PRMT R10, R10, 0x7632, R10 ;  /* 0x000076320a0a7816 */ /* 0x000fc6000000000a */
[----:B------:R1:W-:Y:S01]  /*1e0f0*/  @P5 STG.E.U16 desc[UR12][R6.64], R12 ;  /* 0x0000000c06005986 */ /* 0x0003e2000c10150c */
[----:B0-----:R-:W-:-:S04]  /*1e100*/  LEA R22, P2, R0, R2, 0x1 ;  /* 0x0000000200167211 */ /* 0x001fc800078408ff */
[----:B------:R-:W-:Y:S02]  /*1e110*/  LEA.HI.X.SX32 R23, R0, R3, 0x1, P2 ;  /* 0x0000000300177211 */ /* 0x000fe400010f0eff */
[CC--:B-1----:R-:W-:Y:S01]  /*1e120*/  LEA R6, P2, R5.reuse, R2.reuse, 0x1 ;  /* 0x0000000205067211 */ /* 0x0c2fe200078408ff */
[C---:B----4-:R-:W-:Y:S02]  /*1e130*/  IMAD R0, R16.reuse, R29, RZ ;  /* 0x0000001d10007224 */ /* 0x050fe400078e02ff */
[----:B------:R-:W-:Y:S01]  /*1e140*/  @P4 STG.E.U16 desc[UR12][R22.64], R10 ;  /* 0x0000000a16004986 */ /* 0x000fe2000c10150c */
[----:B------:R-:W-:Y:S02]  /*1e150*/  ISETP.LT.AND P4, PT, R16, UR11, !P0 ;  /* 0x0000000b10007c0c */ /* 0x000fe4000c781270 */
[----:B------:R-:W-:Y:S01]  /*1e160*/  LEA.HI.X.SX32 R7, R5, R3, 0x1, P2 ;  /* 0x0000000305077211 */ /* 0x000fe200010f0eff */
[----:B------:R-:W4:Y:S01]  /*1e170*/  LDL.LU R16, [R1+0x44] ;  /* 0x0000440001107983 */ /* 0x000f220000300800 */
[----:B------:R-:W-:Y:S01]  /*1e180*/  PRMT R5, R8, 0x7632, R5 ;  /* 0x0000763208057816 */ /* 0x000fe20000000005 */
[----:B------:R-:W-:Y:S01]  /*1e190*/  IMAD R8, R29, 0x80, R4 ;  /* 0x000000801d087824 */ /* 0x000fe200078e0204 */
[----:B------:R-:W-:-:S02]  /*1e1a0*/  LEA R4, P5, R0, R2, 0x1 ;  /* 0x0000000200047211 */ /* 0x000fc400078a08ff */
[----:B------:R-:W-:Y:S01]  /*1e1b0*/  ISETP.LT.AND P2, PT, R18, UR11, !P0 ;  /* 0x0000000b12007c0c */ /* 0x000fe2000c741270 */
[----:B------:R0:W-:Y:S01]  /*1e1c0*/  @P6 STG.E.U16 desc[UR12][R6.64], R5 ;  /* 0x0000000506006986 */ /* 0x0001e2000c10150c */
[----:B------:R-:W-:-:S03]  /*1e1d0*/  PRMT R26, R26, 0x7632, R26 ;  /* 0x000076321a1a7816 */ /* 0x000fc6000000001a */
[----:B------:R-:W4:Y:S01]  /*1e1e0*/  LDL.LU R18, [R1+0x48] ;  /* 0x0000480001127983 */ /* 0x000f220000300800 */
[----:B0-----:R-:W-:Y:S01]  /*1e1f0*/  LEA.HI.X.SX32 R5, R0, R3, 0x1, P5 ;  /* 0x0000000300057211 */ /* 0x001fe200028f0eff */
[----:B------:R-:W-:Y:S01]  /*1e200*/  IMAD R0, R29, 0x8, R8 ;  /* 0x000000081d007824 */ /* 0x000fe200078e0208 */
[----:B------:R-:W-:-:S03]  /*1e210*/  LEA R6, P6, R8, R2, 0x1 ;  /* 0x0000000208067211 */ /* 0x000fc600078c08ff */
[----:B------:R0:W-:Y:S01]  /*1e220*/  @P4 STG.E.U16 desc[UR12][R4.64], R26 ;  /* 0x0000001a04004986 */ /* 0x0001e2000c10150c */
[----:B------:R-:W-:Y:S02]  /*1e230*/  LEA.HI.X.SX32 R7, R8, R3, 0x1, P6 ;  /* 0x0000000308077211 */ /* 0x000fe400030f0eff */
[----:B---3--:R-:W-:Y:S02]  /*1e240*/  ISETP.LT.AND P5, PT, R24, UR11, !P0 ;  /* 0x0000000b18007c0c */ /* 0x008fe4000c7a1270 */
[----:B------:R-:W3:Y:S01]  /*1e250*/  LDL.LU R24, [R1+0x4c] ;  /* 0x00004c0001187983 */ /* 0x000ee20000300800 */
[----:B0-----:R-:W-:-:S04]  /*1e260*/  LEA R4, P6, R0, R2, 0x1 ;  /* 0x0000000200047211 */ /* 0x001fc800078c08ff */
[----:B------:R-:W-:Y:S02]  /*1e270*/  LEA.HI.X.SX32 R5, R0, R3, 0x1, P6 ;  /* 0x0000000300057211 */ /* 0x000fe400030f0eff */
[----:B-----5:R-:W-:Y:S02]  /*1e280*/  ISETP.LT.AND P4, PT, R25, UR11, !P0 ;  /* 0x0000000b19007c0c */ /* 0x020fe4000c781270 */
[----:B------:R-:W5:Y:S01]  /*1e290*/  LDL.LU R25, [R1+0x54] ;  /* 0x0000540001197983 */ /* 0x000f620000300800 */
[----:B--2---:R-:W-:-:S03]  /*1e2a0*/  ISETP.LT.AND P6, PT, R28, UR11, !P0 ;  /* 0x0000000b1c007c0c */ /* 0x004fc6000c7c1270 */
[----:B------:R-:W2:Y:S01]  /*1e2b0*/  LDL.LU R28, [R1+0x50] ;  /* 0x00005000011c7983 */ /* 0x000ea20000300800 */
[----:B------:R-:W-:-:S03]  /*1e2c0*/  IMAD R8, R29, 0x8, R0 ;  /* 0x000000081d087824 */ /* 0x000fc600078e0200 */
[----:B------:R0:W-:Y:S01]  /*1e2d0*/  @P2 STG.E.U16 desc[UR12][R6.64], R21 ;  /* 0x0000001506002986 */ /* 0x0001e2000c10150c */
[----:B------:R-:W-:-:S03]  /*1e2e0*/  IMAD R0, R29, 0x8, R8 ;  /* 0x000000081d007824 */ /* 0x000fc600078e0208 */
[----:B------:R1:W-:Y:S01]  /*1e2f0*/  @P5 STG.E.U16 desc[UR12][R4.64], R19 ;  /* 0x0000001304005986 */ /* 0x0003e2000c10150c */
[----:B0-----:R-:W-:-:S04]  /*1e300*/  LEA R6, P2, R8, R2, 0x1 ;  /* 0x0000000208067211 */ /* 0x001fc800078408ff */
[-C--:B------:R-:W-:Y:S01]  /*1e310*/  LEA.HI.X.SX32 R7, R8, R3.reuse, 0x1, P2 ;  /* 0x0000000308077211 */ /* 0x080fe200010f0eff */
[C---:B------:R-:W-:Y:S01]  /*1e320*/  IMAD R8, R29.reuse, 0x8, R0 ;  /* 0x000000081d087824 */ /* 0x040fe200078e0200 */
[----:B-1----:R-:W-:Y:S02]  /*1e330*/  LEA R4, P5, R0, R2, 0x1 ;  /* 0x0000000200047211 */ /* 0x002fe400078a08ff */
[----:B------:R-:W-:Y:S01]  /*1e340*/  ISETP.LT.AND P2, PT, R20, UR11, !P0 ;  /* 0x0000000b14007c0c */ /* 0x000fe2000c741270 */
[----:B------:R0:W-:Y:S01]  /*1e350*/  @P4 STG.E.U16 desc[UR12][R6.64], R17 ;  /* 0x0000001106004986 */ /* 0x0001e2000c10150c */
[----:B------:R-:W-:Y:S01]  /*1e360*/  LEA.HI.X.SX32 R5, R0, R3, 0x1, P5 ;  /* 0x0000000300057211 */ /* 0x000fe200028f0eff */
[----:B------:R-:W-:Y:S02]  /*1e370*/  IMAD R0, R29, 0x8, R8 ;  /* 0x000000081d007824 */ /* 0x000fe400078e0208 */
[----:B------:R-:W2:Y:S01]  /*1e380*/  LDL.LU R20, [R1+0x58] ;  /* 0x0000580001147983 */ /* 0x000ea20000300800 */
[----:B----4-:R-:W-:-:S02]  /*1e390*/  ISETP.LT.AND P5, PT, R16, UR11, !P0 ;  /* 0x0000000b10007c0c */ /* 0x010fc4000c7a1270 */
[----:B0-----:R-:W-:-:S04]  /*1e3a0*/  LEA R6, P4, R8, R2, 0x1 ;  /* 0x0000000208067211 */ /* 0x001fc800078808ff */
[----:B------:R-:W-:Y:S01]  /*1e3b0*/  LEA.HI.X.SX32 R7, R8, R3, 0x1, P4 ;  /* 0x0000000308077211 */ /* 0x000fe200020f0eff */
[----:B------:R-:W-:Y:S01]  /*1e3c0*/  IMAD R8, R29, 0x8, R0 ;  /* 0x000000081d087824 */ /* 0x000fe200078e0200 */
[----:B------:R-:W-:Y:S01]  /*1e3d0*/  ISETP.LT.AND P4, PT, R18, UR11, !P0 ;  /* 0x0000000b12007c0c */ /* 0x000fe2000c781270 */
[----:B------:R0:W-:Y:S04]  /*1e3e0*/  @P6 STG.E.U16 desc[UR12][R4.64], R15 ;  /* 0x0000000f04006986 */ /* 0x0001e8000c10150c */
[----:B------:R1:W-:Y:S01]  /*1e3f0*/  @P2 STG.E.U16 desc[UR12][R6.64], R13 ;  /* 0x0000000d06002986 */ /* 0x0003e2000c10150c */
[-C--:B0-----:R-:W-:Y:S02]  /*1e400*/  LEA R4, P6, R0, R2.reuse, 0x1 ;  /* 0x0000000200047211 */ /* 0x081fe400078c08ff */
[----:B-1----:R-:W-:-:S02]  /*1e410*/  LEA R6, P2, R8, R2, 0x1 ;  /* 0x0000000208067211 */ /* 0x002fc400078408ff */
[-C--:B------:R-:W-:Y:S02]  /*1e420*/  LEA.HI.X.SX32 R5, R0, R3.reuse, 0x1, P6 ;  /* 0x0000000300057211 */ /* 0x080fe400030f0eff */
[----:B------:R-:W-:Y:S02]  /*1e430*/  LEA.HI.X.SX32 R7, R8, R3, 0x1, P2 ;  /* 0x0000000308077211 */ /* 0x000fe400010f0eff */
[----:B---3--:R-:W-:Y:S01]  /*1e440*/  ISETP.LT.AND P6, PT, R24, UR11, !P0 ;  /* 0x0000000b18007c0c */ /* 0x008fe2000c7c1270 */
[----:B------:R0:W-:Y:S04]  /*1e450*/  @P5 STG.E.U16 desc[UR12][R4.64], R11 ;  /* 0x0000000b04005986 */ /* 0x0001e8000c10150c */
[----:B------:R-:W3:Y:S04]  /*1e460*/  LDL.LU R24, [R1+0x5c] ;  /* 0x00005c0001187983 */ /* 0x000ee80000300800 */
[----:B------:R1:W-:Y:S01]  /*1e470*/  @P4 STG.E.U16 desc[UR12][R6.64], R9 ;  /* 0x0000000906004986 */ /* 0x0003e2000c10150c */
[----:B-----5:R-:W-:-:S03]  /*1e480*/  ISETP.LT.AND P2, PT, R25, UR11, !P0 ;  /* 0x0000000b19007c0c */ /* 0x020fc6000c741270 */
[----:B------:R-:W4:Y:S01]  /*1e490*/  LDL.LU R25, [R1+0x60] ;  /* 0x0000600001197983 */ /* 0x000f220000300800 */
[----:B--2---:R-:W-:-:S03]  /*1e4a0*/  ISETP.LT.AND P4, PT, R28, UR11, !P0 ;  /* 0x0000000b1c007c0c */ /* 0x004fc6000c781270 */
[----:B------:R-:W2:Y:S01]  /*1e4b0*/  LDL.LU R28, [R1+0x64] ;  /* 0x00006400011c7983 */ /* 0x000ea20000300800 */
[----:B------:R-:W-:-:S04]  /*1e4c0*/  IMAD R0, R29, 0x8, R8 ;  /* 0x000000081d007824 */ /* 0x000fc800078e0208 */
[----:B------:R-:W-:Y:S01]  /*1e4d0*/  IMAD R8, R29, 0x8, R0 ;  /* 0x000000081d087824 */ /* 0x000fe200078e0200 */
[----:B0-----:R-:W-:-:S03]  /*1e4e0*/  LEA R4, P5, R0, R2, 0x1 ;  /* 0x0000000200047211 */ /* 0x001fc600078a08ff */
[C---:B------:R-:W-:Y:S01]  /*1e4f0*/  IMAD R10, R29.reuse, 0x8, R8 ;  /* 0x000000081d0a7824 */ /* 0x040fe200078e0208 */
[-C--:B------:R-:W-:Y:S02]  /*1e500*/  LEA.HI.X.SX32 R5, R0, R3.reuse, 0x1, P5 ;  /* 0x0000000300057211 */ /* 0x080fe400028f0eff */
[C---:B-1----:R-:W-:Y:S01]  /*1e510*/  LEA R6, P5, R8.reuse, R2, 0x1 ;  /* 0x0000000208067211 */ /* 0x042fe200078a08ff */
[C---:B------:R-:W-:Y:S02]  /*1e520*/  IMAD R0, R29.reuse, 0x8, R10 ;  /* 0x000000081d007824 */ /* 0x040fe400078e020a */
[----:B------:R0:W-:Y:S01]  /*1e530*/  @P6 STG.E.U16 desc[UR12][R4.64], R27 ;  /* 0x0000001b04006986 */ /* 0x0001e2000c10150c */
[----:B------:R-:W-:Y:S01]  /*1e540*/  LEA.HI.X.SX32 R7, R8, R3, 0x1, P5 ;  /* 0x0000000308077211 */ /* 0x000fe200028f0eff */
[----:B------:R-:W-:Y:S01]  /*1e550*/  IMAD R8, R29, 0x8, R0 ;  /* 0x000000081d087824 */ /* 0x000fe200078e0200 */
[----:B------:R-:W-:Y:S02]  /*1e560*/  PRMT R21, R21, 0x7632, R21 ;  /* 0x0000763215157816 */ /* 0x000fe40000000015 */
[----:B------:R-:W-:-:S02]  /*1e570*/  PRMT R19, R19, 0x7632, R19 ;  /* 0x0000763213137816 */ /* 0x000fc40000000013 */
[----:B0-----:R-:W-:-:S04]  /*1e580*/  LEA R4, P6, R10, R2, 0x1 ;  /* 0x000000020a047211 */ /* 0x001fc800078c08ff */
[----:B------:R-:W-:Y:S01]  /*1e590*/  LEA.HI.X.SX32 R5, R10, R3, 0x1, P6 ;  /* 0x000000030a057211 */ /* 0x000fe200030f0eff */
[C---:B------:R-:W-:Y:S01]  /*1e5a0*/  IMAD R10, R29.reuse, 0x8, R8 ;  /* 0x000000081d0a7824 */ /* 0x040fe200078e0208 */
[----:B------:R-:W-:Y:S04]  /*1e5b0*/  @P4 STG.E.U16 desc[UR12][R6.64], R21 ;  /* 0x0000001506004986 */ /* 0x000fe8000c10150c */
[----:B------:R0:W-:Y:S01]  /*1e5c0*/  @P2 STG.E.U16 desc[UR12][R4.64], R19 ;  /* 0x0000001304002986 */ /* 0x0001e2000c10150c */
[----:B------:R-:W-:Y:S01]  /*1e5d0*/  IMAD R12, R29, 0x8, R10 ;  /* 0x000000081d0c7824 */ /* 0x000fe200078e020a */
[----:B0-----:R-:W-:-:S04]  /*1e5e0*/  LEA R4, P2, R0, R2, 0x1 ;  /* 0x0000000200047211 */ /* 0x001fc800078408ff */
[-C--:B------:R-:W-:Y:S01]  /*1e5f0*/  LEA.HI.X.SX32 R5, R0, R3.reuse, 0x1, P2 ;  /* 0x0000000300057211 */ /* 0x080fe200010f0eff */
[----:B------:R-:W-:Y:S01]  /*1e600*/  IMAD R0, R29, 0x8, R12 ;  /* 0x000000081d007824 */ /* 0x000fe200078e020c */
[-C--:B------:R-:W-:Y:S02]  /*1e610*/  LEA R6, P4, R8, R2.reuse, 0x1 ;  /* 0x0000000208067211 */ /* 0x080fe400078808ff */
[----:B------:R-:W-:Y:S02]  /*1e620*/  ISETP.LT.AND P5, PT, R20, UR11, !P0 ;  /* 0x0000000b14007c0c */ /* 0x000fe4000c7a1270 */
[-C--:B------:R-:W-:Y:S02]  /*1e630*/  LEA R22, P2, R0, R2.reuse, 0x1 ;  /* 0x0000000200167211 */ /* 0x080fe400078408ff */
[----:B------:R-:W-:Y:S02]  /*1e640*/  LEA.HI.X.SX32 R7, R8, R3, 0x1, P4 ;  /* 0x0000000308077211 */ /* 0x000fe400020f0eff */
[----:B------:R-:W-:-:S02]  /*1e650*/  LEA R18, P6, R10, R2, 0x1 ;  /* 0x000000020a127211 */ /* 0x000fc400078c08ff */
[-C--:B------:R-:W-:Y:S02]  /*1e660*/  LEA.HI.X.SX32 R23, R0, R3.reuse, 0x1, P2 ;  /* 0x0000000300177211 */ /* 0x080fe400010f0eff */
[----:B---3--:R-:W-:Y:S02]  /*1e670*/  ISETP.LT.AND P4, PT, R24, UR11, !P0 ;  /* 0x0000000b18007c0c */ /* 0x008fe4000c781270 */
[----:B------:R-:W-:Y:S02]  /*1e680*/  LEA.HI.X.SX32 R19, R10, R3, 0x1, P6 ;  /* 0x000000030a137211 */ /* 0x000fe400030f0eff */
[----:B------:R-:W-:Y:S02]  /*1e690*/  LEA R20, P6, R12, R2, 0x1 ;  /* 0x000000020c147211 */ /* 0x000fe400078c08ff */
[----:B------:R-:W-:Y:S02]  /*1e6a0*/  PRMT R17, R17, 0x7632, R17 ;  /* 0x0000763211117816 */ /* 0x000fe40000000011 */
[----:B------:R-:W-:-:S02]  /*1e6b0*/  PRMT R9, R13, 0x7632, R9 ;  /* 0x000076320d097816 */ /* 0x000fc40000000009 */
[----:B------:R-:W-:Y:S01]  /*1e6c0*/  PRMT R15, R15, 0x7632, R15 ;  /* 0x000076320f0f7816 */ /* 0x000fe2000000000f */
[----:B------:R-:W-:Y:S01]  /*1e6d0*/  IMAD R8, R29, 0x8, R0 ;  /* 0x000000081d087824 */ /* 0x000fe200078e0200 */
[----:B------:R-:W-:Y:S02]  /*1e6e0*/  LEA.HI.X.SX32 R21, R12, R3, 0x1, P6 ;  /* 0x000000030c157211 */ /* 0x000fe400030f0eff */
[----:B------:R-:W-:Y:S01]  /*1e6f0*/  PRMT R10, R11, 0x7632, R10 ;  /* 0x000076320b0a7816 */ /* 0x000fe2000000000a */
[----:B------:R0:W-:Y:S01]  /*1e700*/  @P5 STG.E.U16 desc[UR12][R4.64], R17 ;  /* 0x0000001104005986 */ /* 0x0001e2000c10150c */
[----:B------:R-:W-:-:S03]  /*1e710*/  PRMT R11, R9, 0x7632, R11 ;  /* 0x00007632090b7816 */ /* 0x000fc6000000000b */
[----:B------:R0:W-:Y:S01]  /*1e720*/  @P4 STG.E.U16 desc[UR12][R6.64], R15 ;  /* 0x0000000f06004986 */ /* 0x0001e2000c10150c */
[----:B------:R-:W-:-:S03]  /*1e730*/  LEA R2, P6, R8, R2, 0x1 ;  /* 0x0000000208027211 */ /* 0x000fc600078c08ff */
[----:B------:R0:W-:Y:S01]  /*1e740*/  @P3 STG.E.U16 desc[UR12][R18.64], R9 ;  /* 0x0000000912003986 */ /* 0x0001e2000c10150c */
[----:B------:R-:W-:Y:S02]  /*1e750*/  LEA.HI.X.SX32 R3, R8, R3, 0x1, P6 ;  /* 0x0000000308037211 */ /* 0x000fe400030f0eff */
[----:B----4-:R-:W-:Y:S02]  /*1e760*/  ISETP.LT.AND P2, PT, R25, UR11, !P0 ;  /* 0x0000000b19007c0c */ /* 0x010fe4000c741270 */
[----:B--2---:R-:W-:-:S11]  /*1e770*/  ISETP.LT.AND P0, PT, R28, UR11, !P0 ;  /* 0x0000000b1c007c0c */ /* 0x004fd6000c701270 */
[----:B------:R0:W-:Y:S04]  /*1e780*/  @P2 STG.E.U16 desc[UR12][R20.64], R10 ;  /* 0x0000000a14002986 */ /* 0x0001e8000c10150c */
[----:B------:R0:W-:Y:S01]  /*1e790*/  @P1 STG.E.U16 desc[UR12][R22.64], R11 ;  /* 0x0000000b16001986 */ /* 0x0001e2000c10150c */
[----:B------:R-:W-:Y:S05]  /*1e7a0*/  @!P0 EXIT ;  /* 0x000000000000894d */ /* 0x000fea0003800000 */
[----:B------:R-:W-:-:S05]  /*1e7b0*/  PRMT R27, R27, 0x7632, R27 ;  /* 0x000076321b1b7816 */ /* 0x000fca000000001b */
[----:B------:R-:W-:Y:S01]  /*1e7c0*/  STG.E.U16 desc[UR12][R2.64], R27 ;  /* 0x0000001b02007986 */ /* 0x000fe2000c10150c */
[----:B------:R-:W-:Y:S05]  /*1e7d0*/  EXIT ;  /* 0x000000000000794d */ /* 0x000fea0003800000 */
.L_x_3:
[----:B------:R-:W-:-:S00]  /*1e7e0*/  BRA `(.L_x_3) ;  /* 0xfffffffc00fc7947 */ /* 0x000fc0000383ffff */
[----:B------:R-:W-:-:S00]  /*1e7f0*/  NOP ;  /* 0x0000000000007918 */ /* 0x000fc00000000000 */
        /* <DEDUP_REMOVED lines=8> */
.L_x_4:


//--------------------- .nv.shared.matmul_kernel  --------------------------
	.section	.nv.shared.matmul_kernel,"aw",@nobits
	.sectionflags	@""
	.align	16
	.zero		1024


//--------------------- .nv.shared.reserved.0     --------------------------
	.section	.nv.shared.reserved.0,"aw",@nobits
	.weak		__nv_reservedSMEM_offset_0_alias
	.size		__nv_reservedSMEM_offset_0_alias, 0, 64
	.other		__nv_reservedSMEM_offset_0_alias,@"STO_CUDA_RESERVED_SHARED STV_DEFAULT"
__nv_reservedSMEM_offset_0_alias:
	.zero		0
	.zero		64


//--------------------- .nv.constant0.matmul_kernel --------------------------
	.section	.nv.constant0.matmul_kernel,"a",@progbits
	.sectionflags	@""
	.align	4
.nv.constant0.matmul_kernel:
	.zero		976


//--------------------- SYMBOLS --------------------------

	.type		.nv.reservedSmem.offset0,@object
	.size		.nv.reservedSmem.offset0,0x4
	.type		.nv.reservedSmem.cap,@object
	.size		.nv.reservedSmem.cap,0x4
